//
// Generated by NVIDIA NVVM Compiler
//
// Compiler Build ID: CL-36424714
// Cuda compilation tools, release 13.0, V13.0.88
// Based on NVVM 20.0.0
//

.version 9.0
.target sm_100
.address_size 64

	// .globl	_Z13maskKernelVecPiS_i
// _ZZN3cub18CUB_300001_SM_10006detail4scan16DeviceScanKernelINS2_10policy_hubIiiijN4cuda3std3__44plusIvEEE10Policy1000EN6thrust24THRUST_300001_SM_1000_NS6detail15normal_iteratorINSD_10device_ptrIiEEEESI_NS0_13ScanTileStateIiLb1EEES9_NS0_8NullTypeEjiLb0ESL_EEvT0_T1_T2_iT3_T4_T5_E12temp_storage has been demoted
// _ZZN3cub18CUB_300001_SM_10006detail4scan16DeviceScanKernelINS2_10policy_hubIiiimN4cuda3std3__44plusIvEEE10Policy1000EN6thrust24THRUST_300001_SM_1000_NS6detail15normal_iteratorINSD_10device_ptrIiEEEESI_NS0_13ScanTileStateIiLb1EEES9_NS0_8NullTypeEmiLb0ESL_EEvT0_T1_T2_iT3_T4_T5_E12temp_storage has been demoted
.global .align 1 .b8 _ZN34_INTERNAL_aa2f7750_4_k_cu_1ac5269e4cuda3std3__45__cpo5beginE[1];
.global .align 1 .b8 _ZN34_INTERNAL_aa2f7750_4_k_cu_1ac5269e4cuda3std3__45__cpo3endE[1];
.global .align 1 .b8 _ZN34_INTERNAL_aa2f7750_4_k_cu_1ac5269e4cuda3std3__45__cpo6cbeginE[1];
.global .align 1 .b8 _ZN34_INTERNAL_aa2f7750_4_k_cu_1ac5269e4cuda3std3__45__cpo4cendE[1];
.global .align 1 .b8 _ZN34_INTERNAL_aa2f7750_4_k_cu_1ac5269e4cuda3std3__45__cpo6rbeginE[1];
.global .align 1 .b8 _ZN34_INTERNAL_aa2f7750_4_k_cu_1ac5269e4cuda3std3__45__cpo4rendE[1];
.global .align 1 .b8 _ZN34_INTERNAL_aa2f7750_4_k_cu_1ac5269e4cuda3std3__45__cpo7crbeginE[1];
.global .align 1 .b8 _ZN34_INTERNAL_aa2f7750_4_k_cu_1ac5269e4cuda3std3__45__cpo5crendE[1];
.global .align 1 .b8 _ZN34_INTERNAL_aa2f7750_4_k_cu_1ac5269e4cuda3std3__436_GLOBAL__N__aa2f7750_4_k_cu_1ac5269e6ignoreE[1];
.global .align 1 .b8 _ZN34_INTERNAL_aa2f7750_4_k_cu_1ac5269e4cuda3std3__419piecewise_constructE[1];
.global .align 1 .b8 _ZN34_INTERNAL_aa2f7750_4_k_cu_1ac5269e4cuda3std3__48in_placeE[1];
.global .align 1 .b8 _ZN34_INTERNAL_aa2f7750_4_k_cu_1ac5269e4cuda3std3__420unreachable_sentinelE[1];
.global .align 1 .b8 _ZN34_INTERNAL_aa2f7750_4_k_cu_1ac5269e4cuda3std3__47nulloptE[1];
.global .align 1 .b8 _ZN34_INTERNAL_aa2f7750_4_k_cu_1ac5269e4cuda3std3__48unexpectE[1];
.global .align 1 .b8 _ZN34_INTERNAL_aa2f7750_4_k_cu_1ac5269e4cuda3std6ranges3__45__cpo4swapE[1];
.global .align 1 .b8 _ZN34_INTERNAL_aa2f7750_4_k_cu_1ac5269e4cuda3std6ranges3__45__cpo9iter_moveE[1];
.global .align 1 .b8 _ZN34_INTERNAL_aa2f7750_4_k_cu_1ac5269e4cuda3std6ranges3__45__cpo5beginE[1];
.global .align 1 .b8 _ZN34_INTERNAL_aa2f7750_4_k_cu_1ac5269e4cuda3std6ranges3__45__cpo3endE[1];
.global .align 1 .b8 _ZN34_INTERNAL_aa2f7750_4_k_cu_1ac5269e4cuda3std6ranges3__45__cpo6cbeginE[1];
.global .align 1 .b8 _ZN34_INTERNAL_aa2f7750_4_k_cu_1ac5269e4cuda3std6ranges3__45__cpo4cendE[1];
.global .align 1 .b8 _ZN34_INTERNAL_aa2f7750_4_k_cu_1ac5269e4cuda3std6ranges3__45__cpo7advanceE[1];
.global .align 1 .b8 _ZN34_INTERNAL_aa2f7750_4_k_cu_1ac5269e4cuda3std6ranges3__45__cpo9iter_swapE[1];
.global .align 1 .b8 _ZN34_INTERNAL_aa2f7750_4_k_cu_1ac5269e4cuda3std6ranges3__45__cpo4nextE[1];
.global .align 1 .b8 _ZN34_INTERNAL_aa2f7750_4_k_cu_1ac5269e4cuda3std6ranges3__45__cpo4prevE[1];
.global .align 1 .b8 _ZN34_INTERNAL_aa2f7750_4_k_cu_1ac5269e4cuda3std6ranges3__45__cpo4dataE[1];
.global .align 1 .b8 _ZN34_INTERNAL_aa2f7750_4_k_cu_1ac5269e4cuda3std6ranges3__45__cpo5cdataE[1];
.global .align 1 .b8 _ZN34_INTERNAL_aa2f7750_4_k_cu_1ac5269e4cuda3std6ranges3__45__cpo4sizeE[1];
.global .align 1 .b8 _ZN34_INTERNAL_aa2f7750_4_k_cu_1ac5269e4cuda3std6ranges3__45__cpo5ssizeE[1];
.global .align 1 .b8 _ZN34_INTERNAL_aa2f7750_4_k_cu_1ac5269e4cuda3std6ranges3__45__cpo8distanceE[1];
.global .align 1 .b8 _ZN34_INTERNAL_aa2f7750_4_k_cu_1ac5269e6thrust24THRUST_300001_SM_1000_NS8cuda_cub3parE[1];
.global .align 1 .b8 _ZN34_INTERNAL_aa2f7750_4_k_cu_1ac5269e6thrust24THRUST_300001_SM_1000_NS8cuda_cub10par_nosyncE[1];
.global .align 1 .b8 _ZN34_INTERNAL_aa2f7750_4_k_cu_1ac5269e6thrust24THRUST_300001_SM_1000_NS6system6detail10sequential3seqE[1];
.global .align 1 .b8 _ZN34_INTERNAL_aa2f7750_4_k_cu_1ac5269e6thrust24THRUST_300001_SM_1000_NS6system3cpp3parE[1];
.global .align 1 .b8 _ZN34_INTERNAL_aa2f7750_4_k_cu_1ac5269e6thrust24THRUST_300001_SM_1000_NS12placeholders2_1E[1];
.global .align 1 .b8 _ZN34_INTERNAL_aa2f7750_4_k_cu_1ac5269e6thrust24THRUST_300001_SM_1000_NS12placeholders2_2E[1];
.global .align 1 .b8 _ZN34_INTERNAL_aa2f7750_4_k_cu_1ac5269e6thrust24THRUST_300001_SM_1000_NS12placeholders2_3E[1];
.global .align 1 .b8 _ZN34_INTERNAL_aa2f7750_4_k_cu_1ac5269e6thrust24THRUST_300001_SM_1000_NS12placeholders2_4E[1];
.global .align 1 .b8 _ZN34_INTERNAL_aa2f7750_4_k_cu_1ac5269e6thrust24THRUST_300001_SM_1000_NS12placeholders2_5E[1];
.global .align 1 .b8 _ZN34_INTERNAL_aa2f7750_4_k_cu_1ac5269e6thrust24THRUST_300001_SM_1000_NS12placeholders2_6E[1];
.global .align 1 .b8 _ZN34_INTERNAL_aa2f7750_4_k_cu_1ac5269e6thrust24THRUST_300001_SM_1000_NS12placeholders2_7E[1];
.global .align 1 .b8 _ZN34_INTERNAL_aa2f7750_4_k_cu_1ac5269e6thrust24THRUST_300001_SM_1000_NS12placeholders2_8E[1];
.global .align 1 .b8 _ZN34_INTERNAL_aa2f7750_4_k_cu_1ac5269e6thrust24THRUST_300001_SM_1000_NS12placeholders2_9E[1];
.global .align 1 .b8 _ZN34_INTERNAL_aa2f7750_4_k_cu_1ac5269e6thrust24THRUST_300001_SM_1000_NS12placeholders3_10E[1];
.global .align 1 .b8 _ZN34_INTERNAL_aa2f7750_4_k_cu_1ac5269e6thrust24THRUST_300001_SM_1000_NS3seqE[1];
.global .align 1 .b8 _ZN34_INTERNAL_aa2f7750_4_k_cu_1ac5269e6thrust24THRUST_300001_SM_1000_NS6deviceE[1];

.visible .entry _Z13maskKernelVecPiS_i(
	.param .u64 .ptr .align 1 _Z13maskKernelVecPiS_i_param_0,
	.param .u64 .ptr .align 1 _Z13maskKernelVecPiS_i_param_1,
	.param .u32 _Z13maskKernelVecPiS_i_param_2
)
{
	.reg .pred 	%p<5>;
	.reg .b32 	%r<15>;
	.reg .b64 	%rd<8>;

	ld.param.u64 	%rd3, [_Z13maskKernelVecPiS_i_param_0];
	ld.param.u64 	%rd4, [_Z13maskKernelVecPiS_i_param_1];
	ld.param.u32 	%r6, [_Z13maskKernelVecPiS_i_param_2];
	cvta.to.global.u64 	%rd1, %rd4;
	mov.u32 	%r7, %ctaid.x;
	mov.u32 	%r1, %ntid.x;
	mov.u32 	%r8, %tid.x;
	mad.lo.s32 	%r14, %r7, %r1, %r8;
	setp.ge.s32 	%p1, %r14, %r6;
	@%p1 bra 	$L__BB0_6;
	mov.u32 	%r9, %nctaid.x;
	mul.lo.s32 	%r3, %r1, %r9;
	cvta.to.global.u64 	%rd2, %rd3;
$L__BB0_2:
	setp.ne.s32 	%p2, %r14, 0;
	@%p2 bra 	$L__BB0_4;
	mov.b32 	%r13, 1;
	st.global.u32 	[%rd1], %r13;
	bra.uni 	$L__BB0_5;
$L__BB0_4:
	mul.wide.s32 	%rd5, %r14, 4;
	add.s64 	%rd6, %rd2, %rd5;
	ld.global.u32 	%r10, [%rd6];
	ld.global.u32 	%r11, [%rd6+-4];
	setp.ne.s32 	%p3, %r10, %r11;
	selp.u32 	%r12, 1, 0, %p3;
	add.s64 	%rd7, %rd1, %rd5;
	st.global.u32 	[%rd7], %r12;
$L__BB0_5:
	add.s32 	%r14, %r14, %r3;
	setp.lt.s32 	%p4, %r14, %r6;
	@%p4 bra 	$L__BB0_2;
$L__BB0_6:
	ret;

}
	// .globl	_Z13compactKernelPiS_S_i
.visible .entry _Z13compactKernelPiS_S_i(
	.param .u64 .ptr .align 1 _Z13compactKernelPiS_S_i_param_0,
	.param .u64 .ptr .align 1 _Z13compactKernelPiS_S_i_param_1,
	.param .u64 .ptr .align 1 _Z13compactKernelPiS_S_i_param_2,
	.param .u32 _Z13compactKernelPiS_S_i_param_3
)
{
	.reg .pred 	%p<6>;
	.reg .b32 	%r<17>;
	.reg .b64 	%rd<15>;

	ld.param.u64 	%rd6, [_Z13compactKernelPiS_S_i_param_0];
	ld.param.u64 	%rd7, [_Z13compactKernelPiS_S_i_param_1];
	ld.param.u64 	%rd5, [_Z13compactKernelPiS_S_i_param_2];
	ld.param.u32 	%r8, [_Z13compactKernelPiS_S_i_param_3];
	cvta.to.global.u64 	%rd1, %rd7;
	cvta.to.global.u64 	%rd2, %rd6;
	mov.u32 	%r9, %ctaid.x;
	mov.u32 	%r1, %ntid.x;
	mov.u32 	%r10, %tid.x;
	mad.lo.s32 	%r16, %r9, %r1, %r10;
	setp.ge.s32 	%p1, %r16, %r8;
	@%p1 bra 	$L__BB1_9;
	add.s32 	%r3, %r8, -1;
	mov.u32 	%r11, %nctaid.x;
	mul.lo.s32 	%r4, %r1, %r11;
	mul.wide.s32 	%rd8, %r8, 4;
	add.s64 	%rd3, %rd2, %rd8;
	cvta.to.global.u64 	%rd4, %rd5;
$L__BB1_2:
	setp.ne.s32 	%p2, %r16, %r3;
	@%p2 bra 	$L__BB1_4;
	ld.global.u32 	%r12, [%rd3+-4];
	mul.wide.s32 	%rd9, %r12, 4;
	add.s64 	%rd10, %rd1, %rd9;
	st.global.u32 	[%rd10], %r8;
	ld.global.u32 	%r13, [%rd3+-4];
	st.global.u32 	[%rd4], %r13;
$L__BB1_4:
	setp.ne.s32 	%p3, %r16, 0;
	@%p3 bra 	$L__BB1_6;
	mov.b32 	%r15, 0;
	st.global.u32 	[%rd1], %r15;
	bra.uni 	$L__BB1_8;
$L__BB1_6:
	mul.wide.s32 	%rd11, %r16, 4;
	add.s64 	%rd12, %rd2, %rd11;
	ld.global.u32 	%r6, [%rd12];
	ld.global.u32 	%r14, [%rd12+-4];
	setp.eq.s32 	%p4, %r6, %r14;
	@%p4 bra 	$L__BB1_8;
	mul.wide.s32 	%rd13, %r6, 4;
	add.s64 	%rd14, %rd1, %rd13;
	st.global.u32 	[%rd14+-4], %r16;
$L__BB1_8:
	add.s32 	%r16, %r16, %r4;
	setp.lt.s32 	%p5, %r16, %r8;
	@%p5 bra 	$L__BB1_2;
$L__BB1_9:
	ret;

}
	// .globl	_Z13scatterKernelPiS_S_S_S_
.visible .entry _Z13scatterKernelPiS_S_S_S_(
	.param .u64 .ptr .align 1 _Z13scatterKernelPiS_S_S_S__param_0,
	.param .u64 .ptr .align 1 _Z13scatterKernelPiS_S_S_S__param_1,
	.param .u64 .ptr .align 1 _Z13scatterKernelPiS_S_S_S__param_2,
	.param .u64 .ptr .align 1 _Z13scatterKernelPiS_S_S_S__param_3,
	.param .u64 .ptr .align 1 _Z13scatterKernelPiS_S_S_S__param_4
)
{
	.reg .pred 	%p<3>;
	.reg .b32 	%r<15>;
	.reg .b64 	%rd<17>;

	ld.param.u64 	%rd5, [_Z13scatterKernelPiS_S_S_S__param_0];
	ld.param.u64 	%rd9, [_Z13scatterKernelPiS_S_S_S__param_1];
	ld.param.u64 	%rd6, [_Z13scatterKernelPiS_S_S_S__param_2];
	ld.param.u64 	%rd7, [_Z13scatterKernelPiS_S_S_S__param_3];
	ld.param.u64 	%rd8, [_Z13scatterKernelPiS_S_S_S__param_4];
	cvta.to.global.u64 	%rd10, %rd9;
	ld.global.u32 	%r1, [%rd10];
	mov.u32 	%r7, %ctaid.x;
	mov.u32 	%r2, %ntid.x;
	mov.u32 	%r8, %tid.x;
	mad.lo.s32 	%r14, %r7, %r2, %r8;
	setp.ge.s32 	%p1, %r14, %r1;
	@%p1 bra 	$L__BB2_3;
	mov.u32 	%r9, %nctaid.x;
	mul.lo.s32 	%r4, %r2, %r9;
	cvta.to.global.u64 	%rd1, %rd5;
	cvta.to.global.u64 	%rd2, %rd6;
	cvta.to.global.u64 	%rd3, %rd7;
	cvta.to.global.u64 	%rd4, %rd8;
$L__BB2_2:
	mul.wide.s32 	%rd11, %r14, 4;
	add.s64 	%rd12, %rd1, %rd11;
	ld.global.u32 	%r10, [%rd12];
	ld.global.u32 	%r11, [%rd12+4];
	mul.wide.s32 	%rd13, %r10, 4;
	add.s64 	%rd14, %rd2, %rd13;
	ld.global.u32 	%r12, [%rd14];
	add.s64 	%rd15, %rd3, %rd11;
	st.global.u32 	[%rd15], %r12;
	sub.s32 	%r13, %r11, %r10;
	add.s64 	%rd16, %rd4, %rd11;
	st.global.u32 	[%rd16], %r13;
	add.s32 	%r14, %r14, %r4;
	setp.lt.s32 	%p2, %r14, %r1;
	@%p2 bra 	$L__BB2_2;
$L__BB2_3:
	ret;

}
	// .globl	_ZN3cub18CUB_300001_SM_10006detail11EmptyKernelIvEEvv
.visible .entry _ZN3cub18CUB_300001_SM_10006detail11EmptyKernelIvEEvv()
{


	ret;

}
	// .globl	_ZN3cub18CUB_300001_SM_10006detail8for_each13static_kernelINS2_12policy_hub_t12policy_500_tEmN6thrust24THRUST_300001_SM_1000_NS8cuda_cub20__uninitialized_fill7functorINS7_10device_ptrIiEEiEEEEvT0_T1_
.visible .entry _ZN3cub18CUB_300001_SM_10006detail8for_each13static_kernelINS2_12policy_hub_t12policy_500_tEmN6thrust24THRUST_300001_SM_1000_NS8cuda_cub20__uninitialized_fill7functorINS7_10device_ptrIiEEiEEEEvT0_T1_(
	.param .u64 _ZN3cub18CUB_300001_SM_10006detail8for_each13static_kernelINS2_12policy_hub_t12policy_500_tEmN6thrust24THRUST_300001_SM_1000_NS8cuda_cub20__uninitialized_fill7functorINS7_10device_ptrIiEEiEEEEvT0_T1__param_0,
	.param .align 8 .b8 _ZN3cub18CUB_300001_SM_10006detail8for_each13static_kernelINS2_12policy_hub_t12policy_500_tEmN6thrust24THRUST_300001_SM_1000_NS8cuda_cub20__uninitialized_fill7functorINS7_10device_ptrIiEEiEEEEvT0_T1__param_1[16]
)
.maxntid 256
{
	.reg .pred 	%p<4>;
	.reg .b16 	%rs<5>;
	.reg .b32 	%r<12>;
	.reg .b64 	%rd<16>;

	ld.param.u32 	%r3, [_ZN3cub18CUB_300001_SM_10006detail8for_each13static_kernelINS2_12policy_hub_t12policy_500_tEmN6thrust24THRUST_300001_SM_1000_NS8cuda_cub20__uninitialized_fill7functorINS7_10device_ptrIiEEiEEEEvT0_T1__param_1+8];
	ld.param.u64 	%rd4, [_ZN3cub18CUB_300001_SM_10006detail8for_each13static_kernelINS2_12policy_hub_t12policy_500_tEmN6thrust24THRUST_300001_SM_1000_NS8cuda_cub20__uninitialized_fill7functorINS7_10device_ptrIiEEiEEEEvT0_T1__param_1];
	ld.param.u64 	%rd5, [_ZN3cub18CUB_300001_SM_10006detail8for_each13static_kernelINS2_12policy_hub_t12policy_500_tEmN6thrust24THRUST_300001_SM_1000_NS8cuda_cub20__uninitialized_fill7functorINS7_10device_ptrIiEEiEEEEvT0_T1__param_0];
	mov.u32 	%r9, %ctaid.x;
	mul.wide.u32 	%rd1, %r9, 512;
	sub.s64 	%rd2, %rd5, %rd1;
	setp.lt.u64 	%p1, %rd2, 512;
	@%p1 bra 	$L__BB4_2;
	mov.u32 	%r11, %tid.x;
	cvta.to.global.u64 	%rd11, %rd4;
	cvt.u64.u32 	%rd12, %r11;
	add.s64 	%rd13, %rd1, %rd12;
	shl.b64 	%rd14, %rd13, 2;
	add.s64 	%rd15, %rd11, %rd14;
	st.global.u32 	[%rd15], %r3;
	st.global.u32 	[%rd15+1024], %r3;
	bra.uni 	$L__BB4_6;
$L__BB4_2:
	cvta.to.global.u64 	%rd6, %rd4;
	mov.u32 	%r2, %tid.x;
	cvt.u64.u32 	%rd7, %r2;
	setp.le.u64 	%p2, %rd2, %rd7;
	add.s64 	%rd8, %rd1, %rd7;
	shl.b64 	%rd9, %rd8, 2;
	add.s64 	%rd3, %rd6, %rd9;
	@%p2 bra 	$L__BB4_4;
	st.global.u32 	[%rd3], %r3;
$L__BB4_4:
	add.s32 	%r10, %r2, 256;
	cvt.u64.u32 	%rd10, %r10;
	setp.le.u64 	%p3, %rd2, %rd10;
	@%p3 bra 	$L__BB4_6;
	st.global.u32 	[%rd3+1024], %r3;
$L__BB4_6:
	ret;

}
	// .globl	_ZN3cub18CUB_300001_SM_10006detail4scan20DeviceScanInitKernelINS0_13ScanTileStateIiLb1EEEEEvT_i
.visible .entry _ZN3cub18CUB_300001_SM_10006detail4scan20DeviceScanInitKernelINS0_13ScanTileStateIiLb1EEEEEvT_i(
	.param .align 8 .b8 _ZN3cub18CUB_300001_SM_10006detail4scan20DeviceScanInitKernelINS0_13ScanTileStateIiLb1EEEEEvT_i_param_0[8],
	.param .u32 _ZN3cub18CUB_300001_SM_10006detail4scan20DeviceScanInitKernelINS0_13ScanTileStateIiLb1EEEEEvT_i_param_1
)
{
	.reg .pred 	%p<5>;
	.reg .b32 	%r<10>;
	.reg .b64 	%rd<7>;

	ld.param.u64 	%rd2, [_ZN3cub18CUB_300001_SM_10006detail4scan20DeviceScanInitKernelINS0_13ScanTileStateIiLb1EEEEEvT_i_param_0];
	ld.param.u32 	%r4, [_ZN3cub18CUB_300001_SM_10006detail4scan20DeviceScanInitKernelINS0_13ScanTileStateIiLb1EEEEEvT_i_param_1];
	cvta.to.global.u64 	%rd1, %rd2;
	mov.u32 	%r1, %ctaid.x;
	mov.u32 	%r5, %ntid.x;
	mov.u32 	%r2, %tid.x;
	mad.lo.s32 	%r3, %r1, %r5, %r2;
	setp.ge.s32 	%p1, %r3, %r4;
	@%p1 bra 	$L__BB5_2;
	mul.wide.s32 	%rd3, %r3, 8;
	add.s64 	%rd4, %rd1, %rd3;
	mov.b32 	%r6, 0;
	mov.b32 	%r7, 99;
	st.global.v2.u32 	[%rd4+256], {%r7, %r6};
$L__BB5_2:
	setp.ne.s32 	%p2, %r1, 0;
	setp.gt.u32 	%p3, %r2, 31;
	or.pred  	%p4, %p2, %p3;
	@%p4 bra 	$L__BB5_4;
	mul.wide.u32 	%rd5, %r2, 8;
	add.s64 	%rd6, %rd1, %rd5;
	mov.b32 	%r9, 0;
	st.global.v2.u32 	[%rd6], {%r9, %r9};
$L__BB5_4:
	ret;

}
	// .globl	_ZN3cub18CUB_300001_SM_10006detail4scan16DeviceScanKernelINS2_10policy_hubIiiijN4cuda3std3__44plusIvEEE10Policy1000EN6thrust24THRUST_300001_SM_1000_NS6detail15normal_iteratorINSD_10device_ptrIiEEEESI_NS0_13ScanTileStateIiLb1EEES9_NS0_8NullTypeEjiLb0ESL_EEvT0_T1_T2_iT3_T4_T5_
.visible .entry _ZN3cub18CUB_300001_SM_10006detail4scan16DeviceScanKernelINS2_10policy_hubIiiijN4cuda3std3__44plusIvEEE10Policy1000EN6thrust24THRUST_300001_SM_1000_NS6detail15normal_iteratorINSD_10device_ptrIiEEEESI_NS0_13ScanTileStateIiLb1EEES9_NS0_8NullTypeEjiLb0ESL_EEvT0_T1_T2_iT3_T4_T5_(
	.param .align 8 .b8 _ZN3cub18CUB_300001_SM_10006detail4scan16DeviceScanKernelINS2_10policy_hubIiiijN4cuda3std3__44plusIvEEE10Policy1000EN6thrust24THRUST_300001_SM_1000_NS6detail15normal_iteratorINSD_10device_ptrIiEEEESI_NS0_13ScanTileStateIiLb1EEES9_NS0_8NullTypeEjiLb0ESL_EEvT0_T1_T2_iT3_T4_T5__param_0[8],
	.param .align 8 .b8 _ZN3cub18CUB_300001_SM_10006detail4scan16DeviceScanKernelINS2_10policy_hubIiiijN4cuda3std3__44plusIvEEE10Policy1000EN6thrust24THRUST_300001_SM_1000_NS6detail15normal_iteratorINSD_10device_ptrIiEEEESI_NS0_13ScanTileStateIiLb1EEES9_NS0_8NullTypeEjiLb0ESL_EEvT0_T1_T2_iT3_T4_T5__param_1[8],
	.param .align 8 .b8 _ZN3cub18CUB_300001_SM_10006detail4scan16DeviceScanKernelINS2_10policy_hubIiiijN4cuda3std3__44plusIvEEE10Policy1000EN6thrust24THRUST_300001_SM_1000_NS6detail15normal_iteratorINSD_10device_ptrIiEEEESI_NS0_13ScanTileStateIiLb1EEES9_NS0_8NullTypeEjiLb0ESL_EEvT0_T1_T2_iT3_T4_T5__param_2[8],
	.param .u32 _ZN3cub18CUB_300001_SM_10006detail4scan16DeviceScanKernelINS2_10policy_hubIiiijN4cuda3std3__44plusIvEEE10Policy1000EN6thrust24THRUST_300001_SM_1000_NS6detail15normal_iteratorINSD_10device_ptrIiEEEESI_NS0_13ScanTileStateIiLb1EEES9_NS0_8NullTypeEjiLb0ESL_EEvT0_T1_T2_iT3_T4_T5__param_3,
	.param .align 1 .b8 _ZN3cub18CUB_300001_SM_10006detail4scan16DeviceScanKernelINS2_10policy_hubIiiijN4cuda3std3__44plusIvEEE10Policy1000EN6thrust24THRUST_300001_SM_1000_NS6detail15normal_iteratorINSD_10device_ptrIiEEEESI_NS0_13ScanTileStateIiLb1EEES9_NS0_8NullTypeEjiLb0ESL_EEvT0_T1_T2_iT3_T4_T5__param_4[1],
	.param .align 1 .b8 _ZN3cub18CUB_300001_SM_10006detail4scan16DeviceScanKernelINS2_10policy_hubIiiijN4cuda3std3__44plusIvEEE10Policy1000EN6thrust24THRUST_300001_SM_1000_NS6detail15normal_iteratorINSD_10device_ptrIiEEEESI_NS0_13ScanTileStateIiLb1EEES9_NS0_8NullTypeEjiLb0ESL_EEvT0_T1_T2_iT3_T4_T5__param_5[1],
	.param .u32 _ZN3cub18CUB_300001_SM_10006detail4scan16DeviceScanKernelINS2_10policy_hubIiiijN4cuda3std3__44plusIvEEE10Policy1000EN6thrust24THRUST_300001_SM_1000_NS6detail15normal_iteratorINSD_10device_ptrIiEEEESI_NS0_13ScanTileStateIiLb1EEES9_NS0_8NullTypeEjiLb0ESL_EEvT0_T1_T2_iT3_T4_T5__param_6
)
.maxntid 384
{
	.reg .pred 	%p<160>;
	.reg .b32 	%r<1050>;
	.reg .b64 	%rd<55>;
	// demoted variable
	.shared .align 16 .b8 _ZZN3cub18CUB_300001_SM_10006detail4scan16DeviceScanKernelINS2_10policy_hubIiiijN4cuda3std3__44plusIvEEE10Policy1000EN6thrust24THRUST_300001_SM_1000_NS6detail15normal_iteratorINSD_10device_ptrIiEEEESI_NS0_13ScanTileStateIiLb1EEES9_NS0_8NullTypeEjiLb0ESL_EEvT0_T1_T2_iT3_T4_T5_E12temp_storage[33808];
	ld.param.u64 	%rd1, [_ZN3cub18CUB_300001_SM_10006detail4scan16DeviceScanKernelINS2_10policy_hubIiiijN4cuda3std3__44plusIvEEE10Policy1000EN6thrust24THRUST_300001_SM_1000_NS6detail15normal_iteratorINSD_10device_ptrIiEEEESI_NS0_13ScanTileStateIiLb1EEES9_NS0_8NullTypeEjiLb0ESL_EEvT0_T1_T2_iT3_T4_T5__param_2];
	ld.param.u64 	%rd13, [_ZN3cub18CUB_300001_SM_10006detail4scan16DeviceScanKernelINS2_10policy_hubIiiijN4cuda3std3__44plusIvEEE10Policy1000EN6thrust24THRUST_300001_SM_1000_NS6detail15normal_iteratorINSD_10device_ptrIiEEEESI_NS0_13ScanTileStateIiLb1EEES9_NS0_8NullTypeEjiLb0ESL_EEvT0_T1_T2_iT3_T4_T5__param_1];
	ld.param.u64 	%rd14, [_ZN3cub18CUB_300001_SM_10006detail4scan16DeviceScanKernelINS2_10policy_hubIiiijN4cuda3std3__44plusIvEEE10Policy1000EN6thrust24THRUST_300001_SM_1000_NS6detail15normal_iteratorINSD_10device_ptrIiEEEESI_NS0_13ScanTileStateIiLb1EEES9_NS0_8NullTypeEjiLb0ESL_EEvT0_T1_T2_iT3_T4_T5__param_0];
	ld.param.u32 	%r233, [_ZN3cub18CUB_300001_SM_10006detail4scan16DeviceScanKernelINS2_10policy_hubIiiijN4cuda3std3__44plusIvEEE10Policy1000EN6thrust24THRUST_300001_SM_1000_NS6detail15normal_iteratorINSD_10device_ptrIiEEEESI_NS0_13ScanTileStateIiLb1EEES9_NS0_8NullTypeEjiLb0ESL_EEvT0_T1_T2_iT3_T4_T5__param_3];
	ld.param.u32 	%r234, [_ZN3cub18CUB_300001_SM_10006detail4scan16DeviceScanKernelINS2_10policy_hubIiiijN4cuda3std3__44plusIvEEE10Policy1000EN6thrust24THRUST_300001_SM_1000_NS6detail15normal_iteratorINSD_10device_ptrIiEEEESI_NS0_13ScanTileStateIiLb1EEES9_NS0_8NullTypeEjiLb0ESL_EEvT0_T1_T2_iT3_T4_T5__param_6];
	cvta.to.global.u64 	%rd2, %rd14;
	cvta.to.global.u64 	%rd3, %rd13;
	mov.u32 	%r235, %ctaid.x;
	add.s32 	%r998, %r233, %r235;
	mul.lo.s32 	%r2, %r998, 8448;
	sub.s32 	%r3, %r234, %r2;
	setp.lt.u32 	%p1, %r3, 8449;
	@%p1 bra 	$L__BB6_26;
	cvt.u64.u32 	%rd37, %r2;
	mov.u32 	%r4, %tid.x;
	and.b32  	%r642, %r4, 31;
	and.b32  	%r643, %r4, 992;
	mul.lo.s32 	%r644, %r643, 22;
	or.b32  	%r645, %r644, %r642;
	cvt.u64.u32 	%rd38, %r645;
	add.s64 	%rd4, %rd38, %rd37;
	shl.b64 	%rd39, %rd4, 2;
	add.s64 	%rd40, %rd2, %rd39;
	ld.global.u32 	%r646, [%rd40];
	ld.global.u32 	%r647, [%rd40+128];
	ld.global.u32 	%r648, [%rd40+256];
	ld.global.u32 	%r649, [%rd40+384];
	ld.global.u32 	%r650, [%rd40+512];
	ld.global.u32 	%r651, [%rd40+640];
	ld.global.u32 	%r652, [%rd40+768];
	ld.global.u32 	%r653, [%rd40+896];
	ld.global.u32 	%r654, [%rd40+1024];
	ld.global.u32 	%r655, [%rd40+1152];
	ld.global.u32 	%r656, [%rd40+1280];
	ld.global.u32 	%r657, [%rd40+1408];
	ld.global.u32 	%r658, [%rd40+1536];
	ld.global.u32 	%r659, [%rd40+1664];
	ld.global.u32 	%r660, [%rd40+1792];
	ld.global.u32 	%r661, [%rd40+1920];
	ld.global.u32 	%r662, [%rd40+2048];
	ld.global.u32 	%r663, [%rd40+2176];
	ld.global.u32 	%r664, [%rd40+2304];
	ld.global.u32 	%r665, [%rd40+2432];
	ld.global.u32 	%r666, [%rd40+2560];
	ld.global.u32 	%r667, [%rd40+2688];
	// begin inline asm
	mov.u32 %r641, %laneid;
	// end inline asm
	shr.u32 	%r6, %r4, 5;
	mad.lo.s32 	%r668, %r6, 704, %r641;
	shl.b32 	%r669, %r668, 2;
	mov.u32 	%r670, _ZZN3cub18CUB_300001_SM_10006detail4scan16DeviceScanKernelINS2_10policy_hubIiiijN4cuda3std3__44plusIvEEE10Policy1000EN6thrust24THRUST_300001_SM_1000_NS6detail15normal_iteratorINSD_10device_ptrIiEEEESI_NS0_13ScanTileStateIiLb1EEES9_NS0_8NullTypeEjiLb0ESL_EEvT0_T1_T2_iT3_T4_T5_E12temp_storage;
	add.s32 	%r7, %r670, %r669;
	st.shared.u32 	[%r7], %r646;
	st.shared.u32 	[%r7+128], %r647;
	st.shared.u32 	[%r7+256], %r648;
	st.shared.u32 	[%r7+384], %r649;
	st.shared.u32 	[%r7+512], %r650;
	st.shared.u32 	[%r7+640], %r651;
	st.shared.u32 	[%r7+768], %r652;
	st.shared.u32 	[%r7+896], %r653;
	st.shared.u32 	[%r7+1024], %r654;
	st.shared.u32 	[%r7+1152], %r655;
	st.shared.u32 	[%r7+1280], %r656;
	st.shared.u32 	[%r7+1408], %r657;
	st.shared.u32 	[%r7+1536], %r658;
	st.shared.u32 	[%r7+1664], %r659;
	st.shared.u32 	[%r7+1792], %r660;
	st.shared.u32 	[%r7+1920], %r661;
	st.shared.u32 	[%r7+2048], %r662;
	st.shared.u32 	[%r7+2176], %r663;
	st.shared.u32 	[%r7+2304], %r664;
	st.shared.u32 	[%r7+2432], %r665;
	st.shared.u32 	[%r7+2560], %r666;
	st.shared.u32 	[%r7+2688], %r667;
	bar.warp.sync 	-1;
	mad.lo.s32 	%r8, %r641, 84, %r7;
	ld.shared.v2.u32 	{%r9, %r10}, [%r8];
	ld.shared.v2.u32 	{%r11, %r12}, [%r8+8];
	ld.shared.v2.u32 	{%r13, %r14}, [%r8+16];
	ld.shared.v2.u32 	{%r15, %r16}, [%r8+24];
	ld.shared.v2.u32 	{%r17, %r18}, [%r8+32];
	ld.shared.v2.u32 	{%r19, %r20}, [%r8+40];
	ld.shared.v2.u32 	{%r21, %r22}, [%r8+48];
	ld.shared.v2.u32 	{%r23, %r24}, [%r8+56];
	ld.shared.v2.u32 	{%r25, %r26}, [%r8+64];
	ld.shared.v2.u32 	{%r27, %r28}, [%r8+72];
	ld.shared.v2.u32 	{%r29, %r30}, [%r8+80];
	bar.sync 	0;
	setp.ne.s32 	%p104, %r998, 0;
	@%p104 bra 	$L__BB6_6;
	add.s32 	%r892, %r10, %r9;
	add.s32 	%r893, %r11, %r892;
	add.s32 	%r894, %r12, %r893;
	add.s32 	%r895, %r13, %r894;
	add.s32 	%r896, %r14, %r895;
	add.s32 	%r897, %r15, %r896;
	add.s32 	%r898, %r16, %r897;
	add.s32 	%r899, %r17, %r898;
	add.s32 	%r900, %r18, %r899;
	add.s32 	%r901, %r19, %r900;
	add.s32 	%r902, %r20, %r901;
	add.s32 	%r903, %r21, %r902;
	add.s32 	%r904, %r22, %r903;
	add.s32 	%r905, %r23, %r904;
	add.s32 	%r906, %r24, %r905;
	add.s32 	%r907, %r25, %r906;
	add.s32 	%r908, %r26, %r907;
	add.s32 	%r909, %r27, %r908;
	add.s32 	%r910, %r28, %r909;
	add.s32 	%r911, %r29, %r910;
	add.s32 	%r866, %r30, %r911;
	mov.b32 	%r864, 1;
	mov.b32 	%r889, 0;
	mov.b32 	%r891, -1;
	// begin inline asm
	{  .reg .s32 r0;  .reg .pred p;  shfl.sync.up.b32 r0|p, %r866, %r864, %r889, %r891;  @p add.s32 r0, r0, %r866;  mov.s32 %r862, r0;}
	// end inline asm
	mov.b32 	%r870, 2;
	// begin inline asm
	{  .reg .s32 r0;  .reg .pred p;  shfl.sync.up.b32 r0|p, %r862, %r870, %r889, %r891;  @p add.s32 r0, r0, %r862;  mov.s32 %r868, r0;}
	// end inline asm
	mov.b32 	%r876, 4;
	// begin inline asm
	{  .reg .s32 r0;  .reg .pred p;  shfl.sync.up.b32 r0|p, %r868, %r876, %r889, %r891;  @p add.s32 r0, r0, %r868;  mov.s32 %r874, r0;}
	// end inline asm
	mov.b32 	%r882, 8;
	// begin inline asm
	{  .reg .s32 r0;  .reg .pred p;  shfl.sync.up.b32 r0|p, %r874, %r882, %r889, %r891;  @p add.s32 r0, r0, %r874;  mov.s32 %r880, r0;}
	// end inline asm
	mov.b32 	%r888, 16;
	// begin inline asm
	{  .reg .s32 r0;  .reg .pred p;  shfl.sync.up.b32 r0|p, %r880, %r888, %r889, %r891;  @p add.s32 r0, r0, %r880;  mov.s32 %r886, r0;}
	// end inline asm
	setp.ne.s32 	%p146, %r641, 31;
	@%p146 bra 	$L__BB6_4;
	shl.b32 	%r912, %r6, 2;
	add.s32 	%r914, %r670, %r912;
	st.shared.u32 	[%r914+16], %r886;
$L__BB6_4:
	sub.s32 	%r915, %r886, %r866;
	bar.sync 	0;
	ld.shared.v4.u32 	{%r916, %r917, %r918, %r919}, [_ZZN3cub18CUB_300001_SM_10006detail4scan16DeviceScanKernelINS2_10policy_hubIiiijN4cuda3std3__44plusIvEEE10Policy1000EN6thrust24THRUST_300001_SM_1000_NS6detail15normal_iteratorINSD_10device_ptrIiEEEESI_NS0_13ScanTileStateIiLb1EEES9_NS0_8NullTypeEjiLb0ESL_EEvT0_T1_T2_iT3_T4_T5_E12temp_storage+16];
	add.s32 	%r920, %r917, %r916;
	setp.eq.s32 	%p147, %r6, 2;
	selp.b32 	%r921, %r920, %r916, %p147;
	add.s32 	%r922, %r920, %r918;
	setp.eq.s32 	%p148, %r6, 3;
	selp.b32 	%r923, %r922, %r921, %p148;
	add.s32 	%r924, %r922, %r919;
	setp.eq.s32 	%p149, %r6, 4;
	selp.b32 	%r925, %r924, %r923, %p149;
	ld.shared.v4.u32 	{%r926, %r927, %r928, %r929}, [_ZZN3cub18CUB_300001_SM_10006detail4scan16DeviceScanKernelINS2_10policy_hubIiiijN4cuda3std3__44plusIvEEE10Policy1000EN6thrust24THRUST_300001_SM_1000_NS6detail15normal_iteratorINSD_10device_ptrIiEEEESI_NS0_13ScanTileStateIiLb1EEES9_NS0_8NullTypeEjiLb0ESL_EEvT0_T1_T2_iT3_T4_T5_E12temp_storage+32];
	add.s32 	%r930, %r924, %r926;
	setp.eq.s32 	%p150, %r6, 5;
	selp.b32 	%r931, %r930, %r925, %p150;
	add.s32 	%r932, %r930, %r927;
	setp.eq.s32 	%p151, %r6, 6;
	selp.b32 	%r933, %r932, %r931, %p151;
	add.s32 	%r934, %r932, %r928;
	setp.eq.s32 	%p152, %r6, 7;
	selp.b32 	%r935, %r934, %r933, %p152;
	add.s32 	%r936, %r934, %r929;
	setp.eq.s32 	%p153, %r6, 8;
	selp.b32 	%r937, %r936, %r935, %p153;
	ld.shared.v4.u32 	{%r938, %r939, %r940, %r941}, [_ZZN3cub18CUB_300001_SM_10006detail4scan16DeviceScanKernelINS2_10policy_hubIiiijN4cuda3std3__44plusIvEEE10Policy1000EN6thrust24THRUST_300001_SM_1000_NS6detail15normal_iteratorINSD_10device_ptrIiEEEESI_NS0_13ScanTileStateIiLb1EEES9_NS0_8NullTypeEjiLb0ESL_EEvT0_T1_T2_iT3_T4_T5_E12temp_storage+48];
	add.s32 	%r942, %r936, %r938;
	setp.eq.s32 	%p154, %r6, 9;
	selp.b32 	%r943, %r942, %r937, %p154;
	add.s32 	%r944, %r942, %r939;
	setp.eq.s32 	%p155, %r6, 10;
	selp.b32 	%r945, %r944, %r943, %p155;
	add.s32 	%r946, %r944, %r940;
	setp.eq.s32 	%p156, %r6, 11;
	selp.b32 	%r947, %r946, %r945, %p156;
	add.s32 	%r33, %r946, %r941;
	setp.lt.u32 	%p157, %r4, 32;
	setp.eq.s32 	%p158, %r641, 0;
	selp.b32 	%r948, 0, %r915, %p158;
	add.s32 	%r949, %r947, %r948;
	selp.b32 	%r1012, %r915, %r949, %p157;
	setp.ne.s32 	%p159, %r4, 0;
	@%p159 bra 	$L__BB6_25;
	add.s64 	%rd52, %rd1, 256;
	mov.b32 	%r950, 101;
	// begin inline asm
	st.relaxed.gpu.v2.u32 [%rd52], {%r950, %r33};
	// end inline asm
	mov.b32 	%r1012, 0;
	bra.uni 	$L__BB6_25;
$L__BB6_6:
	add.s32 	%r701, %r10, %r9;
	add.s32 	%r702, %r11, %r701;
	add.s32 	%r703, %r12, %r702;
	add.s32 	%r704, %r13, %r703;
	add.s32 	%r705, %r14, %r704;
	add.s32 	%r706, %r15, %r705;
	add.s32 	%r707, %r16, %r706;
	add.s32 	%r708, %r17, %r707;
	add.s32 	%r709, %r18, %r708;
	add.s32 	%r710, %r19, %r709;
	add.s32 	%r711, %r20, %r710;
	add.s32 	%r712, %r21, %r711;
	add.s32 	%r713, %r22, %r712;
	add.s32 	%r714, %r23, %r713;
	add.s32 	%r715, %r24, %r714;
	add.s32 	%r716, %r25, %r715;
	add.s32 	%r717, %r26, %r716;
	add.s32 	%r718, %r27, %r717;
	add.s32 	%r719, %r28, %r718;
	add.s32 	%r720, %r29, %r719;
	add.s32 	%r675, %r30, %r720;
	mov.b32 	%r673, 1;
	mov.b32 	%r698, 0;
	mov.b32 	%r700, -1;
	// begin inline asm
	{  .reg .s32 r0;  .reg .pred p;  shfl.sync.up.b32 r0|p, %r675, %r673, %r698, %r700;  @p add.s32 r0, r0, %r675;  mov.s32 %r671, r0;}
	// end inline asm
	mov.b32 	%r679, 2;
	// begin inline asm
	{  .reg .s32 r0;  .reg .pred p;  shfl.sync.up.b32 r0|p, %r671, %r679, %r698, %r700;  @p add.s32 r0, r0, %r671;  mov.s32 %r677, r0;}
	// end inline asm
	mov.b32 	%r685, 4;
	// begin inline asm
	{  .reg .s32 r0;  .reg .pred p;  shfl.sync.up.b32 r0|p, %r677, %r685, %r698, %r700;  @p add.s32 r0, r0, %r677;  mov.s32 %r683, r0;}
	// end inline asm
	mov.b32 	%r691, 8;
	// begin inline asm
	{  .reg .s32 r0;  .reg .pred p;  shfl.sync.up.b32 r0|p, %r683, %r691, %r698, %r700;  @p add.s32 r0, r0, %r683;  mov.s32 %r689, r0;}
	// end inline asm
	mov.b32 	%r697, 16;
	// begin inline asm
	{  .reg .s32 r0;  .reg .pred p;  shfl.sync.up.b32 r0|p, %r689, %r697, %r698, %r700;  @p add.s32 r0, r0, %r689;  mov.s32 %r695, r0;}
	// end inline asm
	setp.ne.s32 	%p105, %r641, 31;
	@%p105 bra 	$L__BB6_8;
	shl.b32 	%r721, %r6, 2;
	add.s32 	%r723, %r670, %r721;
	st.shared.u32 	[%r723+16], %r695;
$L__BB6_8:
	sub.s32 	%r724, %r695, %r675;
	bar.sync 	0;
	ld.shared.v4.u32 	{%r725, %r726, %r727, %r728}, [_ZZN3cub18CUB_300001_SM_10006detail4scan16DeviceScanKernelINS2_10policy_hubIiiijN4cuda3std3__44plusIvEEE10Policy1000EN6thrust24THRUST_300001_SM_1000_NS6detail15normal_iteratorINSD_10device_ptrIiEEEESI_NS0_13ScanTileStateIiLb1EEES9_NS0_8NullTypeEjiLb0ESL_EEvT0_T1_T2_iT3_T4_T5_E12temp_storage+16];
	add.s32 	%r729, %r726, %r725;
	setp.eq.s32 	%p106, %r6, 2;
	selp.b32 	%r730, %r729, %r725, %p106;
	add.s32 	%r731, %r729, %r727;
	setp.eq.s32 	%p107, %r6, 3;
	selp.b32 	%r732, %r731, %r730, %p107;
	add.s32 	%r733, %r731, %r728;
	setp.eq.s32 	%p108, %r6, 4;
	selp.b32 	%r734, %r733, %r732, %p108;
	ld.shared.v4.u32 	{%r735, %r736, %r737, %r738}, [_ZZN3cub18CUB_300001_SM_10006detail4scan16DeviceScanKernelINS2_10policy_hubIiiijN4cuda3std3__44plusIvEEE10Policy1000EN6thrust24THRUST_300001_SM_1000_NS6detail15normal_iteratorINSD_10device_ptrIiEEEESI_NS0_13ScanTileStateIiLb1EEES9_NS0_8NullTypeEjiLb0ESL_EEvT0_T1_T2_iT3_T4_T5_E12temp_storage+32];
	add.s32 	%r739, %r733, %r735;
	setp.eq.s32 	%p109, %r6, 5;
	selp.b32 	%r740, %r739, %r734, %p109;
	add.s32 	%r741, %r739, %r736;
	setp.eq.s32 	%p110, %r6, 6;
	selp.b32 	%r742, %r741, %r740, %p110;
	add.s32 	%r743, %r741, %r737;
	setp.eq.s32 	%p111, %r6, 7;
	selp.b32 	%r744, %r743, %r742, %p111;
	add.s32 	%r745, %r743, %r738;
	setp.eq.s32 	%p112, %r6, 8;
	selp.b32 	%r746, %r745, %r744, %p112;
	ld.shared.v4.u32 	{%r747, %r748, %r749, %r750}, [_ZZN3cub18CUB_300001_SM_10006detail4scan16DeviceScanKernelINS2_10policy_hubIiiijN4cuda3std3__44plusIvEEE10Policy1000EN6thrust24THRUST_300001_SM_1000_NS6detail15normal_iteratorINSD_10device_ptrIiEEEESI_NS0_13ScanTileStateIiLb1EEES9_NS0_8NullTypeEjiLb0ESL_EEvT0_T1_T2_iT3_T4_T5_E12temp_storage+48];
	add.s32 	%r751, %r745, %r747;
	setp.eq.s32 	%p113, %r6, 9;
	selp.b32 	%r752, %r751, %r746, %p113;
	add.s32 	%r753, %r751, %r748;
	setp.eq.s32 	%p114, %r6, 10;
	selp.b32 	%r754, %r753, %r752, %p114;
	add.s32 	%r755, %r753, %r749;
	setp.eq.s32 	%p115, %r6, 11;
	selp.b32 	%r756, %r755, %r754, %p115;
	add.s32 	%r37, %r755, %r750;
	setp.gt.u32 	%p116, %r4, 31;
	setp.lt.u32 	%p117, %r4, 32;
	setp.eq.s32 	%p118, %r641, 0;
	selp.b32 	%r757, 0, %r724, %p118;
	add.s32 	%r1011, %r756, %r757;
	selp.b32 	%r39, %r724, %r1011, %p117;
	@%p116 bra 	$L__BB6_24;
	setp.ne.s32 	%p119, %r4, 0;
	mul.wide.s32 	%rd41, %r998, 8;
	add.s64 	%rd5, %rd1, %rd41;
	@%p119 bra 	$L__BB6_11;
	st.shared.u32 	[_ZZN3cub18CUB_300001_SM_10006detail4scan16DeviceScanKernelINS2_10policy_hubIiiijN4cuda3std3__44plusIvEEE10Policy1000EN6thrust24THRUST_300001_SM_1000_NS6detail15normal_iteratorINSD_10device_ptrIiEEEESI_NS0_13ScanTileStateIiLb1EEES9_NS0_8NullTypeEjiLb0ESL_EEvT0_T1_T2_iT3_T4_T5_E12temp_storage+12], %r37;
	add.s64 	%rd42, %rd5, 256;
	mov.b32 	%r758, 100;
	// begin inline asm
	st.relaxed.gpu.v2.u32 [%rd42], {%r758, %r37};
	// end inline asm
$L__BB6_11:
	not.b32 	%r764, %r4;
	add.s32 	%r1006, %r998, %r764;
	mov.b32 	%r760, 830;
	// begin inline asm
	nanosleep.u32 %r760;
	// end inline asm
	mul.wide.s32 	%rd44, %r1006, 8;
	add.s64 	%rd45, %rd1, %rd44;
	add.s64 	%rd43, %rd45, 256;
	// begin inline asm
	ld.relaxed.gpu.v2.u32 {%r1008, %r1000}, [%rd43];
	// end inline asm
	mov.b32 	%r1001, 952;
$L__BB6_12:
	setp.eq.s32 	%p120, %r1008, 99;
	mov.b32 	%r765, -1;
	vote.sync.any.pred 	%p121, %p120, %r765;
	not.pred 	%p122, %p121;
	@%p122 bra 	$L__BB6_14;
	mul.lo.s32 	%r860, %r998, 16807;
	and.b32  	%r998, %r860, 2147483647;
	add.s32 	%r861, %r1001, 1;
	rem.u32 	%r857, %r998, %r861;
	// begin inline asm
	nanosleep.u32 %r857;
	// end inline asm
	shr.u32 	%r1001, %r1001, 1;
	// begin inline asm
	ld.relaxed.gpu.v2.u32 {%r1008, %r1000}, [%rd43];
	// end inline asm
	bra.uni 	$L__BB6_12;
$L__BB6_14:
	setp.eq.s32 	%p123, %r1008, 101;
	mov.b32 	%r792, -1;
	vote.sync.ballot.b32 	%r794, %p123, %r792;
	// begin inline asm
	mov.u32 %r767, %lanemask_ge;
	// end inline asm
	and.b32  	%r795, %r794, %r767;
	or.b32  	%r796, %r795, -2147483648;
	add.s32 	%r797, %r796, -1;
	not.b32 	%r798, %r796;
	and.b32  	%r799, %r798, %r797;
	popc.b32 	%r771, %r799;
	mov.b32 	%r770, 1;
	// begin inline asm
	shfl.sync.down.b32 %r768, %r1000, %r770, %r771, %r792;
	// end inline asm
	setp.lt.s32 	%p125, %r641, %r771;
	selp.b32 	%r800, %r768, 0, %p125;
	add.s32 	%r774, %r800, %r1000;
	mov.b32 	%r775, 2;
	// begin inline asm
	shfl.sync.down.b32 %r773, %r774, %r775, %r771, %r792;
	// end inline asm
	add.s32 	%r54, %r641, 2;
	setp.gt.s32 	%p126, %r54, %r771;
	selp.b32 	%r801, 0, %r773, %p126;
	add.s32 	%r779, %r774, %r801;
	mov.b32 	%r780, 4;
	// begin inline asm
	shfl.sync.down.b32 %r778, %r779, %r780, %r771, %r792;
	// end inline asm
	add.s32 	%r55, %r641, 4;
	setp.gt.s32 	%p127, %r55, %r771;
	selp.b32 	%r802, 0, %r778, %p127;
	add.s32 	%r784, %r779, %r802;
	mov.b32 	%r785, 8;
	// begin inline asm
	shfl.sync.down.b32 %r783, %r784, %r785, %r771, %r792;
	// end inline asm
	add.s32 	%r56, %r641, 8;
	setp.gt.s32 	%p128, %r56, %r771;
	selp.b32 	%r803, 0, %r783, %p128;
	add.s32 	%r789, %r784, %r803;
	mov.b32 	%r790, 16;
	// begin inline asm
	shfl.sync.down.b32 %r788, %r789, %r790, %r771, %r792;
	// end inline asm
	add.s32 	%r57, %r641, 16;
	setp.gt.s32 	%p129, %r57, %r771;
	selp.b32 	%r804, 0, %r788, %p129;
	add.s32 	%r1005, %r789, %r804;
	add.s64 	%rd7, %rd1, 256;
	mov.b32 	%r1002, 952;
$L__BB6_15:
	setp.ne.s32 	%p130, %r1008, 101;
	mov.b32 	%r805, -1;
	vote.sync.all.pred 	%p131, %p130, %r805;
	not.pred 	%p132, %p131;
	@%p132 bra 	$L__BB6_20;
	shr.u32 	%r1002, %r1002, 1;
	mul.wide.s32 	%rd48, %r1006, 8;
	add.s64 	%rd49, %rd7, %rd48;
	add.s64 	%rd47, %rd49, -256;
	// begin inline asm
	ld.relaxed.gpu.v2.u32 {%r1008, %r1009}, [%rd47];
	// end inline asm
	mov.u32 	%r1010, %r1002;
$L__BB6_17:
	setp.eq.s32 	%p136, %r1008, 99;
	mov.b32 	%r813, -1;
	vote.sync.any.pred 	%p137, %p136, %r813;
	not.pred 	%p138, %p137;
	@%p138 bra 	$L__BB6_19;
	mul.lo.s32 	%r855, %r998, 16807;
	and.b32  	%r998, %r855, 2147483647;
	add.s32 	%r856, %r1010, 1;
	rem.u32 	%r852, %r998, %r856;
	// begin inline asm
	nanosleep.u32 %r852;
	// end inline asm
	shr.u32 	%r1010, %r1010, 1;
	// begin inline asm
	ld.relaxed.gpu.v2.u32 {%r1008, %r1009}, [%rd47];
	// end inline asm
	bra.uni 	$L__BB6_17;
$L__BB6_19:
	setp.eq.s32 	%p139, %r1008, 101;
	mov.b32 	%r839, -1;
	vote.sync.ballot.b32 	%r840, %p139, %r839;
	and.b32  	%r841, %r840, %r767;
	or.b32  	%r842, %r841, -2147483648;
	add.s32 	%r843, %r842, -1;
	not.b32 	%r844, %r842;
	and.b32  	%r845, %r844, %r843;
	popc.b32 	%r818, %r845;
	mov.b32 	%r817, 1;
	// begin inline asm
	shfl.sync.down.b32 %r815, %r1009, %r817, %r818, %r839;
	// end inline asm
	setp.lt.s32 	%p141, %r641, %r818;
	selp.b32 	%r846, %r815, 0, %p141;
	add.s32 	%r821, %r846, %r1009;
	mov.b32 	%r822, 2;
	// begin inline asm
	shfl.sync.down.b32 %r820, %r821, %r822, %r818, %r839;
	// end inline asm
	setp.gt.s32 	%p142, %r54, %r818;
	selp.b32 	%r847, 0, %r820, %p142;
	add.s32 	%r826, %r821, %r847;
	mov.b32 	%r827, 4;
	// begin inline asm
	shfl.sync.down.b32 %r825, %r826, %r827, %r818, %r839;
	// end inline asm
	setp.gt.s32 	%p143, %r55, %r818;
	selp.b32 	%r848, 0, %r825, %p143;
	add.s32 	%r831, %r826, %r848;
	mov.b32 	%r832, 8;
	// begin inline asm
	shfl.sync.down.b32 %r830, %r831, %r832, %r818, %r839;
	// end inline asm
	setp.gt.s32 	%p144, %r56, %r818;
	selp.b32 	%r849, 0, %r830, %p144;
	add.s32 	%r836, %r831, %r849;
	mov.b32 	%r837, 16;
	// begin inline asm
	shfl.sync.down.b32 %r835, %r836, %r837, %r818, %r839;
	// end inline asm
	setp.gt.s32 	%p145, %r57, %r818;
	selp.b32 	%r850, 0, %r835, %p145;
	add.s32 	%r851, %r850, %r1005;
	add.s32 	%r1005, %r851, %r836;
	add.s32 	%r1006, %r1006, -32;
	bra.uni 	$L__BB6_15;
$L__BB6_20:
	@%p119 bra 	$L__BB6_22;
	add.s32 	%r808, %r1005, %r37;
	add.s64 	%rd46, %rd5, 256;
	mov.b32 	%r807, 101;
	// begin inline asm
	st.relaxed.gpu.v2.u32 [%rd46], {%r807, %r808};
	// end inline asm
	st.shared.u32 	[_ZZN3cub18CUB_300001_SM_10006detail4scan16DeviceScanKernelINS2_10policy_hubIiiijN4cuda3std3__44plusIvEEE10Policy1000EN6thrust24THRUST_300001_SM_1000_NS6detail15normal_iteratorINSD_10device_ptrIiEEEESI_NS0_13ScanTileStateIiLb1EEES9_NS0_8NullTypeEjiLb0ESL_EEvT0_T1_T2_iT3_T4_T5_E12temp_storage+4], %r1005;
	st.shared.u32 	[_ZZN3cub18CUB_300001_SM_10006detail4scan16DeviceScanKernelINS2_10policy_hubIiiijN4cuda3std3__44plusIvEEE10Policy1000EN6thrust24THRUST_300001_SM_1000_NS6detail15normal_iteratorINSD_10device_ptrIiEEEESI_NS0_13ScanTileStateIiLb1EEES9_NS0_8NullTypeEjiLb0ESL_EEvT0_T1_T2_iT3_T4_T5_E12temp_storage+8], %r808;
$L__BB6_22:
	setp.ne.s32 	%p134, %r641, 0;
	mov.u32 	%r1011, %r39;
	@%p134 bra 	$L__BB6_24;
	st.shared.u32 	[_ZZN3cub18CUB_300001_SM_10006detail4scan16DeviceScanKernelINS2_10policy_hubIiiijN4cuda3std3__44plusIvEEE10Policy1000EN6thrust24THRUST_300001_SM_1000_NS6detail15normal_iteratorINSD_10device_ptrIiEEEESI_NS0_13ScanTileStateIiLb1EEES9_NS0_8NullTypeEjiLb0ESL_EEvT0_T1_T2_iT3_T4_T5_E12temp_storage+76], %r1005;
	mov.u32 	%r1011, %r1005;
$L__BB6_24:
	bar.sync 	0;
	setp.eq.s32 	%p135, %r4, 0;
	ld.shared.u32 	%r809, [_ZZN3cub18CUB_300001_SM_10006detail4scan16DeviceScanKernelINS2_10policy_hubIiiijN4cuda3std3__44plusIvEEE10Policy1000EN6thrust24THRUST_300001_SM_1000_NS6detail15normal_iteratorINSD_10device_ptrIiEEEESI_NS0_13ScanTileStateIiLb1EEES9_NS0_8NullTypeEjiLb0ESL_EEvT0_T1_T2_iT3_T4_T5_E12temp_storage+76];
	selp.b32 	%r810, 0, %r809, %p135;
	add.s32 	%r1012, %r810, %r1011;
$L__BB6_25:
	add.s32 	%r953, %r1012, %r9;
	add.s32 	%r954, %r10, %r953;
	add.s32 	%r955, %r11, %r954;
	add.s32 	%r956, %r12, %r955;
	add.s32 	%r957, %r13, %r956;
	add.s32 	%r958, %r14, %r957;
	add.s32 	%r959, %r15, %r958;
	add.s32 	%r960, %r16, %r959;
	add.s32 	%r961, %r17, %r960;
	add.s32 	%r962, %r18, %r961;
	add.s32 	%r963, %r19, %r962;
	add.s32 	%r964, %r20, %r963;
	add.s32 	%r965, %r21, %r964;
	add.s32 	%r966, %r22, %r965;
	add.s32 	%r967, %r23, %r966;
	add.s32 	%r968, %r24, %r967;
	add.s32 	%r969, %r25, %r968;
	add.s32 	%r970, %r26, %r969;
	add.s32 	%r971, %r27, %r970;
	add.s32 	%r972, %r28, %r971;
	add.s32 	%r973, %r29, %r972;
	add.s32 	%r974, %r30, %r973;
	bar.sync 	0;
	st.shared.v2.u32 	[%r8], {%r953, %r954};
	st.shared.v2.u32 	[%r8+8], {%r955, %r956};
	st.shared.v2.u32 	[%r8+16], {%r957, %r958};
	st.shared.v2.u32 	[%r8+24], {%r959, %r960};
	st.shared.v2.u32 	[%r8+32], {%r961, %r962};
	st.shared.v2.u32 	[%r8+40], {%r963, %r964};
	st.shared.v2.u32 	[%r8+48], {%r965, %r966};
	st.shared.v2.u32 	[%r8+56], {%r967, %r968};
	st.shared.v2.u32 	[%r8+64], {%r969, %r970};
	st.shared.v2.u32 	[%r8+72], {%r971, %r972};
	st.shared.v2.u32 	[%r8+80], {%r973, %r974};
	bar.warp.sync 	-1;
	ld.shared.u32 	%r975, [%r7];
	ld.shared.u32 	%r976, [%r7+128];
	ld.shared.u32 	%r977, [%r7+256];
	ld.shared.u32 	%r978, [%r7+384];
	ld.shared.u32 	%r979, [%r7+512];
	ld.shared.u32 	%r980, [%r7+640];
	ld.shared.u32 	%r981, [%r7+768];
	ld.shared.u32 	%r982, [%r7+896];
	ld.shared.u32 	%r983, [%r7+1024];
	ld.shared.u32 	%r984, [%r7+1152];
	ld.shared.u32 	%r985, [%r7+1280];
	ld.shared.u32 	%r986, [%r7+1408];
	ld.shared.u32 	%r987, [%r7+1536];
	ld.shared.u32 	%r988, [%r7+1664];
	ld.shared.u32 	%r989, [%r7+1792];
	ld.shared.u32 	%r990, [%r7+1920];
	ld.shared.u32 	%r991, [%r7+2048];
	ld.shared.u32 	%r992, [%r7+2176];
	ld.shared.u32 	%r993, [%r7+2304];
	ld.shared.u32 	%r994, [%r7+2432];
	ld.shared.u32 	%r995, [%r7+2560];
	ld.shared.u32 	%r996, [%r7+2688];
	add.s64 	%rd54, %rd3, %rd39;
	st.global.u32 	[%rd54], %r975;
	st.global.u32 	[%rd54+128], %r976;
	st.global.u32 	[%rd54+256], %r977;
	st.global.u32 	[%rd54+384], %r978;
	st.global.u32 	[%rd54+512], %r979;
	st.global.u32 	[%rd54+640], %r980;
	st.global.u32 	[%rd54+768], %r981;
	st.global.u32 	[%rd54+896], %r982;
	st.global.u32 	[%rd54+1024], %r983;
	st.global.u32 	[%rd54+1152], %r984;
	st.global.u32 	[%rd54+1280], %r985;
	st.global.u32 	[%rd54+1408], %r986;
	st.global.u32 	[%rd54+1536], %r987;
	st.global.u32 	[%rd54+1664], %r988;
	st.global.u32 	[%rd54+1792], %r989;
	st.global.u32 	[%rd54+1920], %r990;
	st.global.u32 	[%rd54+2048], %r991;
	st.global.u32 	[%rd54+2176], %r992;
	st.global.u32 	[%rd54+2304], %r993;
	st.global.u32 	[%rd54+2432], %r994;
	st.global.u32 	[%rd54+2560], %r995;
	st.global.u32 	[%rd54+2688], %r996;
	bra.uni 	$L__BB6_140;
$L__BB6_26:
	setp.eq.s32 	%p2, %r3, 0;
	@%p2 bra 	$L__BB6_140;
	mul.wide.u32 	%rd15, %r2, 4;
	add.s64 	%rd16, %rd2, %rd15;
	mov.u32 	%r82, %tid.x;
	ld.global.u32 	%r1034, [%rd16];
	and.b32  	%r236, %r82, 31;
	and.b32  	%r237, %r82, 992;
	mul.lo.s32 	%r238, %r237, 22;
	or.b32  	%r84, %r238, %r236;
	setp.ge.u32 	%p3, %r84, %r3;
	shl.b32 	%r239, %r84, 2;
	cvt.u64.u32 	%rd17, %r239;
	add.s64 	%rd9, %rd16, %rd17;
	mov.u32 	%r1013, %r1034;
	@%p3 bra 	$L__BB6_29;
	ld.global.u32 	%r1013, [%rd9];
$L__BB6_29:
	add.s32 	%r240, %r84, 32;
	setp.ge.u32 	%p4, %r240, %r3;
	mov.u32 	%r1014, %r1034;
	@%p4 bra 	$L__BB6_31;
	ld.global.u32 	%r1014, [%rd9+128];
$L__BB6_31:
	add.s32 	%r89, %r84, 64;
	setp.ge.u32 	%p5, %r89, %r3;
	mov.u32 	%r1015, %r1034;
	@%p5 bra 	$L__BB6_33;
	ld.global.u32 	%r1015, [%rd9+256];
$L__BB6_33:
	add.s32 	%r92, %r84, 96;
	setp.ge.u32 	%p6, %r92, %r3;
	mov.u32 	%r1016, %r1034;
	@%p6 bra 	$L__BB6_35;
	ld.global.u32 	%r1016, [%rd9+384];
$L__BB6_35:
	add.s32 	%r241, %r84, 128;
	setp.ge.u32 	%p7, %r241, %r3;
	mov.u32 	%r1017, %r1034;
	@%p7 bra 	$L__BB6_37;
	ld.global.u32 	%r1017, [%rd9+512];
$L__BB6_37:
	add.s32 	%r242, %r84, 160;
	setp.ge.u32 	%p8, %r242, %r3;
	mov.u32 	%r1018, %r1034;
	@%p8 bra 	$L__BB6_39;
	ld.global.u32 	%r1018, [%rd9+640];
$L__BB6_39:
	add.s32 	%r243, %r84, 192;
	setp.ge.u32 	%p9, %r243, %r3;
	mov.u32 	%r1019, %r1034;
	@%p9 bra 	$L__BB6_41;
	ld.global.u32 	%r1019, [%rd9+768];
$L__BB6_41:
	add.s32 	%r101, %r84, 224;
	setp.ge.u32 	%p10, %r101, %r3;
	mov.u32 	%r1020, %r1034;
	@%p10 bra 	$L__BB6_43;
	ld.global.u32 	%r1020, [%rd9+896];
$L__BB6_43:
	add.s32 	%r244, %r84, 256;
	setp.ge.u32 	%p11, %r244, %r3;
	mov.u32 	%r1021, %r1034;
	@%p11 bra 	$L__BB6_45;
	ld.global.u32 	%r1021, [%rd9+1024];
$L__BB6_45:
	add.s32 	%r245, %r84, 288;
	setp.ge.u32 	%p12, %r245, %r3;
	mov.u32 	%r1022, %r1034;
	@%p12 bra 	$L__BB6_47;
	ld.global.u32 	%r1022, [%rd9+1152];
$L__BB6_47:
	add.s32 	%r246, %r84, 320;
	setp.ge.u32 	%p13, %r246, %r3;
	mov.u32 	%r1023, %r1034;
	@%p13 bra 	$L__BB6_49;
	ld.global.u32 	%r1023, [%rd9+1280];
$L__BB6_49:
	add.s32 	%r110, %r84, 352;
	setp.ge.u32 	%p14, %r110, %r3;
	mov.u32 	%r1024, %r1034;
	@%p14 bra 	$L__BB6_51;
	ld.global.u32 	%r1024, [%rd9+1408];
$L__BB6_51:
	add.s32 	%r113, %r84, 384;
	setp.ge.u32 	%p15, %r113, %r3;
	mov.u32 	%r1025, %r1034;
	@%p15 bra 	$L__BB6_53;
	ld.global.u32 	%r1025, [%rd9+1536];
$L__BB6_53:
	add.s32 	%r116, %r84, 416;
	setp.ge.u32 	%p16, %r116, %r3;
	mov.u32 	%r1026, %r1034;
	@%p16 bra 	$L__BB6_55;
	ld.global.u32 	%r1026, [%rd9+1664];
$L__BB6_55:
	add.s32 	%r119, %r84, 448;
	setp.ge.u32 	%p17, %r119, %r3;
	mov.u32 	%r1027, %r1034;
	@%p17 bra 	$L__BB6_57;
	ld.global.u32 	%r1027, [%rd9+1792];
$L__BB6_57:
	add.s32 	%r247, %r84, 480;
	setp.ge.u32 	%p18, %r247, %r3;
	mov.u32 	%r1028, %r1034;
	@%p18 bra 	$L__BB6_59;
	ld.global.u32 	%r1028, [%rd9+1920];
$L__BB6_59:
	add.s32 	%r248, %r84, 512;
	setp.ge.u32 	%p19, %r248, %r3;
	mov.u32 	%r1029, %r1034;
	@%p19 bra 	$L__BB6_61;
	ld.global.u32 	%r1029, [%rd9+2048];
$L__BB6_61:
	add.s32 	%r126, %r84, 544;
	setp.ge.u32 	%p20, %r126, %r3;
	mov.u32 	%r1030, %r1034;
	@%p20 bra 	$L__BB6_63;
	ld.global.u32 	%r1030, [%rd9+2176];
$L__BB6_63:
	add.s32 	%r249, %r84, 576;
	setp.ge.u32 	%p21, %r249, %r3;
	mov.u32 	%r1031, %r1034;
	@%p21 bra 	$L__BB6_65;
	ld.global.u32 	%r1031, [%rd9+2304];
$L__BB6_65:
	add.s32 	%r131, %r84, 608;
	setp.ge.u32 	%p22, %r131, %r3;
	mov.u32 	%r1032, %r1034;
	@%p22 bra 	$L__BB6_67;
	ld.global.u32 	%r1032, [%rd9+2432];
$L__BB6_67:
	add.s32 	%r250, %r84, 640;
	setp.ge.u32 	%p23, %r250, %r3;
	mov.u32 	%r1033, %r1034;
	@%p23 bra 	$L__BB6_69;
	ld.global.u32 	%r1033, [%rd9+2560];
$L__BB6_69:
	add.s32 	%r251, %r84, 672;
	setp.ge.u32 	%p24, %r251, %r3;
	@%p24 bra 	$L__BB6_71;
	ld.global.u32 	%r1034, [%rd9+2688];
$L__BB6_71:
	// begin inline asm
	mov.u32 %r252, %laneid;
	// end inline asm
	shr.u32 	%r139, %r82, 5;
	mad.lo.s32 	%r253, %r139, 704, %r252;
	shl.b32 	%r254, %r253, 2;
	mov.u32 	%r255, _ZZN3cub18CUB_300001_SM_10006detail4scan16DeviceScanKernelINS2_10policy_hubIiiijN4cuda3std3__44plusIvEEE10Policy1000EN6thrust24THRUST_300001_SM_1000_NS6detail15normal_iteratorINSD_10device_ptrIiEEEESI_NS0_13ScanTileStateIiLb1EEES9_NS0_8NullTypeEjiLb0ESL_EEvT0_T1_T2_iT3_T4_T5_E12temp_storage;
	add.s32 	%r140, %r255, %r254;
	st.shared.u32 	[%r140], %r1013;
	st.shared.u32 	[%r140+128], %r1014;
	st.shared.u32 	[%r140+256], %r1015;
	st.shared.u32 	[%r140+384], %r1016;
	st.shared.u32 	[%r140+512], %r1017;
	st.shared.u32 	[%r140+640], %r1018;
	st.shared.u32 	[%r140+768], %r1019;
	st.shared.u32 	[%r140+896], %r1020;
	st.shared.u32 	[%r140+1024], %r1021;
	st.shared.u32 	[%r140+1152], %r1022;
	st.shared.u32 	[%r140+1280], %r1023;
	st.shared.u32 	[%r140+1408], %r1024;
	st.shared.u32 	[%r140+1536], %r1025;
	st.shared.u32 	[%r140+1664], %r1026;
	st.shared.u32 	[%r140+1792], %r1027;
	st.shared.u32 	[%r140+1920], %r1028;
	st.shared.u32 	[%r140+2048], %r1029;
	st.shared.u32 	[%r140+2176], %r1030;
	st.shared.u32 	[%r140+2304], %r1031;
	st.shared.u32 	[%r140+2432], %r1032;
	st.shared.u32 	[%r140+2560], %r1033;
	st.shared.u32 	[%r140+2688], %r1034;
	bar.warp.sync 	-1;
	mad.lo.s32 	%r141, %r252, 84, %r140;
	ld.shared.v2.u32 	{%r142, %r143}, [%r141];
	ld.shared.v2.u32 	{%r144, %r145}, [%r141+8];
	ld.shared.v2.u32 	{%r146, %r147}, [%r141+16];
	ld.shared.v2.u32 	{%r148, %r149}, [%r141+24];
	ld.shared.v2.u32 	{%r150, %r151}, [%r141+32];
	ld.shared.v2.u32 	{%r152, %r153}, [%r141+40];
	ld.shared.v2.u32 	{%r154, %r155}, [%r141+48];
	ld.shared.v2.u32 	{%r156, %r157}, [%r141+56];
	ld.shared.v2.u32 	{%r158, %r159}, [%r141+64];
	ld.shared.v2.u32 	{%r160, %r161}, [%r141+72];
	ld.shared.v2.u32 	{%r162, %r163}, [%r141+80];
	bar.sync 	0;
	setp.ne.s32 	%p25, %r998, 0;
	@%p25 bra 	$L__BB6_75;
	add.s32 	%r485, %r143, %r142;
	add.s32 	%r486, %r144, %r485;
	add.s32 	%r487, %r145, %r486;
	add.s32 	%r488, %r146, %r487;
	add.s32 	%r489, %r147, %r488;
	add.s32 	%r490, %r148, %r489;
	add.s32 	%r491, %r149, %r490;
	add.s32 	%r492, %r150, %r491;
	add.s32 	%r493, %r151, %r492;
	add.s32 	%r494, %r152, %r493;
	add.s32 	%r495, %r153, %r494;
	add.s32 	%r496, %r154, %r495;
	add.s32 	%r497, %r155, %r496;
	add.s32 	%r498, %r156, %r497;
	add.s32 	%r499, %r157, %r498;
	add.s32 	%r500, %r158, %r499;
	add.s32 	%r501, %r159, %r500;
	add.s32 	%r502, %r160, %r501;
	add.s32 	%r503, %r161, %r502;
	add.s32 	%r504, %r162, %r503;
	add.s32 	%r459, %r163, %r504;
	mov.b32 	%r457, 1;
	mov.b32 	%r482, 0;
	mov.b32 	%r484, -1;
	// begin inline asm
	{  .reg .s32 r0;  .reg .pred p;  shfl.sync.up.b32 r0|p, %r459, %r457, %r482, %r484;  @p add.s32 r0, r0, %r459;  mov.s32 %r455, r0;}
	// end inline asm
	mov.b32 	%r463, 2;
	// begin inline asm
	{  .reg .s32 r0;  .reg .pred p;  shfl.sync.up.b32 r0|p, %r455, %r463, %r482, %r484;  @p add.s32 r0, r0, %r455;  mov.s32 %r461, r0;}
	// end inline asm
	mov.b32 	%r469, 4;
	// begin inline asm
	{  .reg .s32 r0;  .reg .pred p;  shfl.sync.up.b32 r0|p, %r461, %r469, %r482, %r484;  @p add.s32 r0, r0, %r461;  mov.s32 %r467, r0;}
	// end inline asm
	mov.b32 	%r475, 8;
	// begin inline asm
	{  .reg .s32 r0;  .reg .pred p;  shfl.sync.up.b32 r0|p, %r467, %r475, %r482, %r484;  @p add.s32 r0, r0, %r467;  mov.s32 %r473, r0;}
	// end inline asm
	mov.b32 	%r481, 16;
	// begin inline asm
	{  .reg .s32 r0;  .reg .pred p;  shfl.sync.up.b32 r0|p, %r473, %r481, %r482, %r484;  @p add.s32 r0, r0, %r473;  mov.s32 %r479, r0;}
	// end inline asm
	setp.ne.s32 	%p67, %r252, 31;
	@%p67 bra 	$L__BB6_74;
	shl.b32 	%r505, %r139, 2;
	mov.u32 	%r506, _ZZN3cub18CUB_300001_SM_10006detail4scan16DeviceScanKernelINS2_10policy_hubIiiijN4cuda3std3__44plusIvEEE10Policy1000EN6thrust24THRUST_300001_SM_1000_NS6detail15normal_iteratorINSD_10device_ptrIiEEEESI_NS0_13ScanTileStateIiLb1EEES9_NS0_8NullTypeEjiLb0ESL_EEvT0_T1_T2_iT3_T4_T5_E12temp_storage;
	add.s32 	%r507, %r506, %r505;
	st.shared.u32 	[%r507+16], %r479;
$L__BB6_74:
	sub.s32 	%r508, %r479, %r459;
	bar.sync 	0;
	ld.shared.v4.u32 	{%r509, %r510, %r511, %r512}, [_ZZN3cub18CUB_300001_SM_10006detail4scan16DeviceScanKernelINS2_10policy_hubIiiijN4cuda3std3__44plusIvEEE10Policy1000EN6thrust24THRUST_300001_SM_1000_NS6detail15normal_iteratorINSD_10device_ptrIiEEEESI_NS0_13ScanTileStateIiLb1EEES9_NS0_8NullTypeEjiLb0ESL_EEvT0_T1_T2_iT3_T4_T5_E12temp_storage+16];
	add.s32 	%r513, %r510, %r509;
	setp.eq.s32 	%p68, %r139, 2;
	selp.b32 	%r514, %r513, %r509, %p68;
	add.s32 	%r515, %r513, %r511;
	setp.eq.s32 	%p69, %r139, 3;
	selp.b32 	%r516, %r515, %r514, %p69;
	add.s32 	%r517, %r515, %r512;
	setp.eq.s32 	%p70, %r139, 4;
	selp.b32 	%r518, %r517, %r516, %p70;
	ld.shared.v4.u32 	{%r519, %r520, %r521, %r522}, [_ZZN3cub18CUB_300001_SM_10006detail4scan16DeviceScanKernelINS2_10policy_hubIiiijN4cuda3std3__44plusIvEEE10Policy1000EN6thrust24THRUST_300001_SM_1000_NS6detail15normal_iteratorINSD_10device_ptrIiEEEESI_NS0_13ScanTileStateIiLb1EEES9_NS0_8NullTypeEjiLb0ESL_EEvT0_T1_T2_iT3_T4_T5_E12temp_storage+32];
	add.s32 	%r523, %r517, %r519;
	setp.eq.s32 	%p71, %r139, 5;
	selp.b32 	%r524, %r523, %r518, %p71;
	add.s32 	%r525, %r523, %r520;
	setp.eq.s32 	%p72, %r139, 6;
	selp.b32 	%r526, %r525, %r524, %p72;
	add.s32 	%r527, %r525, %r521;
	setp.eq.s32 	%p73, %r139, 7;
	selp.b32 	%r528, %r527, %r526, %p73;
	add.s32 	%r529, %r527, %r522;
	setp.eq.s32 	%p74, %r139, 8;
	selp.b32 	%r530, %r529, %r528, %p74;
	.pragma "used_bytes_mask 4095";
	ld.shared.v4.u32 	{%r531, %r532, %r533, %r534}, [_ZZN3cub18CUB_300001_SM_10006detail4scan16DeviceScanKernelINS2_10policy_hubIiiijN4cuda3std3__44plusIvEEE10Policy1000EN6thrust24THRUST_300001_SM_1000_NS6detail15normal_iteratorINSD_10device_ptrIiEEEESI_NS0_13ScanTileStateIiLb1EEES9_NS0_8NullTypeEjiLb0ESL_EEvT0_T1_T2_iT3_T4_T5_E12temp_storage+48];
	add.s32 	%r535, %r529, %r531;
	setp.eq.s32 	%p75, %r139, 9;
	selp.b32 	%r536, %r535, %r530, %p75;
	add.s32 	%r537, %r535, %r532;
	setp.eq.s32 	%p76, %r139, 10;
	selp.b32 	%r538, %r537, %r536, %p76;
	add.s32 	%r539, %r537, %r533;
	setp.eq.s32 	%p77, %r139, 11;
	selp.b32 	%r540, %r539, %r538, %p77;
	setp.lt.u32 	%p78, %r82, 32;
	setp.eq.s32 	%p79, %r252, 0;
	selp.b32 	%r541, 0, %r508, %p79;
	add.s32 	%r542, %r540, %r541;
	selp.b32 	%r543, %r508, %r542, %p78;
	setp.eq.s32 	%p80, %r82, 0;
	selp.b32 	%r1049, 0, %r543, %p80;
	bra.uni 	$L__BB6_94;
$L__BB6_75:
	add.s32 	%r286, %r143, %r142;
	add.s32 	%r287, %r144, %r286;
	add.s32 	%r288, %r145, %r287;
	add.s32 	%r289, %r146, %r288;
	add.s32 	%r290, %r147, %r289;
	add.s32 	%r291, %r148, %r290;
	add.s32 	%r292, %r149, %r291;
	add.s32 	%r293, %r150, %r292;
	add.s32 	%r294, %r151, %r293;
	add.s32 	%r295, %r152, %r294;
	add.s32 	%r296, %r153, %r295;
	add.s32 	%r297, %r154, %r296;
	add.s32 	%r298, %r155, %r297;
	add.s32 	%r299, %r156, %r298;
	add.s32 	%r300, %r157, %r299;
	add.s32 	%r301, %r158, %r300;
	add.s32 	%r302, %r159, %r301;
	add.s32 	%r303, %r160, %r302;
	add.s32 	%r304, %r161, %r303;
	add.s32 	%r305, %r162, %r304;
	add.s32 	%r260, %r163, %r305;
	mov.b32 	%r258, 1;
	mov.b32 	%r283, 0;
	mov.b32 	%r285, -1;
	// begin inline asm
	{  .reg .s32 r0;  .reg .pred p;  shfl.sync.up.b32 r0|p, %r260, %r258, %r283, %r285;  @p add.s32 r0, r0, %r260;  mov.s32 %r256, r0;}
	// end inline asm
	mov.b32 	%r264, 2;
	// begin inline asm
	{  .reg .s32 r0;  .reg .pred p;  shfl.sync.up.b32 r0|p, %r256, %r264, %r283, %r285;  @p add.s32 r0, r0, %r256;  mov.s32 %r262, r0;}
	// end inline asm
	mov.b32 	%r270, 4;
	// begin inline asm
	{  .reg .s32 r0;  .reg .pred p;  shfl.sync.up.b32 r0|p, %r262, %r270, %r283, %r285;  @p add.s32 r0, r0, %r262;  mov.s32 %r268, r0;}
	// end inline asm
	mov.b32 	%r276, 8;
	// begin inline asm
	{  .reg .s32 r0;  .reg .pred p;  shfl.sync.up.b32 r0|p, %r268, %r276, %r283, %r285;  @p add.s32 r0, r0, %r268;  mov.s32 %r274, r0;}
	// end inline asm
	mov.b32 	%r282, 16;
	// begin inline asm
	{  .reg .s32 r0;  .reg .pred p;  shfl.sync.up.b32 r0|p, %r274, %r282, %r283, %r285;  @p add.s32 r0, r0, %r274;  mov.s32 %r280, r0;}
	// end inline asm
	setp.ne.s32 	%p26, %r252, 31;
	@%p26 bra 	$L__BB6_77;
	shl.b32 	%r306, %r139, 2;
	mov.u32 	%r307, _ZZN3cub18CUB_300001_SM_10006detail4scan16DeviceScanKernelINS2_10policy_hubIiiijN4cuda3std3__44plusIvEEE10Policy1000EN6thrust24THRUST_300001_SM_1000_NS6detail15normal_iteratorINSD_10device_ptrIiEEEESI_NS0_13ScanTileStateIiLb1EEES9_NS0_8NullTypeEjiLb0ESL_EEvT0_T1_T2_iT3_T4_T5_E12temp_storage;
	add.s32 	%r308, %r307, %r306;
	st.shared.u32 	[%r308+16], %r280;
$L__BB6_77:
	sub.s32 	%r309, %r280, %r260;
	bar.sync 	0;
	ld.shared.v4.u32 	{%r310, %r311, %r312, %r313}, [_ZZN3cub18CUB_300001_SM_10006detail4scan16DeviceScanKernelINS2_10policy_hubIiiijN4cuda3std3__44plusIvEEE10Policy1000EN6thrust24THRUST_300001_SM_1000_NS6detail15normal_iteratorINSD_10device_ptrIiEEEESI_NS0_13ScanTileStateIiLb1EEES9_NS0_8NullTypeEjiLb0ESL_EEvT0_T1_T2_iT3_T4_T5_E12temp_storage+16];
	add.s32 	%r314, %r311, %r310;
	setp.eq.s32 	%p27, %r139, 2;
	selp.b32 	%r315, %r314, %r310, %p27;
	add.s32 	%r316, %r314, %r312;
	setp.eq.s32 	%p28, %r139, 3;
	selp.b32 	%r317, %r316, %r315, %p28;
	add.s32 	%r318, %r316, %r313;
	setp.eq.s32 	%p29, %r139, 4;
	selp.b32 	%r319, %r318, %r317, %p29;
	ld.shared.v4.u32 	{%r320, %r321, %r322, %r323}, [_ZZN3cub18CUB_300001_SM_10006detail4scan16DeviceScanKernelINS2_10policy_hubIiiijN4cuda3std3__44plusIvEEE10Policy1000EN6thrust24THRUST_300001_SM_1000_NS6detail15normal_iteratorINSD_10device_ptrIiEEEESI_NS0_13ScanTileStateIiLb1EEES9_NS0_8NullTypeEjiLb0ESL_EEvT0_T1_T2_iT3_T4_T5_E12temp_storage+32];
	add.s32 	%r324, %r318, %r320;
	setp.eq.s32 	%p30, %r139, 5;
	selp.b32 	%r325, %r324, %r319, %p30;
	add.s32 	%r326, %r324, %r321;
	setp.eq.s32 	%p31, %r139, 6;
	selp.b32 	%r327, %r326, %r325, %p31;
	add.s32 	%r328, %r326, %r322;
	setp.eq.s32 	%p32, %r139, 7;
	selp.b32 	%r329, %r328, %r327, %p32;
	add.s32 	%r330, %r328, %r323;
	setp.eq.s32 	%p33, %r139, 8;
	selp.b32 	%r331, %r330, %r329, %p33;
	ld.shared.v4.u32 	{%r332, %r333, %r334, %r335}, [_ZZN3cub18CUB_300001_SM_10006detail4scan16DeviceScanKernelINS2_10policy_hubIiiijN4cuda3std3__44plusIvEEE10Policy1000EN6thrust24THRUST_300001_SM_1000_NS6detail15normal_iteratorINSD_10device_ptrIiEEEESI_NS0_13ScanTileStateIiLb1EEES9_NS0_8NullTypeEjiLb0ESL_EEvT0_T1_T2_iT3_T4_T5_E12temp_storage+48];
	add.s32 	%r336, %r330, %r332;
	setp.eq.s32 	%p34, %r139, 9;
	selp.b32 	%r337, %r336, %r331, %p34;
	add.s32 	%r338, %r336, %r333;
	setp.eq.s32 	%p35, %r139, 10;
	selp.b32 	%r339, %r338, %r337, %p35;
	add.s32 	%r340, %r338, %r334;
	setp.eq.s32 	%p36, %r139, 11;
	selp.b32 	%r341, %r340, %r339, %p36;
	add.s32 	%r169, %r340, %r335;
	setp.gt.u32 	%p37, %r82, 31;
	setp.lt.u32 	%p38, %r82, 32;
	setp.eq.s32 	%p39, %r252, 0;
	selp.b32 	%r342, 0, %r309, %p39;
	add.s32 	%r1048, %r341, %r342;
	selp.b32 	%r171, %r309, %r1048, %p38;
	@%p37 bra 	$L__BB6_93;
	setp.ne.s32 	%p40, %r82, 0;
	mul.wide.s32 	%rd18, %r998, 8;
	add.s64 	%rd10, %rd1, %rd18;
	@%p40 bra 	$L__BB6_80;
	st.shared.u32 	[_ZZN3cub18CUB_300001_SM_10006detail4scan16DeviceScanKernelINS2_10policy_hubIiiijN4cuda3std3__44plusIvEEE10Policy1000EN6thrust24THRUST_300001_SM_1000_NS6detail15normal_iteratorINSD_10device_ptrIiEEEESI_NS0_13ScanTileStateIiLb1EEES9_NS0_8NullTypeEjiLb0ESL_EEvT0_T1_T2_iT3_T4_T5_E12temp_storage+12], %r169;
	add.s64 	%rd19, %rd10, 256;
	mov.b32 	%r343, 100;
	// begin inline asm
	st.relaxed.gpu.v2.u32 [%rd19], {%r343, %r169};
	// end inline asm
$L__BB6_80:
	not.b32 	%r349, %r82;
	add.s32 	%r1043, %r998, %r349;
	mov.b32 	%r345, 830;
	// begin inline asm
	nanosleep.u32 %r345;
	// end inline asm
	mul.wide.s32 	%rd21, %r1043, 8;
	add.s64 	%rd22, %rd1, %rd21;
	add.s64 	%rd20, %rd22, 256;
	// begin inline asm
	ld.relaxed.gpu.v2.u32 {%r1045, %r1037}, [%rd20];
	// end inline asm
	mov.b32 	%r1038, 952;
$L__BB6_81:
	setp.eq.s32 	%p41, %r1045, 99;
	mov.b32 	%r350, -1;
	vote.sync.any.pred 	%p42, %p41, %r350;
	not.pred 	%p43, %p42;
	@%p43 bra 	$L__BB6_83;
	mul.lo.s32 	%r453, %r998, 16807;
	and.b32  	%r998, %r453, 2147483647;
	add.s32 	%r454, %r1038, 1;
	rem.u32 	%r450, %r998, %r454;
	// begin inline asm
	nanosleep.u32 %r450;
	// end inline asm
	shr.u32 	%r1038, %r1038, 1;
	// begin inline asm
	ld.relaxed.gpu.v2.u32 {%r1045, %r1037}, [%rd20];
	// end inline asm
	bra.uni 	$L__BB6_81;
$L__BB6_83:
	setp.eq.s32 	%p44, %r1045, 101;
	mov.b32 	%r377, -1;
	vote.sync.ballot.b32 	%r379, %p44, %r377;
	// begin inline asm
	mov.u32 %r352, %lanemask_ge;
	// end inline asm
	and.b32  	%r380, %r379, %r352;
	or.b32  	%r381, %r380, -2147483648;
	add.s32 	%r382, %r381, -1;
	not.b32 	%r383, %r381;
	and.b32  	%r384, %r383, %r382;
	popc.b32 	%r356, %r384;
	mov.b32 	%r355, 1;
	// begin inline asm
	shfl.sync.down.b32 %r353, %r1037, %r355, %r356, %r377;
	// end inline asm
	setp.lt.s32 	%p46, %r252, %r356;
	selp.b32 	%r385, %r353, 0, %p46;
	add.s32 	%r359, %r385, %r1037;
	mov.b32 	%r360, 2;
	// begin inline asm
	shfl.sync.down.b32 %r358, %r359, %r360, %r356, %r377;
	// end inline asm
	add.s32 	%r386, %r252, 2;
	setp.gt.s32 	%p47, %r386, %r356;
	selp.b32 	%r387, 0, %r358, %p47;
	add.s32 	%r364, %r359, %r387;
	mov.b32 	%r365, 4;
	// begin inline asm
	shfl.sync.down.b32 %r363, %r364, %r365, %r356, %r377;
	// end inline asm
	add.s32 	%r388, %r252, 4;
	setp.gt.s32 	%p48, %r388, %r356;
	selp.b32 	%r389, 0, %r363, %p48;
	add.s32 	%r369, %r364, %r389;
	mov.b32 	%r370, 8;
	// begin inline asm
	shfl.sync.down.b32 %r368, %r369, %r370, %r356, %r377;
	// end inline asm
	add.s32 	%r390, %r252, 8;
	setp.gt.s32 	%p49, %r390, %r356;
	selp.b32 	%r391, 0, %r368, %p49;
	add.s32 	%r374, %r369, %r391;
	mov.b32 	%r375, 16;
	// begin inline asm
	shfl.sync.down.b32 %r373, %r374, %r375, %r356, %r377;
	// end inline asm
	add.s32 	%r392, %r252, 16;
	setp.gt.s32 	%p50, %r392, %r356;
	selp.b32 	%r393, 0, %r373, %p50;
	add.s32 	%r1041, %r374, %r393;
	add.s64 	%rd11, %rd1, 256;
	mov.b32 	%r1039, 952;
$L__BB6_84:
	setp.ne.s32 	%p51, %r1045, 101;
	mov.b32 	%r394, -1;
	vote.sync.all.pred 	%p52, %p51, %r394;
	not.pred 	%p53, %p52;
	@%p53 bra 	$L__BB6_89;
	shr.u32 	%r1039, %r1039, 1;
	mul.wide.s32 	%rd25, %r1043, 8;
	add.s64 	%rd26, %rd11, %rd25;
	add.s64 	%rd24, %rd26, -256;
	// begin inline asm
	ld.relaxed.gpu.v2.u32 {%r1045, %r1046}, [%rd24];
	// end inline asm
	mov.u32 	%r1047, %r1039;
$L__BB6_86:
	setp.eq.s32 	%p57, %r1045, 99;
	mov.b32 	%r402, -1;
	vote.sync.any.pred 	%p58, %p57, %r402;
	not.pred 	%p59, %p58;
	@%p59 bra 	$L__BB6_88;
	mul.lo.s32 	%r448, %r998, 16807;
	and.b32  	%r998, %r448, 2147483647;
	add.s32 	%r449, %r1047, 1;
	rem.u32 	%r445, %r998, %r449;
	// begin inline asm
	nanosleep.u32 %r445;
	// end inline asm
	shr.u32 	%r1047, %r1047, 1;
	// begin inline asm
	ld.relaxed.gpu.v2.u32 {%r1045, %r1046}, [%rd24];
	// end inline asm
	bra.uni 	$L__BB6_86;
$L__BB6_88:
	setp.eq.s32 	%p60, %r1045, 101;
	mov.b32 	%r428, -1;
	vote.sync.ballot.b32 	%r429, %p60, %r428;
	and.b32  	%r430, %r429, %r352;
	or.b32  	%r431, %r430, -2147483648;
	add.s32 	%r432, %r431, -1;
	not.b32 	%r433, %r431;
	and.b32  	%r434, %r433, %r432;
	popc.b32 	%r407, %r434;
	mov.b32 	%r406, 1;
	// begin inline asm
	shfl.sync.down.b32 %r404, %r1046, %r406, %r407, %r428;
	// end inline asm
	setp.lt.s32 	%p62, %r252, %r407;
	selp.b32 	%r435, %r404, 0, %p62;
	add.s32 	%r410, %r435, %r1046;
	mov.b32 	%r411, 2;
	// begin inline asm
	shfl.sync.down.b32 %r409, %r410, %r411, %r407, %r428;
	// end inline asm
	add.s32 	%r436, %r252, 2;
	setp.gt.s32 	%p63, %r436, %r407;
	selp.b32 	%r437, 0, %r409, %p63;
	add.s32 	%r415, %r410, %r437;
	mov.b32 	%r416, 4;
	// begin inline asm
	shfl.sync.down.b32 %r414, %r415, %r416, %r407, %r428;
	// end inline asm
	add.s32 	%r438, %r252, 4;
	setp.gt.s32 	%p64, %r438, %r407;
	selp.b32 	%r439, 0, %r414, %p64;
	add.s32 	%r420, %r415, %r439;
	mov.b32 	%r421, 8;
	// begin inline asm
	shfl.sync.down.b32 %r419, %r420, %r421, %r407, %r428;
	// end inline asm
	add.s32 	%r440, %r252, 8;
	setp.gt.s32 	%p65, %r440, %r407;
	selp.b32 	%r441, 0, %r419, %p65;
	add.s32 	%r425, %r420, %r441;
	mov.b32 	%r426, 16;
	// begin inline asm
	shfl.sync.down.b32 %r424, %r425, %r426, %r407, %r428;
	// end inline asm
	add.s32 	%r442, %r252, 16;
	setp.gt.s32 	%p66, %r442, %r407;
	selp.b32 	%r443, 0, %r424, %p66;
	add.s32 	%r444, %r443, %r1041;
	add.s32 	%r1041, %r444, %r425;
	add.s32 	%r1043, %r1043, -32;
	bra.uni 	$L__BB6_84;
$L__BB6_89:
	@%p40 bra 	$L__BB6_91;
	add.s32 	%r397, %r1041, %r169;
	add.s64 	%rd23, %rd10, 256;
	mov.b32 	%r396, 101;
	// begin inline asm
	st.relaxed.gpu.v2.u32 [%rd23], {%r396, %r397};
	// end inline asm
	st.shared.u32 	[_ZZN3cub18CUB_300001_SM_10006detail4scan16DeviceScanKernelINS2_10policy_hubIiiijN4cuda3std3__44plusIvEEE10Policy1000EN6thrust24THRUST_300001_SM_1000_NS6detail15normal_iteratorINSD_10device_ptrIiEEEESI_NS0_13ScanTileStateIiLb1EEES9_NS0_8NullTypeEjiLb0ESL_EEvT0_T1_T2_iT3_T4_T5_E12temp_storage+4], %r1041;
	st.shared.u32 	[_ZZN3cub18CUB_300001_SM_10006detail4scan16DeviceScanKernelINS2_10policy_hubIiiijN4cuda3std3__44plusIvEEE10Policy1000EN6thrust24THRUST_300001_SM_1000_NS6detail15normal_iteratorINSD_10device_ptrIiEEEESI_NS0_13ScanTileStateIiLb1EEES9_NS0_8NullTypeEjiLb0ESL_EEvT0_T1_T2_iT3_T4_T5_E12temp_storage+8], %r397;
$L__BB6_91:
	setp.ne.s32 	%p55, %r252, 0;
	mov.u32 	%r1048, %r171;
	@%p55 bra 	$L__BB6_93;
	st.shared.u32 	[_ZZN3cub18CUB_300001_SM_10006detail4scan16DeviceScanKernelINS2_10policy_hubIiiijN4cuda3std3__44plusIvEEE10Policy1000EN6thrust24THRUST_300001_SM_1000_NS6detail15normal_iteratorINSD_10device_ptrIiEEEESI_NS0_13ScanTileStateIiLb1EEES9_NS0_8NullTypeEjiLb0ESL_EEvT0_T1_T2_iT3_T4_T5_E12temp_storage+76], %r1041;
	mov.u32 	%r1048, %r1041;
$L__BB6_93:
	bar.sync 	0;
	setp.eq.s32 	%p56, %r82, 0;
	ld.shared.u32 	%r398, [_ZZN3cub18CUB_300001_SM_10006detail4scan16DeviceScanKernelINS2_10policy_hubIiiijN4cuda3std3__44plusIvEEE10Policy1000EN6thrust24THRUST_300001_SM_1000_NS6detail15normal_iteratorINSD_10device_ptrIiEEEESI_NS0_13ScanTileStateIiLb1EEES9_NS0_8NullTypeEjiLb0ESL_EEvT0_T1_T2_iT3_T4_T5_E12temp_storage+76];
	selp.b32 	%r399, 0, %r398, %p56;
	add.s32 	%r1049, %r399, %r1048;
$L__BB6_94:
	add.s32 	%r544, %r1049, %r142;
	add.s32 	%r545, %r143, %r544;
	add.s32 	%r546, %r144, %r545;
	add.s32 	%r547, %r145, %r546;
	add.s32 	%r548, %r146, %r547;
	add.s32 	%r549, %r147, %r548;
	add.s32 	%r550, %r148, %r549;
	add.s32 	%r551, %r149, %r550;
	add.s32 	%r552, %r150, %r551;
	add.s32 	%r553, %r151, %r552;
	add.s32 	%r554, %r152, %r553;
	add.s32 	%r555, %r153, %r554;
	add.s32 	%r556, %r154, %r555;
	add.s32 	%r557, %r155, %r556;
	add.s32 	%r558, %r156, %r557;
	add.s32 	%r559, %r157, %r558;
	add.s32 	%r560, %r158, %r559;
	add.s32 	%r561, %r159, %r560;
	add.s32 	%r562, %r160, %r561;
	add.s32 	%r563, %r161, %r562;
	add.s32 	%r564, %r162, %r563;
	add.s32 	%r565, %r163, %r564;
	bar.sync 	0;
	st.shared.v2.u32 	[%r141], {%r544, %r545};
	st.shared.v2.u32 	[%r141+8], {%r546, %r547};
	st.shared.v2.u32 	[%r141+16], {%r548, %r549};
	st.shared.v2.u32 	[%r141+24], {%r550, %r551};
	st.shared.v2.u32 	[%r141+32], {%r552, %r553};
	st.shared.v2.u32 	[%r141+40], {%r554, %r555};
	st.shared.v2.u32 	[%r141+48], {%r556, %r557};
	st.shared.v2.u32 	[%r141+56], {%r558, %r559};
	st.shared.v2.u32 	[%r141+64], {%r560, %r561};
	st.shared.v2.u32 	[%r141+72], {%r562, %r563};
	st.shared.v2.u32 	[%r141+80], {%r564, %r565};
	bar.warp.sync 	-1;
	ld.shared.u32 	%r210, [%r140];
	ld.shared.u32 	%r211, [%r140+128];
	ld.shared.u32 	%r212, [%r140+256];
	ld.shared.u32 	%r213, [%r140+384];
	ld.shared.u32 	%r214, [%r140+512];
	ld.shared.u32 	%r215, [%r140+640];
	ld.shared.u32 	%r216, [%r140+768];
	ld.shared.u32 	%r217, [%r140+896];
	ld.shared.u32 	%r218, [%r140+1024];
	ld.shared.u32 	%r219, [%r140+1152];
	ld.shared.u32 	%r220, [%r140+1280];
	ld.shared.u32 	%r221, [%r140+1408];
	ld.shared.u32 	%r222, [%r140+1536];
	ld.shared.u32 	%r223, [%r140+1664];
	ld.shared.u32 	%r224, [%r140+1792];
	ld.shared.u32 	%r225, [%r140+1920];
	ld.shared.u32 	%r226, [%r140+2048];
	ld.shared.u32 	%r227, [%r140+2176];
	ld.shared.u32 	%r228, [%r140+2304];
	ld.shared.u32 	%r229, [%r140+2432];
	ld.shared.u32 	%r230, [%r140+2560];
	ld.shared.u32 	%r231, [%r140+2688];
	setp.ne.s32 	%p81, %r82, 0;
	@%p81 bra 	$L__BB6_96;
	st.volatile.shared.u32 	[_ZZN3cub18CUB_300001_SM_10006detail4scan16DeviceScanKernelINS2_10policy_hubIiiijN4cuda3std3__44plusIvEEE10Policy1000EN6thrust24THRUST_300001_SM_1000_NS6detail15normal_iteratorINSD_10device_ptrIiEEEESI_NS0_13ScanTileStateIiLb1EEES9_NS0_8NullTypeEjiLb0ESL_EEvT0_T1_T2_iT3_T4_T5_E12temp_storage+33792], %r3;
$L__BB6_96:
	ld.param.u32 	%r997, [_ZN3cub18CUB_300001_SM_10006detail4scan16DeviceScanKernelINS2_10policy_hubIiiijN4cuda3std3__44plusIvEEE10Policy1000EN6thrust24THRUST_300001_SM_1000_NS6detail15normal_iteratorINSD_10device_ptrIiEEEESI_NS0_13ScanTileStateIiLb1EEES9_NS0_8NullTypeEjiLb0ESL_EEvT0_T1_T2_iT3_T4_T5__param_3];
	bar.sync 	0;
	ld.volatile.shared.u32 	%r232, [_ZZN3cub18CUB_300001_SM_10006detail4scan16DeviceScanKernelINS2_10policy_hubIiiijN4cuda3std3__44plusIvEEE10Policy1000EN6thrust24THRUST_300001_SM_1000_NS6detail15normal_iteratorINSD_10device_ptrIiEEEESI_NS0_13ScanTileStateIiLb1EEES9_NS0_8NullTypeEjiLb0ESL_EEvT0_T1_T2_iT3_T4_T5_E12temp_storage+33792];
	cvt.u64.u32 	%rd33, %r84;
	mov.u32 	%r566, %ctaid.x;
	add.s32 	%r567, %r997, %r566;
	mul.lo.s32 	%r568, %r567, 8448;
	cvt.u64.u32 	%rd34, %r568;
	add.s64 	%rd35, %rd33, %rd34;
	setp.ge.s32 	%p82, %r84, %r232;
	shl.b64 	%rd36, %rd35, 2;
	add.s64 	%rd12, %rd3, %rd36;
	@%p82 bra 	$L__BB6_98;
	st.global.u32 	[%rd12], %r210;
$L__BB6_98:
	mov.u32 	%r569, %tid.x;
	and.b32  	%r570, %r569, 992;
	mul.lo.s32 	%r571, %r570, 22;
	and.b32  	%r572, %r569, 31;
	or.b32  	%r573, %r571, %r572;
	or.b32  	%r574, %r573, 32;
	setp.ge.s32 	%p83, %r574, %r232;
	@%p83 bra 	$L__BB6_100;
	st.global.u32 	[%rd12+128], %r211;
$L__BB6_100:
	setp.ge.s32 	%p84, %r89, %r232;
	@%p84 bra 	$L__BB6_102;
	st.global.u32 	[%rd12+256], %r212;
$L__BB6_102:
	setp.ge.s32 	%p85, %r92, %r232;
	@%p85 bra 	$L__BB6_104;
	st.global.u32 	[%rd12+384], %r213;
$L__BB6_104:
	add.s32 	%r580, %r573, 128;
	setp.ge.s32 	%p86, %r580, %r232;
	@%p86 bra 	$L__BB6_106;
	st.global.u32 	[%rd12+512], %r214;
$L__BB6_106:
	add.s32 	%r586, %r573, 160;
	setp.ge.s32 	%p87, %r586, %r232;
	@%p87 bra 	$L__BB6_108;
	st.global.u32 	[%rd12+640], %r215;
$L__BB6_108:
	add.s32 	%r592, %r573, 192;
	setp.ge.s32 	%p88, %r592, %r232;
	@%p88 bra 	$L__BB6_110;
	st.global.u32 	[%rd12+768], %r216;
$L__BB6_110:
	setp.ge.s32 	%p89, %r101, %r232;
	@%p89 bra 	$L__BB6_112;
	st.global.u32 	[%rd12+896], %r217;
$L__BB6_112:
	add.s32 	%r598, %r573, 256;
	setp.ge.s32 	%p90, %r598, %r232;
	@%p90 bra 	$L__BB6_114;
	st.global.u32 	[%rd12+1024], %r218;
$L__BB6_114:
	add.s32 	%r604, %r573, 288;
	setp.ge.s32 	%p91, %r604, %r232;
	@%p91 bra 	$L__BB6_116;
	st.global.u32 	[%rd12+1152], %r219;
$L__BB6_116:
	add.s32 	%r610, %r573, 320;
	setp.ge.s32 	%p92, %r610, %r232;
	@%p92 bra 	$L__BB6_118;
	st.global.u32 	[%rd12+1280], %r220;
$L__BB6_118:
	setp.ge.s32 	%p93, %r110, %r232;
	@%p93 bra 	$L__BB6_120;
	st.global.u32 	[%rd12+1408], %r221;
$L__BB6_120:
	setp.ge.s32 	%p94, %r113, %r232;
	@%p94 bra 	$L__BB6_122;
	st.global.u32 	[%rd12+1536], %r222;
$L__BB6_122:
	setp.ge.s32 	%p95, %r116, %r232;
	@%p95 bra 	$L__BB6_124;
	st.global.u32 	[%rd12+1664], %r223;
$L__BB6_124:
	setp.ge.s32 	%p96, %r119, %r232;
	@%p96 bra 	$L__BB6_126;
	st.global.u32 	[%rd12+1792], %r224;
$L__BB6_126:
	add.s32 	%r616, %r573, 480;
	setp.ge.s32 	%p97, %r616, %r232;
	@%p97 bra 	$L__BB6_128;
	st.global.u32 	[%rd12+1920], %r225;
$L__BB6_128:
	add.s32 	%r622, %r573, 512;
	setp.ge.s32 	%p98, %r622, %r232;
	@%p98 bra 	$L__BB6_130;
	st.global.u32 	[%rd12+2048], %r226;
$L__BB6_130:
	setp.ge.s32 	%p99, %r126, %r232;
	@%p99 bra 	$L__BB6_132;
	st.global.u32 	[%rd12+2176], %r227;
$L__BB6_132:
	add.s32 	%r628, %r573, 576;
	setp.ge.s32 	%p100, %r628, %r232;
	@%p100 bra 	$L__BB6_134;
	st.global.u32 	[%rd12+2304], %r228;
$L__BB6_134:
	setp.ge.s32 	%p101, %r131, %r232;
	@%p101 bra 	$L__BB6_136;
	st.global.u32 	[%rd12+2432], %r229;
$L__BB6_136:
	add.s32 	%r634, %r573, 640;
	setp.ge.s32 	%p102, %r634, %r232;
	@%p102 bra 	$L__BB6_138;
	st.global.u32 	[%rd12+2560], %r230;
$L__BB6_138:
	add.s32 	%r640, %r573, 672;
	setp.ge.s32 	%p103, %r640, %r232;
	@%p103 bra 	$L__BB6_140;
	st.global.u32 	[%rd12+2688], %r231;
$L__BB6_140:
	ret;

}
	// .globl	_ZN3cub18CUB_300001_SM_10006detail4scan16DeviceScanKernelINS2_10policy_hubIiiimN4cuda3std3__44plusIvEEE10Policy1000EN6thrust24THRUST_300001_SM_1000_NS6detail15normal_iteratorINSD_10device_ptrIiEEEESI_NS0_13ScanTileStateIiLb1EEES9_NS0_8NullTypeEmiLb0ESL_EEvT0_T1_T2_iT3_T4_T5_
.visible .entry _ZN3cub18CUB_300001_SM_10006detail4scan16DeviceScanKernelINS2_10policy_hubIiiimN4cuda3std3__44plusIvEEE10Policy1000EN6thrust24THRUST_300001_SM_1000_NS6detail15normal_iteratorINSD_10device_ptrIiEEEESI_NS0_13ScanTileStateIiLb1EEES9_NS0_8NullTypeEmiLb0ESL_EEvT0_T1_T2_iT3_T4_T5_(
	.param .align 8 .b8 _ZN3cub18CUB_300001_SM_10006detail4scan16DeviceScanKernelINS2_10policy_hubIiiimN4cuda3std3__44plusIvEEE10Policy1000EN6thrust24THRUST_300001_SM_1000_NS6detail15normal_iteratorINSD_10device_ptrIiEEEESI_NS0_13ScanTileStateIiLb1EEES9_NS0_8NullTypeEmiLb0ESL_EEvT0_T1_T2_iT3_T4_T5__param_0[8],
	.param .align 8 .b8 _ZN3cub18CUB_300001_SM_10006detail4scan16DeviceScanKernelINS2_10policy_hubIiiimN4cuda3std3__44plusIvEEE10Policy1000EN6thrust24THRUST_300001_SM_1000_NS6detail15normal_iteratorINSD_10device_ptrIiEEEESI_NS0_13ScanTileStateIiLb1EEES9_NS0_8NullTypeEmiLb0ESL_EEvT0_T1_T2_iT3_T4_T5__param_1[8],
	.param .align 8 .b8 _ZN3cub18CUB_300001_SM_10006detail4scan16DeviceScanKernelINS2_10policy_hubIiiimN4cuda3std3__44plusIvEEE10Policy1000EN6thrust24THRUST_300001_SM_1000_NS6detail15normal_iteratorINSD_10device_ptrIiEEEESI_NS0_13ScanTileStateIiLb1EEES9_NS0_8NullTypeEmiLb0ESL_EEvT0_T1_T2_iT3_T4_T5__param_2[8],
	.param .u32 _ZN3cub18CUB_300001_SM_10006detail4scan16DeviceScanKernelINS2_10policy_hubIiiimN4cuda3std3__44plusIvEEE10Policy1000EN6thrust24THRUST_300001_SM_1000_NS6detail15normal_iteratorINSD_10device_ptrIiEEEESI_NS0_13ScanTileStateIiLb1EEES9_NS0_8NullTypeEmiLb0ESL_EEvT0_T1_T2_iT3_T4_T5__param_3,
	.param .align 1 .b8 _ZN3cub18CUB_300001_SM_10006detail4scan16DeviceScanKernelINS2_10policy_hubIiiimN4cuda3std3__44plusIvEEE10Policy1000EN6thrust24THRUST_300001_SM_1000_NS6detail15normal_iteratorINSD_10device_ptrIiEEEESI_NS0_13ScanTileStateIiLb1EEES9_NS0_8NullTypeEmiLb0ESL_EEvT0_T1_T2_iT3_T4_T5__param_4[1],
	.param .align 1 .b8 _ZN3cub18CUB_300001_SM_10006detail4scan16DeviceScanKernelINS2_10policy_hubIiiimN4cuda3std3__44plusIvEEE10Policy1000EN6thrust24THRUST_300001_SM_1000_NS6detail15normal_iteratorINSD_10device_ptrIiEEEESI_NS0_13ScanTileStateIiLb1EEES9_NS0_8NullTypeEmiLb0ESL_EEvT0_T1_T2_iT3_T4_T5__param_5[1],
	.param .u64 _ZN3cub18CUB_300001_SM_10006detail4scan16DeviceScanKernelINS2_10policy_hubIiiimN4cuda3std3__44plusIvEEE10Policy1000EN6thrust24THRUST_300001_SM_1000_NS6detail15normal_iteratorINSD_10device_ptrIiEEEESI_NS0_13ScanTileStateIiLb1EEES9_NS0_8NullTypeEmiLb0ESL_EEvT0_T1_T2_iT3_T4_T5__param_6
)
.maxntid 416
{
	.reg .pred 	%p<158>;
	.reg .b32 	%r<1009>;
	.reg .b64 	%rd<55>;
	// demoted variable
	.shared .align 16 .b8 _ZZN3cub18CUB_300001_SM_10006detail4scan16DeviceScanKernelINS2_10policy_hubIiiimN4cuda3std3__44plusIvEEE10Policy1000EN6thrust24THRUST_300001_SM_1000_NS6detail15normal_iteratorINSD_10device_ptrIiEEEESI_NS0_13ScanTileStateIiLb1EEES9_NS0_8NullTypeEmiLb0ESL_EEvT0_T1_T2_iT3_T4_T5_E12temp_storage[31632];
	ld.param.u64 	%rd1, [_ZN3cub18CUB_300001_SM_10006detail4scan16DeviceScanKernelINS2_10policy_hubIiiimN4cuda3std3__44plusIvEEE10Policy1000EN6thrust24THRUST_300001_SM_1000_NS6detail15normal_iteratorINSD_10device_ptrIiEEEESI_NS0_13ScanTileStateIiLb1EEES9_NS0_8NullTypeEmiLb0ESL_EEvT0_T1_T2_iT3_T4_T5__param_2];
	ld.param.u64 	%rd16, [_ZN3cub18CUB_300001_SM_10006detail4scan16DeviceScanKernelINS2_10policy_hubIiiimN4cuda3std3__44plusIvEEE10Policy1000EN6thrust24THRUST_300001_SM_1000_NS6detail15normal_iteratorINSD_10device_ptrIiEEEESI_NS0_13ScanTileStateIiLb1EEES9_NS0_8NullTypeEmiLb0ESL_EEvT0_T1_T2_iT3_T4_T5__param_1];
	ld.param.u64 	%rd17, [_ZN3cub18CUB_300001_SM_10006detail4scan16DeviceScanKernelINS2_10policy_hubIiiimN4cuda3std3__44plusIvEEE10Policy1000EN6thrust24THRUST_300001_SM_1000_NS6detail15normal_iteratorINSD_10device_ptrIiEEEESI_NS0_13ScanTileStateIiLb1EEES9_NS0_8NullTypeEmiLb0ESL_EEvT0_T1_T2_iT3_T4_T5__param_0];
	ld.param.u32 	%r200, [_ZN3cub18CUB_300001_SM_10006detail4scan16DeviceScanKernelINS2_10policy_hubIiiimN4cuda3std3__44plusIvEEE10Policy1000EN6thrust24THRUST_300001_SM_1000_NS6detail15normal_iteratorINSD_10device_ptrIiEEEESI_NS0_13ScanTileStateIiLb1EEES9_NS0_8NullTypeEmiLb0ESL_EEvT0_T1_T2_iT3_T4_T5__param_3];
	ld.param.u64 	%rd18, [_ZN3cub18CUB_300001_SM_10006detail4scan16DeviceScanKernelINS2_10policy_hubIiiimN4cuda3std3__44plusIvEEE10Policy1000EN6thrust24THRUST_300001_SM_1000_NS6detail15normal_iteratorINSD_10device_ptrIiEEEESI_NS0_13ScanTileStateIiLb1EEES9_NS0_8NullTypeEmiLb0ESL_EEvT0_T1_T2_iT3_T4_T5__param_6];
	cvta.to.global.u64 	%rd2, %rd17;
	cvta.to.global.u64 	%rd3, %rd16;
	mov.u32 	%r201, %ctaid.x;
	add.s32 	%r1, %r200, %r201;
	mul.wide.s32 	%rd4, %r1, 7904;
	sub.s64 	%rd5, %rd18, %rd4;
	setp.lt.u64 	%p1, %rd5, 7905;
	@%p1 bra 	$L__BB7_26;
	mov.u32 	%r2, %tid.x;
	and.b32  	%r625, %r2, 31;
	and.b32  	%r626, %r2, 992;
	mul.lo.s32 	%r627, %r626, 19;
	or.b32  	%r628, %r627, %r625;
	cvt.u64.u32 	%rd38, %r628;
	add.s64 	%rd6, %rd4, %rd38;
	shl.b64 	%rd39, %rd6, 2;
	add.s64 	%rd40, %rd2, %rd39;
	ld.global.u32 	%r629, [%rd40];
	ld.global.u32 	%r630, [%rd40+128];
	ld.global.u32 	%r631, [%rd40+256];
	ld.global.u32 	%r632, [%rd40+384];
	ld.global.u32 	%r633, [%rd40+512];
	ld.global.u32 	%r634, [%rd40+640];
	ld.global.u32 	%r635, [%rd40+768];
	ld.global.u32 	%r636, [%rd40+896];
	ld.global.u32 	%r637, [%rd40+1024];
	ld.global.u32 	%r638, [%rd40+1152];
	ld.global.u32 	%r639, [%rd40+1280];
	ld.global.u32 	%r640, [%rd40+1408];
	ld.global.u32 	%r641, [%rd40+1536];
	ld.global.u32 	%r642, [%rd40+1664];
	ld.global.u32 	%r643, [%rd40+1792];
	ld.global.u32 	%r644, [%rd40+1920];
	ld.global.u32 	%r645, [%rd40+2048];
	ld.global.u32 	%r646, [%rd40+2176];
	ld.global.u32 	%r647, [%rd40+2304];
	// begin inline asm
	mov.u32 %r624, %laneid;
	// end inline asm
	shr.u32 	%r4, %r2, 5;
	mad.lo.s32 	%r648, %r4, 608, %r624;
	shl.b32 	%r649, %r648, 2;
	mov.u32 	%r650, _ZZN3cub18CUB_300001_SM_10006detail4scan16DeviceScanKernelINS2_10policy_hubIiiimN4cuda3std3__44plusIvEEE10Policy1000EN6thrust24THRUST_300001_SM_1000_NS6detail15normal_iteratorINSD_10device_ptrIiEEEESI_NS0_13ScanTileStateIiLb1EEES9_NS0_8NullTypeEmiLb0ESL_EEvT0_T1_T2_iT3_T4_T5_E12temp_storage;
	add.s32 	%r5, %r650, %r649;
	st.shared.u32 	[%r5], %r629;
	st.shared.u32 	[%r5+128], %r630;
	st.shared.u32 	[%r5+256], %r631;
	st.shared.u32 	[%r5+384], %r632;
	st.shared.u32 	[%r5+512], %r633;
	st.shared.u32 	[%r5+640], %r634;
	st.shared.u32 	[%r5+768], %r635;
	st.shared.u32 	[%r5+896], %r636;
	st.shared.u32 	[%r5+1024], %r637;
	st.shared.u32 	[%r5+1152], %r638;
	st.shared.u32 	[%r5+1280], %r639;
	st.shared.u32 	[%r5+1408], %r640;
	st.shared.u32 	[%r5+1536], %r641;
	st.shared.u32 	[%r5+1664], %r642;
	st.shared.u32 	[%r5+1792], %r643;
	st.shared.u32 	[%r5+1920], %r644;
	st.shared.u32 	[%r5+2048], %r645;
	st.shared.u32 	[%r5+2176], %r646;
	st.shared.u32 	[%r5+2304], %r647;
	bar.warp.sync 	-1;
	mad.lo.s32 	%r6, %r624, 72, %r5;
	ld.shared.u32 	%r7, [%r6];
	ld.shared.u32 	%r8, [%r6+4];
	ld.shared.u32 	%r9, [%r6+8];
	ld.shared.u32 	%r10, [%r6+12];
	ld.shared.u32 	%r11, [%r6+16];
	ld.shared.u32 	%r12, [%r6+20];
	ld.shared.u32 	%r13, [%r6+24];
	ld.shared.u32 	%r14, [%r6+28];
	ld.shared.u32 	%r15, [%r6+32];
	ld.shared.u32 	%r16, [%r6+36];
	ld.shared.u32 	%r17, [%r6+40];
	ld.shared.u32 	%r18, [%r6+44];
	ld.shared.u32 	%r19, [%r6+48];
	ld.shared.u32 	%r20, [%r6+52];
	ld.shared.u32 	%r21, [%r6+56];
	ld.shared.u32 	%r22, [%r6+60];
	ld.shared.u32 	%r23, [%r6+64];
	ld.shared.u32 	%r24, [%r6+68];
	ld.shared.u32 	%r25, [%r6+72];
	bar.sync 	0;
	setp.ne.s32 	%p100, %r1, 0;
	@%p100 bra 	$L__BB7_6;
	add.s32 	%r868, %r8, %r7;
	add.s32 	%r869, %r9, %r868;
	add.s32 	%r870, %r10, %r869;
	add.s32 	%r871, %r11, %r870;
	add.s32 	%r872, %r12, %r871;
	add.s32 	%r873, %r13, %r872;
	add.s32 	%r874, %r14, %r873;
	add.s32 	%r875, %r15, %r874;
	add.s32 	%r876, %r16, %r875;
	add.s32 	%r877, %r17, %r876;
	add.s32 	%r878, %r18, %r877;
	add.s32 	%r879, %r19, %r878;
	add.s32 	%r880, %r20, %r879;
	add.s32 	%r881, %r21, %r880;
	add.s32 	%r882, %r22, %r881;
	add.s32 	%r883, %r23, %r882;
	add.s32 	%r884, %r24, %r883;
	add.s32 	%r842, %r25, %r884;
	mov.b32 	%r840, 1;
	mov.b32 	%r865, 0;
	mov.b32 	%r867, -1;
	// begin inline asm
	{  .reg .s32 r0;  .reg .pred p;  shfl.sync.up.b32 r0|p, %r842, %r840, %r865, %r867;  @p add.s32 r0, r0, %r842;  mov.s32 %r838, r0;}
	// end inline asm
	mov.b32 	%r846, 2;
	// begin inline asm
	{  .reg .s32 r0;  .reg .pred p;  shfl.sync.up.b32 r0|p, %r838, %r846, %r865, %r867;  @p add.s32 r0, r0, %r838;  mov.s32 %r844, r0;}
	// end inline asm
	mov.b32 	%r852, 4;
	// begin inline asm
	{  .reg .s32 r0;  .reg .pred p;  shfl.sync.up.b32 r0|p, %r844, %r852, %r865, %r867;  @p add.s32 r0, r0, %r844;  mov.s32 %r850, r0;}
	// end inline asm
	mov.b32 	%r858, 8;
	// begin inline asm
	{  .reg .s32 r0;  .reg .pred p;  shfl.sync.up.b32 r0|p, %r850, %r858, %r865, %r867;  @p add.s32 r0, r0, %r850;  mov.s32 %r856, r0;}
	// end inline asm
	mov.b32 	%r864, 16;
	// begin inline asm
	{  .reg .s32 r0;  .reg .pred p;  shfl.sync.up.b32 r0|p, %r856, %r864, %r865, %r867;  @p add.s32 r0, r0, %r856;  mov.s32 %r862, r0;}
	// end inline asm
	setp.ne.s32 	%p143, %r624, 31;
	@%p143 bra 	$L__BB7_4;
	shl.b32 	%r885, %r4, 2;
	mov.u32 	%r886, _ZZN3cub18CUB_300001_SM_10006detail4scan16DeviceScanKernelINS2_10policy_hubIiiimN4cuda3std3__44plusIvEEE10Policy1000EN6thrust24THRUST_300001_SM_1000_NS6detail15normal_iteratorINSD_10device_ptrIiEEEESI_NS0_13ScanTileStateIiLb1EEES9_NS0_8NullTypeEmiLb0ESL_EEvT0_T1_T2_iT3_T4_T5_E12temp_storage;
	add.s32 	%r887, %r886, %r885;
	st.shared.u32 	[%r887+16], %r862;
$L__BB7_4:
	sub.s32 	%r888, %r862, %r842;
	bar.sync 	0;
	ld.shared.v4.u32 	{%r889, %r890, %r891, %r892}, [_ZZN3cub18CUB_300001_SM_10006detail4scan16DeviceScanKernelINS2_10policy_hubIiiimN4cuda3std3__44plusIvEEE10Policy1000EN6thrust24THRUST_300001_SM_1000_NS6detail15normal_iteratorINSD_10device_ptrIiEEEESI_NS0_13ScanTileStateIiLb1EEES9_NS0_8NullTypeEmiLb0ESL_EEvT0_T1_T2_iT3_T4_T5_E12temp_storage+16];
	add.s32 	%r893, %r890, %r889;
	setp.eq.s32 	%p144, %r4, 2;
	selp.b32 	%r894, %r893, %r889, %p144;
	add.s32 	%r895, %r893, %r891;
	setp.eq.s32 	%p145, %r4, 3;
	selp.b32 	%r896, %r895, %r894, %p145;
	add.s32 	%r897, %r895, %r892;
	setp.eq.s32 	%p146, %r4, 4;
	selp.b32 	%r898, %r897, %r896, %p146;
	ld.shared.v4.u32 	{%r899, %r900, %r901, %r902}, [_ZZN3cub18CUB_300001_SM_10006detail4scan16DeviceScanKernelINS2_10policy_hubIiiimN4cuda3std3__44plusIvEEE10Policy1000EN6thrust24THRUST_300001_SM_1000_NS6detail15normal_iteratorINSD_10device_ptrIiEEEESI_NS0_13ScanTileStateIiLb1EEES9_NS0_8NullTypeEmiLb0ESL_EEvT0_T1_T2_iT3_T4_T5_E12temp_storage+32];
	add.s32 	%r903, %r897, %r899;
	setp.eq.s32 	%p147, %r4, 5;
	selp.b32 	%r904, %r903, %r898, %p147;
	add.s32 	%r905, %r903, %r900;
	setp.eq.s32 	%p148, %r4, 6;
	selp.b32 	%r906, %r905, %r904, %p148;
	add.s32 	%r907, %r905, %r901;
	setp.eq.s32 	%p149, %r4, 7;
	selp.b32 	%r908, %r907, %r906, %p149;
	add.s32 	%r909, %r907, %r902;
	setp.eq.s32 	%p150, %r4, 8;
	selp.b32 	%r910, %r909, %r908, %p150;
	ld.shared.v4.u32 	{%r911, %r912, %r913, %r914}, [_ZZN3cub18CUB_300001_SM_10006detail4scan16DeviceScanKernelINS2_10policy_hubIiiimN4cuda3std3__44plusIvEEE10Policy1000EN6thrust24THRUST_300001_SM_1000_NS6detail15normal_iteratorINSD_10device_ptrIiEEEESI_NS0_13ScanTileStateIiLb1EEES9_NS0_8NullTypeEmiLb0ESL_EEvT0_T1_T2_iT3_T4_T5_E12temp_storage+48];
	add.s32 	%r915, %r909, %r911;
	setp.eq.s32 	%p151, %r4, 9;
	selp.b32 	%r916, %r915, %r910, %p151;
	add.s32 	%r917, %r915, %r912;
	setp.eq.s32 	%p152, %r4, 10;
	selp.b32 	%r918, %r917, %r916, %p152;
	add.s32 	%r919, %r917, %r913;
	setp.eq.s32 	%p153, %r4, 11;
	selp.b32 	%r920, %r919, %r918, %p153;
	add.s32 	%r28, %r919, %r914;
	setp.eq.s32 	%p154, %r4, 12;
	selp.b32 	%r921, %r28, %r920, %p154;
	setp.lt.u32 	%p155, %r2, 32;
	setp.eq.s32 	%p156, %r624, 0;
	selp.b32 	%r922, 0, %r888, %p156;
	add.s32 	%r923, %r921, %r922;
	selp.b32 	%r977, %r888, %r923, %p155;
	setp.ne.s32 	%p157, %r2, 0;
	@%p157 bra 	$L__BB7_25;
	ld.shared.u32 	%r927, [_ZZN3cub18CUB_300001_SM_10006detail4scan16DeviceScanKernelINS2_10policy_hubIiiimN4cuda3std3__44plusIvEEE10Policy1000EN6thrust24THRUST_300001_SM_1000_NS6detail15normal_iteratorINSD_10device_ptrIiEEEESI_NS0_13ScanTileStateIiLb1EEES9_NS0_8NullTypeEmiLb0ESL_EEvT0_T1_T2_iT3_T4_T5_E12temp_storage+64];
	add.s64 	%rd52, %rd1, 256;
	add.s32 	%r925, %r28, %r927;
	mov.b32 	%r924, 101;
	// begin inline asm
	st.relaxed.gpu.v2.u32 [%rd52], {%r924, %r925};
	// end inline asm
	mov.b32 	%r977, 0;
	bra.uni 	$L__BB7_25;
$L__BB7_6:
	add.s32 	%r681, %r8, %r7;
	add.s32 	%r682, %r9, %r681;
	add.s32 	%r683, %r10, %r682;
	add.s32 	%r684, %r11, %r683;
	add.s32 	%r685, %r12, %r684;
	add.s32 	%r686, %r13, %r685;
	add.s32 	%r687, %r14, %r686;
	add.s32 	%r688, %r15, %r687;
	add.s32 	%r689, %r16, %r688;
	add.s32 	%r690, %r17, %r689;
	add.s32 	%r691, %r18, %r690;
	add.s32 	%r692, %r19, %r691;
	add.s32 	%r693, %r20, %r692;
	add.s32 	%r694, %r21, %r693;
	add.s32 	%r695, %r22, %r694;
	add.s32 	%r696, %r23, %r695;
	add.s32 	%r697, %r24, %r696;
	add.s32 	%r655, %r25, %r697;
	mov.b32 	%r653, 1;
	mov.b32 	%r678, 0;
	mov.b32 	%r680, -1;
	// begin inline asm
	{  .reg .s32 r0;  .reg .pred p;  shfl.sync.up.b32 r0|p, %r655, %r653, %r678, %r680;  @p add.s32 r0, r0, %r655;  mov.s32 %r651, r0;}
	// end inline asm
	mov.b32 	%r659, 2;
	// begin inline asm
	{  .reg .s32 r0;  .reg .pred p;  shfl.sync.up.b32 r0|p, %r651, %r659, %r678, %r680;  @p add.s32 r0, r0, %r651;  mov.s32 %r657, r0;}
	// end inline asm
	mov.b32 	%r665, 4;
	// begin inline asm
	{  .reg .s32 r0;  .reg .pred p;  shfl.sync.up.b32 r0|p, %r657, %r665, %r678, %r680;  @p add.s32 r0, r0, %r657;  mov.s32 %r663, r0;}
	// end inline asm
	mov.b32 	%r671, 8;
	// begin inline asm
	{  .reg .s32 r0;  .reg .pred p;  shfl.sync.up.b32 r0|p, %r663, %r671, %r678, %r680;  @p add.s32 r0, r0, %r663;  mov.s32 %r669, r0;}
	// end inline asm
	mov.b32 	%r677, 16;
	// begin inline asm
	{  .reg .s32 r0;  .reg .pred p;  shfl.sync.up.b32 r0|p, %r669, %r677, %r678, %r680;  @p add.s32 r0, r0, %r669;  mov.s32 %r675, r0;}
	// end inline asm
	setp.ne.s32 	%p101, %r624, 31;
	@%p101 bra 	$L__BB7_8;
	shl.b32 	%r698, %r4, 2;
	mov.u32 	%r699, _ZZN3cub18CUB_300001_SM_10006detail4scan16DeviceScanKernelINS2_10policy_hubIiiimN4cuda3std3__44plusIvEEE10Policy1000EN6thrust24THRUST_300001_SM_1000_NS6detail15normal_iteratorINSD_10device_ptrIiEEEESI_NS0_13ScanTileStateIiLb1EEES9_NS0_8NullTypeEmiLb0ESL_EEvT0_T1_T2_iT3_T4_T5_E12temp_storage;
	add.s32 	%r700, %r699, %r698;
	st.shared.u32 	[%r700+16], %r675;
$L__BB7_8:
	sub.s32 	%r701, %r675, %r655;
	bar.sync 	0;
	ld.shared.v4.u32 	{%r702, %r703, %r704, %r705}, [_ZZN3cub18CUB_300001_SM_10006detail4scan16DeviceScanKernelINS2_10policy_hubIiiimN4cuda3std3__44plusIvEEE10Policy1000EN6thrust24THRUST_300001_SM_1000_NS6detail15normal_iteratorINSD_10device_ptrIiEEEESI_NS0_13ScanTileStateIiLb1EEES9_NS0_8NullTypeEmiLb0ESL_EEvT0_T1_T2_iT3_T4_T5_E12temp_storage+16];
	add.s32 	%r706, %r703, %r702;
	setp.eq.s32 	%p102, %r4, 2;
	selp.b32 	%r707, %r706, %r702, %p102;
	add.s32 	%r708, %r706, %r704;
	setp.eq.s32 	%p103, %r4, 3;
	selp.b32 	%r709, %r708, %r707, %p103;
	add.s32 	%r710, %r708, %r705;
	setp.eq.s32 	%p104, %r4, 4;
	selp.b32 	%r711, %r710, %r709, %p104;
	ld.shared.v4.u32 	{%r712, %r713, %r714, %r715}, [_ZZN3cub18CUB_300001_SM_10006detail4scan16DeviceScanKernelINS2_10policy_hubIiiimN4cuda3std3__44plusIvEEE10Policy1000EN6thrust24THRUST_300001_SM_1000_NS6detail15normal_iteratorINSD_10device_ptrIiEEEESI_NS0_13ScanTileStateIiLb1EEES9_NS0_8NullTypeEmiLb0ESL_EEvT0_T1_T2_iT3_T4_T5_E12temp_storage+32];
	add.s32 	%r716, %r710, %r712;
	setp.eq.s32 	%p105, %r4, 5;
	selp.b32 	%r717, %r716, %r711, %p105;
	add.s32 	%r718, %r716, %r713;
	setp.eq.s32 	%p106, %r4, 6;
	selp.b32 	%r719, %r718, %r717, %p106;
	add.s32 	%r720, %r718, %r714;
	setp.eq.s32 	%p107, %r4, 7;
	selp.b32 	%r721, %r720, %r719, %p107;
	add.s32 	%r722, %r720, %r715;
	setp.eq.s32 	%p108, %r4, 8;
	selp.b32 	%r723, %r722, %r721, %p108;
	ld.shared.v4.u32 	{%r724, %r725, %r726, %r727}, [_ZZN3cub18CUB_300001_SM_10006detail4scan16DeviceScanKernelINS2_10policy_hubIiiimN4cuda3std3__44plusIvEEE10Policy1000EN6thrust24THRUST_300001_SM_1000_NS6detail15normal_iteratorINSD_10device_ptrIiEEEESI_NS0_13ScanTileStateIiLb1EEES9_NS0_8NullTypeEmiLb0ESL_EEvT0_T1_T2_iT3_T4_T5_E12temp_storage+48];
	add.s32 	%r728, %r722, %r724;
	setp.eq.s32 	%p109, %r4, 9;
	selp.b32 	%r729, %r728, %r723, %p109;
	add.s32 	%r730, %r728, %r725;
	setp.eq.s32 	%p110, %r4, 10;
	selp.b32 	%r731, %r730, %r729, %p110;
	add.s32 	%r732, %r730, %r726;
	setp.eq.s32 	%p111, %r4, 11;
	selp.b32 	%r733, %r732, %r731, %p111;
	add.s32 	%r734, %r732, %r727;
	setp.eq.s32 	%p112, %r4, 12;
	selp.b32 	%r735, %r734, %r733, %p112;
	ld.shared.u32 	%r736, [_ZZN3cub18CUB_300001_SM_10006detail4scan16DeviceScanKernelINS2_10policy_hubIiiimN4cuda3std3__44plusIvEEE10Policy1000EN6thrust24THRUST_300001_SM_1000_NS6detail15normal_iteratorINSD_10device_ptrIiEEEESI_NS0_13ScanTileStateIiLb1EEES9_NS0_8NullTypeEmiLb0ESL_EEvT0_T1_T2_iT3_T4_T5_E12temp_storage+64];
	add.s32 	%r32, %r734, %r736;
	setp.gt.u32 	%p113, %r2, 31;
	setp.lt.u32 	%p114, %r2, 32;
	setp.eq.s32 	%p115, %r624, 0;
	selp.b32 	%r737, 0, %r701, %p115;
	add.s32 	%r976, %r735, %r737;
	selp.b32 	%r34, %r701, %r976, %p114;
	@%p113 bra 	$L__BB7_24;
	setp.ne.s32 	%p116, %r2, 0;
	mul.wide.s32 	%rd41, %r1, 8;
	add.s64 	%rd7, %rd1, %rd41;
	@%p116 bra 	$L__BB7_11;
	st.shared.u32 	[_ZZN3cub18CUB_300001_SM_10006detail4scan16DeviceScanKernelINS2_10policy_hubIiiimN4cuda3std3__44plusIvEEE10Policy1000EN6thrust24THRUST_300001_SM_1000_NS6detail15normal_iteratorINSD_10device_ptrIiEEEESI_NS0_13ScanTileStateIiLb1EEES9_NS0_8NullTypeEmiLb0ESL_EEvT0_T1_T2_iT3_T4_T5_E12temp_storage+12], %r32;
	add.s64 	%rd42, %rd7, 256;
	mov.b32 	%r738, 100;
	// begin inline asm
	st.relaxed.gpu.v2.u32 [%rd42], {%r738, %r32};
	// end inline asm
$L__BB7_11:
	not.b32 	%r744, %r2;
	add.s32 	%r972, %r1, %r744;
	mov.b32 	%r740, 550;
	// begin inline asm
	nanosleep.u32 %r740;
	// end inline asm
	mul.wide.s32 	%rd44, %r972, 8;
	add.s64 	%rd45, %rd1, %rd44;
	add.s64 	%rd43, %rd45, 256;
	// begin inline asm
	ld.relaxed.gpu.v2.u32 {%r973, %r967}, [%rd43];
	// end inline asm
	mov.b32 	%r968, 478;
$L__BB7_12:
	setp.eq.s32 	%p117, %r973, 99;
	mov.b32 	%r745, -1;
	vote.sync.any.pred 	%p118, %p117, %r745;
	not.pred 	%p119, %p118;
	@%p119 bra 	$L__BB7_14;
	// begin inline asm
	nanosleep.u32 %r968;
	// end inline asm
	shr.u32 	%r968, %r968, 1;
	// begin inline asm
	ld.relaxed.gpu.v2.u32 {%r973, %r967}, [%rd43];
	// end inline asm
	bra.uni 	$L__BB7_12;
$L__BB7_14:
	setp.eq.s32 	%p120, %r973, 101;
	mov.b32 	%r772, -1;
	vote.sync.ballot.b32 	%r774, %p120, %r772;
	// begin inline asm
	mov.u32 %r747, %lanemask_ge;
	// end inline asm
	and.b32  	%r775, %r774, %r747;
	or.b32  	%r776, %r775, -2147483648;
	add.s32 	%r777, %r776, -1;
	not.b32 	%r778, %r776;
	and.b32  	%r779, %r778, %r777;
	popc.b32 	%r751, %r779;
	mov.b32 	%r750, 1;
	// begin inline asm
	shfl.sync.down.b32 %r748, %r967, %r750, %r751, %r772;
	// end inline asm
	setp.lt.s32 	%p122, %r624, %r751;
	selp.b32 	%r780, %r748, 0, %p122;
	add.s32 	%r754, %r780, %r967;
	mov.b32 	%r755, 2;
	// begin inline asm
	shfl.sync.down.b32 %r753, %r754, %r755, %r751, %r772;
	// end inline asm
	add.s32 	%r47, %r624, 2;
	setp.gt.s32 	%p123, %r47, %r751;
	selp.b32 	%r781, 0, %r753, %p123;
	add.s32 	%r759, %r754, %r781;
	mov.b32 	%r760, 4;
	// begin inline asm
	shfl.sync.down.b32 %r758, %r759, %r760, %r751, %r772;
	// end inline asm
	add.s32 	%r48, %r624, 4;
	setp.gt.s32 	%p124, %r48, %r751;
	selp.b32 	%r782, 0, %r758, %p124;
	add.s32 	%r764, %r759, %r782;
	mov.b32 	%r765, 8;
	// begin inline asm
	shfl.sync.down.b32 %r763, %r764, %r765, %r751, %r772;
	// end inline asm
	add.s32 	%r49, %r624, 8;
	setp.gt.s32 	%p125, %r49, %r751;
	selp.b32 	%r783, 0, %r763, %p125;
	add.s32 	%r769, %r764, %r783;
	mov.b32 	%r770, 16;
	// begin inline asm
	shfl.sync.down.b32 %r768, %r769, %r770, %r751, %r772;
	// end inline asm
	add.s32 	%r50, %r624, 16;
	setp.gt.s32 	%p126, %r50, %r751;
	selp.b32 	%r784, 0, %r768, %p126;
	add.s32 	%r971, %r769, %r784;
	add.s64 	%rd9, %rd1, 256;
	mov.b32 	%r969, 478;
$L__BB7_15:
	setp.ne.s32 	%p127, %r973, 101;
	mov.b32 	%r785, -1;
	vote.sync.all.pred 	%p128, %p127, %r785;
	not.pred 	%p129, %p128;
	@%p129 bra 	$L__BB7_20;
	shr.u32 	%r969, %r969, 1;
	mul.wide.s32 	%rd48, %r972, 8;
	add.s64 	%rd49, %rd9, %rd48;
	add.s64 	%rd47, %rd49, -256;
	// begin inline asm
	ld.relaxed.gpu.v2.u32 {%r973, %r974}, [%rd47];
	// end inline asm
	mov.u32 	%r975, %r969;
$L__BB7_17:
	setp.eq.s32 	%p133, %r973, 99;
	mov.b32 	%r793, -1;
	vote.sync.any.pred 	%p134, %p133, %r793;
	not.pred 	%p135, %p134;
	@%p135 bra 	$L__BB7_19;
	// begin inline asm
	nanosleep.u32 %r975;
	// end inline asm
	shr.u32 	%r975, %r975, 1;
	// begin inline asm
	ld.relaxed.gpu.v2.u32 {%r973, %r974}, [%rd47];
	// end inline asm
	bra.uni 	$L__BB7_17;
$L__BB7_19:
	setp.eq.s32 	%p136, %r973, 101;
	mov.b32 	%r819, -1;
	vote.sync.ballot.b32 	%r820, %p136, %r819;
	and.b32  	%r821, %r820, %r747;
	or.b32  	%r822, %r821, -2147483648;
	add.s32 	%r823, %r822, -1;
	not.b32 	%r824, %r822;
	and.b32  	%r825, %r824, %r823;
	popc.b32 	%r798, %r825;
	mov.b32 	%r797, 1;
	// begin inline asm
	shfl.sync.down.b32 %r795, %r974, %r797, %r798, %r819;
	// end inline asm
	setp.lt.s32 	%p138, %r624, %r798;
	selp.b32 	%r826, %r795, 0, %p138;
	add.s32 	%r801, %r826, %r974;
	mov.b32 	%r802, 2;
	// begin inline asm
	shfl.sync.down.b32 %r800, %r801, %r802, %r798, %r819;
	// end inline asm
	setp.gt.s32 	%p139, %r47, %r798;
	selp.b32 	%r827, 0, %r800, %p139;
	add.s32 	%r806, %r801, %r827;
	mov.b32 	%r807, 4;
	// begin inline asm
	shfl.sync.down.b32 %r805, %r806, %r807, %r798, %r819;
	// end inline asm
	setp.gt.s32 	%p140, %r48, %r798;
	selp.b32 	%r828, 0, %r805, %p140;
	add.s32 	%r811, %r806, %r828;
	mov.b32 	%r812, 8;
	// begin inline asm
	shfl.sync.down.b32 %r810, %r811, %r812, %r798, %r819;
	// end inline asm
	setp.gt.s32 	%p141, %r49, %r798;
	selp.b32 	%r829, 0, %r810, %p141;
	add.s32 	%r816, %r811, %r829;
	mov.b32 	%r817, 16;
	// begin inline asm
	shfl.sync.down.b32 %r815, %r816, %r817, %r798, %r819;
	// end inline asm
	setp.gt.s32 	%p142, %r50, %r798;
	selp.b32 	%r830, 0, %r815, %p142;
	add.s32 	%r831, %r830, %r971;
	add.s32 	%r971, %r831, %r816;
	add.s32 	%r972, %r972, -32;
	bra.uni 	$L__BB7_15;
$L__BB7_20:
	@%p116 bra 	$L__BB7_22;
	add.s32 	%r788, %r971, %r32;
	add.s64 	%rd46, %rd7, 256;
	mov.b32 	%r787, 101;
	// begin inline asm
	st.relaxed.gpu.v2.u32 [%rd46], {%r787, %r788};
	// end inline asm
	st.shared.u32 	[_ZZN3cub18CUB_300001_SM_10006detail4scan16DeviceScanKernelINS2_10policy_hubIiiimN4cuda3std3__44plusIvEEE10Policy1000EN6thrust24THRUST_300001_SM_1000_NS6detail15normal_iteratorINSD_10device_ptrIiEEEESI_NS0_13ScanTileStateIiLb1EEES9_NS0_8NullTypeEmiLb0ESL_EEvT0_T1_T2_iT3_T4_T5_E12temp_storage+4], %r971;
	st.shared.u32 	[_ZZN3cub18CUB_300001_SM_10006detail4scan16DeviceScanKernelINS2_10policy_hubIiiimN4cuda3std3__44plusIvEEE10Policy1000EN6thrust24THRUST_300001_SM_1000_NS6detail15normal_iteratorINSD_10device_ptrIiEEEESI_NS0_13ScanTileStateIiLb1EEES9_NS0_8NullTypeEmiLb0ESL_EEvT0_T1_T2_iT3_T4_T5_E12temp_storage+8], %r788;
$L__BB7_22:
	setp.ne.s32 	%p131, %r624, 0;
	mov.u32 	%r976, %r34;
	@%p131 bra 	$L__BB7_24;
	st.shared.u32 	[_ZZN3cub18CUB_300001_SM_10006detail4scan16DeviceScanKernelINS2_10policy_hubIiiimN4cuda3std3__44plusIvEEE10Policy1000EN6thrust24THRUST_300001_SM_1000_NS6detail15normal_iteratorINSD_10device_ptrIiEEEESI_NS0_13ScanTileStateIiLb1EEES9_NS0_8NullTypeEmiLb0ESL_EEvT0_T1_T2_iT3_T4_T5_E12temp_storage+84], %r971;
	mov.u32 	%r976, %r971;
$L__BB7_24:
	bar.sync 	0;
	setp.eq.s32 	%p132, %r2, 0;
	ld.shared.u32 	%r789, [_ZZN3cub18CUB_300001_SM_10006detail4scan16DeviceScanKernelINS2_10policy_hubIiiimN4cuda3std3__44plusIvEEE10Policy1000EN6thrust24THRUST_300001_SM_1000_NS6detail15normal_iteratorINSD_10device_ptrIiEEEESI_NS0_13ScanTileStateIiLb1EEES9_NS0_8NullTypeEmiLb0ESL_EEvT0_T1_T2_iT3_T4_T5_E12temp_storage+84];
	selp.b32 	%r790, 0, %r789, %p132;
	add.s32 	%r977, %r790, %r976;
$L__BB7_25:
	add.s32 	%r928, %r977, %r7;
	add.s32 	%r929, %r8, %r928;
	add.s32 	%r930, %r9, %r929;
	add.s32 	%r931, %r10, %r930;
	add.s32 	%r932, %r11, %r931;
	add.s32 	%r933, %r12, %r932;
	add.s32 	%r934, %r13, %r933;
	add.s32 	%r935, %r14, %r934;
	add.s32 	%r936, %r15, %r935;
	add.s32 	%r937, %r16, %r936;
	add.s32 	%r938, %r17, %r937;
	add.s32 	%r939, %r18, %r938;
	add.s32 	%r940, %r19, %r939;
	add.s32 	%r941, %r20, %r940;
	add.s32 	%r942, %r21, %r941;
	add.s32 	%r943, %r22, %r942;
	add.s32 	%r944, %r23, %r943;
	add.s32 	%r945, %r24, %r944;
	add.s32 	%r946, %r25, %r945;
	bar.sync 	0;
	st.shared.u32 	[%r6], %r928;
	st.shared.u32 	[%r6+4], %r929;
	st.shared.u32 	[%r6+8], %r930;
	st.shared.u32 	[%r6+12], %r931;
	st.shared.u32 	[%r6+16], %r932;
	st.shared.u32 	[%r6+20], %r933;
	st.shared.u32 	[%r6+24], %r934;
	st.shared.u32 	[%r6+28], %r935;
	st.shared.u32 	[%r6+32], %r936;
	st.shared.u32 	[%r6+36], %r937;
	st.shared.u32 	[%r6+40], %r938;
	st.shared.u32 	[%r6+44], %r939;
	st.shared.u32 	[%r6+48], %r940;
	st.shared.u32 	[%r6+52], %r941;
	st.shared.u32 	[%r6+56], %r942;
	st.shared.u32 	[%r6+60], %r943;
	st.shared.u32 	[%r6+64], %r944;
	st.shared.u32 	[%r6+68], %r945;
	st.shared.u32 	[%r6+72], %r946;
	bar.warp.sync 	-1;
	ld.shared.u32 	%r947, [%r5];
	ld.shared.u32 	%r948, [%r5+128];
	ld.shared.u32 	%r949, [%r5+256];
	ld.shared.u32 	%r950, [%r5+384];
	ld.shared.u32 	%r951, [%r5+512];
	ld.shared.u32 	%r952, [%r5+640];
	ld.shared.u32 	%r953, [%r5+768];
	ld.shared.u32 	%r954, [%r5+896];
	ld.shared.u32 	%r955, [%r5+1024];
	ld.shared.u32 	%r956, [%r5+1152];
	ld.shared.u32 	%r957, [%r5+1280];
	ld.shared.u32 	%r958, [%r5+1408];
	ld.shared.u32 	%r959, [%r5+1536];
	ld.shared.u32 	%r960, [%r5+1664];
	ld.shared.u32 	%r961, [%r5+1792];
	ld.shared.u32 	%r962, [%r5+1920];
	ld.shared.u32 	%r963, [%r5+2048];
	ld.shared.u32 	%r964, [%r5+2176];
	ld.shared.u32 	%r965, [%r5+2304];
	add.s64 	%rd54, %rd3, %rd39;
	st.global.u32 	[%rd54], %r947;
	st.global.u32 	[%rd54+128], %r948;
	st.global.u32 	[%rd54+256], %r949;
	st.global.u32 	[%rd54+384], %r950;
	st.global.u32 	[%rd54+512], %r951;
	st.global.u32 	[%rd54+640], %r952;
	st.global.u32 	[%rd54+768], %r953;
	st.global.u32 	[%rd54+896], %r954;
	st.global.u32 	[%rd54+1024], %r955;
	st.global.u32 	[%rd54+1152], %r956;
	st.global.u32 	[%rd54+1280], %r957;
	st.global.u32 	[%rd54+1408], %r958;
	st.global.u32 	[%rd54+1536], %r959;
	st.global.u32 	[%rd54+1664], %r960;
	st.global.u32 	[%rd54+1792], %r961;
	st.global.u32 	[%rd54+1920], %r962;
	st.global.u32 	[%rd54+2048], %r963;
	st.global.u32 	[%rd54+2176], %r964;
	st.global.u32 	[%rd54+2304], %r965;
	bra.uni 	$L__BB7_128;
$L__BB7_26:
	setp.eq.s64 	%p2, %rd5, 0;
	@%p2 bra 	$L__BB7_128;
	cvt.u32.u64 	%r72, %rd5;
	shl.b64 	%rd19, %rd4, 2;
	add.s64 	%rd20, %rd2, %rd19;
	mov.u32 	%r73, %tid.x;
	ld.global.u32 	%r996, [%rd20];
	and.b32  	%r202, %r73, 31;
	and.b32  	%r203, %r73, 992;
	mul.lo.s32 	%r204, %r203, 19;
	or.b32  	%r75, %r204, %r202;
	setp.ge.u32 	%p3, %r75, %r72;
	shl.b32 	%r205, %r75, 2;
	cvt.u64.u32 	%rd21, %r205;
	add.s64 	%rd11, %rd20, %rd21;
	mov.u32 	%r978, %r996;
	@%p3 bra 	$L__BB7_29;
	ld.global.u32 	%r978, [%rd11];
$L__BB7_29:
	add.s32 	%r206, %r75, 32;
	setp.ge.u32 	%p4, %r206, %r72;
	mov.u32 	%r979, %r996;
	@%p4 bra 	$L__BB7_31;
	ld.global.u32 	%r979, [%rd11+128];
$L__BB7_31:
	add.s32 	%r207, %r75, 64;
	setp.ge.u32 	%p5, %r207, %r72;
	mov.u32 	%r980, %r996;
	@%p5 bra 	$L__BB7_33;
	ld.global.u32 	%r980, [%rd11+256];
$L__BB7_33:
	add.s32 	%r208, %r75, 96;
	setp.ge.u32 	%p6, %r208, %r72;
	mov.u32 	%r981, %r996;
	@%p6 bra 	$L__BB7_35;
	ld.global.u32 	%r981, [%rd11+384];
$L__BB7_35:
	add.s32 	%r209, %r75, 128;
	setp.ge.u32 	%p7, %r209, %r72;
	mov.u32 	%r982, %r996;
	@%p7 bra 	$L__BB7_37;
	ld.global.u32 	%r982, [%rd11+512];
$L__BB7_37:
	add.s32 	%r210, %r75, 160;
	setp.ge.u32 	%p8, %r210, %r72;
	mov.u32 	%r983, %r996;
	@%p8 bra 	$L__BB7_39;
	ld.global.u32 	%r983, [%rd11+640];
$L__BB7_39:
	add.s32 	%r211, %r75, 192;
	setp.ge.u32 	%p9, %r211, %r72;
	mov.u32 	%r984, %r996;
	@%p9 bra 	$L__BB7_41;
	ld.global.u32 	%r984, [%rd11+768];
$L__BB7_41:
	add.s32 	%r212, %r75, 224;
	setp.ge.u32 	%p10, %r212, %r72;
	mov.u32 	%r985, %r996;
	@%p10 bra 	$L__BB7_43;
	ld.global.u32 	%r985, [%rd11+896];
$L__BB7_43:
	add.s32 	%r92, %r75, 256;
	setp.ge.u32 	%p11, %r92, %r72;
	mov.u32 	%r986, %r996;
	@%p11 bra 	$L__BB7_45;
	ld.global.u32 	%r986, [%rd11+1024];
$L__BB7_45:
	add.s32 	%r213, %r75, 288;
	setp.ge.u32 	%p12, %r213, %r72;
	mov.u32 	%r987, %r996;
	@%p12 bra 	$L__BB7_47;
	ld.global.u32 	%r987, [%rd11+1152];
$L__BB7_47:
	add.s32 	%r214, %r75, 320;
	setp.ge.u32 	%p13, %r214, %r72;
	mov.u32 	%r988, %r996;
	@%p13 bra 	$L__BB7_49;
	ld.global.u32 	%r988, [%rd11+1280];
$L__BB7_49:
	add.s32 	%r215, %r75, 352;
	setp.ge.u32 	%p14, %r215, %r72;
	mov.u32 	%r989, %r996;
	@%p14 bra 	$L__BB7_51;
	ld.global.u32 	%r989, [%rd11+1408];
$L__BB7_51:
	add.s32 	%r216, %r75, 384;
	setp.ge.u32 	%p15, %r216, %r72;
	mov.u32 	%r990, %r996;
	@%p15 bra 	$L__BB7_53;
	ld.global.u32 	%r990, [%rd11+1536];
$L__BB7_53:
	add.s32 	%r217, %r75, 416;
	setp.ge.u32 	%p16, %r217, %r72;
	mov.u32 	%r991, %r996;
	@%p16 bra 	$L__BB7_55;
	ld.global.u32 	%r991, [%rd11+1664];
$L__BB7_55:
	add.s32 	%r218, %r75, 448;
	setp.ge.u32 	%p17, %r218, %r72;
	mov.u32 	%r992, %r996;
	@%p17 bra 	$L__BB7_57;
	ld.global.u32 	%r992, [%rd11+1792];
$L__BB7_57:
	add.s32 	%r219, %r75, 480;
	setp.ge.u32 	%p18, %r219, %r72;
	mov.u32 	%r993, %r996;
	@%p18 bra 	$L__BB7_59;
	ld.global.u32 	%r993, [%rd11+1920];
$L__BB7_59:
	add.s32 	%r220, %r75, 512;
	setp.ge.u32 	%p19, %r220, %r72;
	mov.u32 	%r994, %r996;
	@%p19 bra 	$L__BB7_61;
	ld.global.u32 	%r994, [%rd11+2048];
$L__BB7_61:
	add.s32 	%r221, %r75, 544;
	setp.ge.u32 	%p20, %r221, %r72;
	mov.u32 	%r995, %r996;
	@%p20 bra 	$L__BB7_63;
	ld.global.u32 	%r995, [%rd11+2176];
$L__BB7_63:
	add.s32 	%r113, %r75, 576;
	setp.ge.u32 	%p21, %r113, %r72;
	@%p21 bra 	$L__BB7_65;
	ld.global.u32 	%r996, [%rd11+2304];
$L__BB7_65:
	// begin inline asm
	mov.u32 %r222, %laneid;
	// end inline asm
	shr.u32 	%r117, %r73, 5;
	mad.lo.s32 	%r223, %r117, 608, %r222;
	shl.b32 	%r224, %r223, 2;
	mov.u32 	%r225, _ZZN3cub18CUB_300001_SM_10006detail4scan16DeviceScanKernelINS2_10policy_hubIiiimN4cuda3std3__44plusIvEEE10Policy1000EN6thrust24THRUST_300001_SM_1000_NS6detail15normal_iteratorINSD_10device_ptrIiEEEESI_NS0_13ScanTileStateIiLb1EEES9_NS0_8NullTypeEmiLb0ESL_EEvT0_T1_T2_iT3_T4_T5_E12temp_storage;
	add.s32 	%r118, %r225, %r224;
	st.shared.u32 	[%r118], %r978;
	st.shared.u32 	[%r118+128], %r979;
	st.shared.u32 	[%r118+256], %r980;
	st.shared.u32 	[%r118+384], %r981;
	st.shared.u32 	[%r118+512], %r982;
	st.shared.u32 	[%r118+640], %r983;
	st.shared.u32 	[%r118+768], %r984;
	st.shared.u32 	[%r118+896], %r985;
	st.shared.u32 	[%r118+1024], %r986;
	st.shared.u32 	[%r118+1152], %r987;
	st.shared.u32 	[%r118+1280], %r988;
	st.shared.u32 	[%r118+1408], %r989;
	st.shared.u32 	[%r118+1536], %r990;
	st.shared.u32 	[%r118+1664], %r991;
	st.shared.u32 	[%r118+1792], %r992;
	st.shared.u32 	[%r118+1920], %r993;
	st.shared.u32 	[%r118+2048], %r994;
	st.shared.u32 	[%r118+2176], %r995;
	st.shared.u32 	[%r118+2304], %r996;
	bar.warp.sync 	-1;
	mad.lo.s32 	%r119, %r222, 72, %r118;
	ld.shared.u32 	%r120, [%r119];
	ld.shared.u32 	%r121, [%r119+4];
	ld.shared.u32 	%r122, [%r119+8];
	ld.shared.u32 	%r123, [%r119+12];
	ld.shared.u32 	%r124, [%r119+16];
	ld.shared.u32 	%r125, [%r119+20];
	ld.shared.u32 	%r126, [%r119+24];
	ld.shared.u32 	%r127, [%r119+28];
	ld.shared.u32 	%r128, [%r119+32];
	ld.shared.u32 	%r129, [%r119+36];
	ld.shared.u32 	%r130, [%r119+40];
	ld.shared.u32 	%r131, [%r119+44];
	ld.shared.u32 	%r132, [%r119+48];
	ld.shared.u32 	%r133, [%r119+52];
	ld.shared.u32 	%r134, [%r119+56];
	ld.shared.u32 	%r135, [%r119+60];
	ld.shared.u32 	%r136, [%r119+64];
	ld.shared.u32 	%r137, [%r119+68];
	ld.shared.u32 	%r138, [%r119+72];
	bar.sync 	0;
	setp.ne.s32 	%p22, %r1, 0;
	@%p22 bra 	$L__BB7_69;
	add.s32 	%r451, %r121, %r120;
	add.s32 	%r452, %r122, %r451;
	add.s32 	%r453, %r123, %r452;
	add.s32 	%r454, %r124, %r453;
	add.s32 	%r455, %r125, %r454;
	add.s32 	%r456, %r126, %r455;
	add.s32 	%r457, %r127, %r456;
	add.s32 	%r458, %r128, %r457;
	add.s32 	%r459, %r129, %r458;
	add.s32 	%r460, %r130, %r459;
	add.s32 	%r461, %r131, %r460;
	add.s32 	%r462, %r132, %r461;
	add.s32 	%r463, %r133, %r462;
	add.s32 	%r464, %r134, %r463;
	add.s32 	%r465, %r135, %r464;
	add.s32 	%r466, %r136, %r465;
	add.s32 	%r467, %r137, %r466;
	add.s32 	%r425, %r138, %r467;
	mov.b32 	%r423, 1;
	mov.b32 	%r448, 0;
	mov.b32 	%r450, -1;
	// begin inline asm
	{  .reg .s32 r0;  .reg .pred p;  shfl.sync.up.b32 r0|p, %r425, %r423, %r448, %r450;  @p add.s32 r0, r0, %r425;  mov.s32 %r421, r0;}
	// end inline asm
	mov.b32 	%r429, 2;
	// begin inline asm
	{  .reg .s32 r0;  .reg .pred p;  shfl.sync.up.b32 r0|p, %r421, %r429, %r448, %r450;  @p add.s32 r0, r0, %r421;  mov.s32 %r427, r0;}
	// end inline asm
	mov.b32 	%r435, 4;
	// begin inline asm
	{  .reg .s32 r0;  .reg .pred p;  shfl.sync.up.b32 r0|p, %r427, %r435, %r448, %r450;  @p add.s32 r0, r0, %r427;  mov.s32 %r433, r0;}
	// end inline asm
	mov.b32 	%r441, 8;
	// begin inline asm
	{  .reg .s32 r0;  .reg .pred p;  shfl.sync.up.b32 r0|p, %r433, %r441, %r448, %r450;  @p add.s32 r0, r0, %r433;  mov.s32 %r439, r0;}
	// end inline asm
	mov.b32 	%r447, 16;
	// begin inline asm
	{  .reg .s32 r0;  .reg .pred p;  shfl.sync.up.b32 r0|p, %r439, %r447, %r448, %r450;  @p add.s32 r0, r0, %r439;  mov.s32 %r445, r0;}
	// end inline asm
	setp.ne.s32 	%p65, %r222, 31;
	@%p65 bra 	$L__BB7_68;
	shl.b32 	%r468, %r117, 2;
	mov.u32 	%r469, _ZZN3cub18CUB_300001_SM_10006detail4scan16DeviceScanKernelINS2_10policy_hubIiiimN4cuda3std3__44plusIvEEE10Policy1000EN6thrust24THRUST_300001_SM_1000_NS6detail15normal_iteratorINSD_10device_ptrIiEEEESI_NS0_13ScanTileStateIiLb1EEES9_NS0_8NullTypeEmiLb0ESL_EEvT0_T1_T2_iT3_T4_T5_E12temp_storage;
	add.s32 	%r470, %r469, %r468;
	st.shared.u32 	[%r470+16], %r445;
$L__BB7_68:
	sub.s32 	%r471, %r445, %r425;
	bar.sync 	0;
	ld.shared.v4.u32 	{%r472, %r473, %r474, %r475}, [_ZZN3cub18CUB_300001_SM_10006detail4scan16DeviceScanKernelINS2_10policy_hubIiiimN4cuda3std3__44plusIvEEE10Policy1000EN6thrust24THRUST_300001_SM_1000_NS6detail15normal_iteratorINSD_10device_ptrIiEEEESI_NS0_13ScanTileStateIiLb1EEES9_NS0_8NullTypeEmiLb0ESL_EEvT0_T1_T2_iT3_T4_T5_E12temp_storage+16];
	add.s32 	%r476, %r473, %r472;
	setp.eq.s32 	%p66, %r117, 2;
	selp.b32 	%r477, %r476, %r472, %p66;
	add.s32 	%r478, %r476, %r474;
	setp.eq.s32 	%p67, %r117, 3;
	selp.b32 	%r479, %r478, %r477, %p67;
	add.s32 	%r480, %r478, %r475;
	setp.eq.s32 	%p68, %r117, 4;
	selp.b32 	%r481, %r480, %r479, %p68;
	ld.shared.v4.u32 	{%r482, %r483, %r484, %r485}, [_ZZN3cub18CUB_300001_SM_10006detail4scan16DeviceScanKernelINS2_10policy_hubIiiimN4cuda3std3__44plusIvEEE10Policy1000EN6thrust24THRUST_300001_SM_1000_NS6detail15normal_iteratorINSD_10device_ptrIiEEEESI_NS0_13ScanTileStateIiLb1EEES9_NS0_8NullTypeEmiLb0ESL_EEvT0_T1_T2_iT3_T4_T5_E12temp_storage+32];
	add.s32 	%r486, %r480, %r482;
	setp.eq.s32 	%p69, %r117, 5;
	selp.b32 	%r487, %r486, %r481, %p69;
	add.s32 	%r488, %r486, %r483;
	setp.eq.s32 	%p70, %r117, 6;
	selp.b32 	%r489, %r488, %r487, %p70;
	add.s32 	%r490, %r488, %r484;
	setp.eq.s32 	%p71, %r117, 7;
	selp.b32 	%r491, %r490, %r489, %p71;
	add.s32 	%r492, %r490, %r485;
	setp.eq.s32 	%p72, %r117, 8;
	selp.b32 	%r493, %r492, %r491, %p72;
	ld.shared.v4.u32 	{%r494, %r495, %r496, %r497}, [_ZZN3cub18CUB_300001_SM_10006detail4scan16DeviceScanKernelINS2_10policy_hubIiiimN4cuda3std3__44plusIvEEE10Policy1000EN6thrust24THRUST_300001_SM_1000_NS6detail15normal_iteratorINSD_10device_ptrIiEEEESI_NS0_13ScanTileStateIiLb1EEES9_NS0_8NullTypeEmiLb0ESL_EEvT0_T1_T2_iT3_T4_T5_E12temp_storage+48];
	add.s32 	%r498, %r492, %r494;
	setp.eq.s32 	%p73, %r117, 9;
	selp.b32 	%r499, %r498, %r493, %p73;
	add.s32 	%r500, %r498, %r495;
	setp.eq.s32 	%p74, %r117, 10;
	selp.b32 	%r501, %r500, %r499, %p74;
	add.s32 	%r502, %r500, %r496;
	setp.eq.s32 	%p75, %r117, 11;
	selp.b32 	%r503, %r502, %r501, %p75;
	add.s32 	%r504, %r502, %r497;
	setp.eq.s32 	%p76, %r117, 12;
	selp.b32 	%r505, %r504, %r503, %p76;
	setp.lt.u32 	%p77, %r73, 32;
	setp.eq.s32 	%p78, %r222, 0;
	selp.b32 	%r506, 0, %r471, %p78;
	add.s32 	%r507, %r505, %r506;
	selp.b32 	%r508, %r471, %r507, %p77;
	setp.eq.s32 	%p79, %r73, 0;
	selp.b32 	%r1008, 0, %r508, %p79;
	bra.uni 	$L__BB7_88;
$L__BB7_69:
	add.s32 	%r256, %r121, %r120;
	add.s32 	%r257, %r122, %r256;
	add.s32 	%r258, %r123, %r257;
	add.s32 	%r259, %r124, %r258;
	add.s32 	%r260, %r125, %r259;
	add.s32 	%r261, %r126, %r260;
	add.s32 	%r262, %r127, %r261;
	add.s32 	%r263, %r128, %r262;
	add.s32 	%r264, %r129, %r263;
	add.s32 	%r265, %r130, %r264;
	add.s32 	%r266, %r131, %r265;
	add.s32 	%r267, %r132, %r266;
	add.s32 	%r268, %r133, %r267;
	add.s32 	%r269, %r134, %r268;
	add.s32 	%r270, %r135, %r269;
	add.s32 	%r271, %r136, %r270;
	add.s32 	%r272, %r137, %r271;
	add.s32 	%r230, %r138, %r272;
	mov.b32 	%r228, 1;
	mov.b32 	%r253, 0;
	mov.b32 	%r255, -1;
	// begin inline asm
	{  .reg .s32 r0;  .reg .pred p;  shfl.sync.up.b32 r0|p, %r230, %r228, %r253, %r255;  @p add.s32 r0, r0, %r230;  mov.s32 %r226, r0;}
	// end inline asm
	mov.b32 	%r234, 2;
	// begin inline asm
	{  .reg .s32 r0;  .reg .pred p;  shfl.sync.up.b32 r0|p, %r226, %r234, %r253, %r255;  @p add.s32 r0, r0, %r226;  mov.s32 %r232, r0;}
	// end inline asm
	mov.b32 	%r240, 4;
	// begin inline asm
	{  .reg .s32 r0;  .reg .pred p;  shfl.sync.up.b32 r0|p, %r232, %r240, %r253, %r255;  @p add.s32 r0, r0, %r232;  mov.s32 %r238, r0;}
	// end inline asm
	mov.b32 	%r246, 8;
	// begin inline asm
	{  .reg .s32 r0;  .reg .pred p;  shfl.sync.up.b32 r0|p, %r238, %r246, %r253, %r255;  @p add.s32 r0, r0, %r238;  mov.s32 %r244, r0;}
	// end inline asm
	mov.b32 	%r252, 16;
	// begin inline asm
	{  .reg .s32 r0;  .reg .pred p;  shfl.sync.up.b32 r0|p, %r244, %r252, %r253, %r255;  @p add.s32 r0, r0, %r244;  mov.s32 %r250, r0;}
	// end inline asm
	setp.ne.s32 	%p23, %r222, 31;
	@%p23 bra 	$L__BB7_71;
	shl.b32 	%r273, %r117, 2;
	mov.u32 	%r274, _ZZN3cub18CUB_300001_SM_10006detail4scan16DeviceScanKernelINS2_10policy_hubIiiimN4cuda3std3__44plusIvEEE10Policy1000EN6thrust24THRUST_300001_SM_1000_NS6detail15normal_iteratorINSD_10device_ptrIiEEEESI_NS0_13ScanTileStateIiLb1EEES9_NS0_8NullTypeEmiLb0ESL_EEvT0_T1_T2_iT3_T4_T5_E12temp_storage;
	add.s32 	%r275, %r274, %r273;
	st.shared.u32 	[%r275+16], %r250;
$L__BB7_71:
	sub.s32 	%r276, %r250, %r230;
	bar.sync 	0;
	ld.shared.v4.u32 	{%r277, %r278, %r279, %r280}, [_ZZN3cub18CUB_300001_SM_10006detail4scan16DeviceScanKernelINS2_10policy_hubIiiimN4cuda3std3__44plusIvEEE10Policy1000EN6thrust24THRUST_300001_SM_1000_NS6detail15normal_iteratorINSD_10device_ptrIiEEEESI_NS0_13ScanTileStateIiLb1EEES9_NS0_8NullTypeEmiLb0ESL_EEvT0_T1_T2_iT3_T4_T5_E12temp_storage+16];
	add.s32 	%r281, %r278, %r277;
	setp.eq.s32 	%p24, %r117, 2;
	selp.b32 	%r282, %r281, %r277, %p24;
	add.s32 	%r283, %r281, %r279;
	setp.eq.s32 	%p25, %r117, 3;
	selp.b32 	%r284, %r283, %r282, %p25;
	add.s32 	%r285, %r283, %r280;
	setp.eq.s32 	%p26, %r117, 4;
	selp.b32 	%r286, %r285, %r284, %p26;
	ld.shared.v4.u32 	{%r287, %r288, %r289, %r290}, [_ZZN3cub18CUB_300001_SM_10006detail4scan16DeviceScanKernelINS2_10policy_hubIiiimN4cuda3std3__44plusIvEEE10Policy1000EN6thrust24THRUST_300001_SM_1000_NS6detail15normal_iteratorINSD_10device_ptrIiEEEESI_NS0_13ScanTileStateIiLb1EEES9_NS0_8NullTypeEmiLb0ESL_EEvT0_T1_T2_iT3_T4_T5_E12temp_storage+32];
	add.s32 	%r291, %r285, %r287;
	setp.eq.s32 	%p27, %r117, 5;
	selp.b32 	%r292, %r291, %r286, %p27;
	add.s32 	%r293, %r291, %r288;
	setp.eq.s32 	%p28, %r117, 6;
	selp.b32 	%r294, %r293, %r292, %p28;
	add.s32 	%r295, %r293, %r289;
	setp.eq.s32 	%p29, %r117, 7;
	selp.b32 	%r296, %r295, %r294, %p29;
	add.s32 	%r297, %r295, %r290;
	setp.eq.s32 	%p30, %r117, 8;
	selp.b32 	%r298, %r297, %r296, %p30;
	ld.shared.v4.u32 	{%r299, %r300, %r301, %r302}, [_ZZN3cub18CUB_300001_SM_10006detail4scan16DeviceScanKernelINS2_10policy_hubIiiimN4cuda3std3__44plusIvEEE10Policy1000EN6thrust24THRUST_300001_SM_1000_NS6detail15normal_iteratorINSD_10device_ptrIiEEEESI_NS0_13ScanTileStateIiLb1EEES9_NS0_8NullTypeEmiLb0ESL_EEvT0_T1_T2_iT3_T4_T5_E12temp_storage+48];
	add.s32 	%r303, %r297, %r299;
	setp.eq.s32 	%p31, %r117, 9;
	selp.b32 	%r304, %r303, %r298, %p31;
	add.s32 	%r305, %r303, %r300;
	setp.eq.s32 	%p32, %r117, 10;
	selp.b32 	%r306, %r305, %r304, %p32;
	add.s32 	%r307, %r305, %r301;
	setp.eq.s32 	%p33, %r117, 11;
	selp.b32 	%r308, %r307, %r306, %p33;
	add.s32 	%r309, %r307, %r302;
	setp.eq.s32 	%p34, %r117, 12;
	selp.b32 	%r310, %r309, %r308, %p34;
	ld.shared.u32 	%r311, [_ZZN3cub18CUB_300001_SM_10006detail4scan16DeviceScanKernelINS2_10policy_hubIiiimN4cuda3std3__44plusIvEEE10Policy1000EN6thrust24THRUST_300001_SM_1000_NS6detail15normal_iteratorINSD_10device_ptrIiEEEESI_NS0_13ScanTileStateIiLb1EEES9_NS0_8NullTypeEmiLb0ESL_EEvT0_T1_T2_iT3_T4_T5_E12temp_storage+64];
	add.s32 	%r144, %r309, %r311;
	setp.gt.u32 	%p35, %r73, 31;
	setp.lt.u32 	%p36, %r73, 32;
	setp.eq.s32 	%p37, %r222, 0;
	selp.b32 	%r312, 0, %r276, %p37;
	add.s32 	%r1007, %r310, %r312;
	selp.b32 	%r146, %r276, %r1007, %p36;
	@%p35 bra 	$L__BB7_87;
	setp.ne.s32 	%p38, %r73, 0;
	mul.wide.s32 	%rd22, %r1, 8;
	add.s64 	%rd12, %rd1, %rd22;
	@%p38 bra 	$L__BB7_74;
	st.shared.u32 	[_ZZN3cub18CUB_300001_SM_10006detail4scan16DeviceScanKernelINS2_10policy_hubIiiimN4cuda3std3__44plusIvEEE10Policy1000EN6thrust24THRUST_300001_SM_1000_NS6detail15normal_iteratorINSD_10device_ptrIiEEEESI_NS0_13ScanTileStateIiLb1EEES9_NS0_8NullTypeEmiLb0ESL_EEvT0_T1_T2_iT3_T4_T5_E12temp_storage+12], %r144;
	add.s64 	%rd23, %rd12, 256;
	mov.b32 	%r313, 100;
	// begin inline asm
	st.relaxed.gpu.v2.u32 [%rd23], {%r313, %r144};
	// end inline asm
$L__BB7_74:
	not.b32 	%r319, %r73;
	add.s32 	%r1003, %r1, %r319;
	mov.b32 	%r315, 550;
	// begin inline asm
	nanosleep.u32 %r315;
	// end inline asm
	mul.wide.s32 	%rd25, %r1003, 8;
	add.s64 	%rd26, %rd1, %rd25;
	add.s64 	%rd24, %rd26, 256;
	// begin inline asm
	ld.relaxed.gpu.v2.u32 {%r1004, %r998}, [%rd24];
	// end inline asm
	mov.b32 	%r999, 478;
$L__BB7_75:
	setp.eq.s32 	%p39, %r1004, 99;
	mov.b32 	%r320, -1;
	vote.sync.any.pred 	%p40, %p39, %r320;
	not.pred 	%p41, %p40;
	@%p41 bra 	$L__BB7_77;
	// begin inline asm
	nanosleep.u32 %r999;
	// end inline asm
	shr.u32 	%r999, %r999, 1;
	// begin inline asm
	ld.relaxed.gpu.v2.u32 {%r1004, %r998}, [%rd24];
	// end inline asm
	bra.uni 	$L__BB7_75;
$L__BB7_77:
	setp.eq.s32 	%p42, %r1004, 101;
	mov.b32 	%r347, -1;
	vote.sync.ballot.b32 	%r349, %p42, %r347;
	// begin inline asm
	mov.u32 %r322, %lanemask_ge;
	// end inline asm
	and.b32  	%r350, %r349, %r322;
	or.b32  	%r351, %r350, -2147483648;
	add.s32 	%r352, %r351, -1;
	not.b32 	%r353, %r351;
	and.b32  	%r354, %r353, %r352;
	popc.b32 	%r326, %r354;
	mov.b32 	%r325, 1;
	// begin inline asm
	shfl.sync.down.b32 %r323, %r998, %r325, %r326, %r347;
	// end inline asm
	setp.lt.s32 	%p44, %r222, %r326;
	selp.b32 	%r355, %r323, 0, %p44;
	add.s32 	%r329, %r355, %r998;
	mov.b32 	%r330, 2;
	// begin inline asm
	shfl.sync.down.b32 %r328, %r329, %r330, %r326, %r347;
	// end inline asm
	add.s32 	%r356, %r222, 2;
	setp.gt.s32 	%p45, %r356, %r326;
	selp.b32 	%r357, 0, %r328, %p45;
	add.s32 	%r334, %r329, %r357;
	mov.b32 	%r335, 4;
	// begin inline asm
	shfl.sync.down.b32 %r333, %r334, %r335, %r326, %r347;
	// end inline asm
	add.s32 	%r358, %r222, 4;
	setp.gt.s32 	%p46, %r358, %r326;
	selp.b32 	%r359, 0, %r333, %p46;
	add.s32 	%r339, %r334, %r359;
	mov.b32 	%r340, 8;
	// begin inline asm
	shfl.sync.down.b32 %r338, %r339, %r340, %r326, %r347;
	// end inline asm
	add.s32 	%r360, %r222, 8;
	setp.gt.s32 	%p47, %r360, %r326;
	selp.b32 	%r361, 0, %r338, %p47;
	add.s32 	%r344, %r339, %r361;
	mov.b32 	%r345, 16;
	// begin inline asm
	shfl.sync.down.b32 %r343, %r344, %r345, %r326, %r347;
	// end inline asm
	add.s32 	%r362, %r222, 16;
	setp.gt.s32 	%p48, %r362, %r326;
	selp.b32 	%r363, 0, %r343, %p48;
	add.s32 	%r1000, %r344, %r363;
	add.s64 	%rd13, %rd1, 256;
	mov.b32 	%r1001, 478;
$L__BB7_78:
	setp.ne.s32 	%p49, %r1004, 101;
	mov.b32 	%r364, -1;
	vote.sync.all.pred 	%p50, %p49, %r364;
	not.pred 	%p51, %p50;
	@%p51 bra 	$L__BB7_83;
	shr.u32 	%r1001, %r1001, 1;
	mul.wide.s32 	%rd29, %r1003, 8;
	add.s64 	%rd30, %rd13, %rd29;
	add.s64 	%rd28, %rd30, -256;
	// begin inline asm
	ld.relaxed.gpu.v2.u32 {%r1004, %r1005}, [%rd28];
	// end inline asm
	mov.u32 	%r1006, %r1001;
$L__BB7_80:
	setp.eq.s32 	%p55, %r1004, 99;
	mov.b32 	%r372, -1;
	vote.sync.any.pred 	%p56, %p55, %r372;
	not.pred 	%p57, %p56;
	@%p57 bra 	$L__BB7_82;
	// begin inline asm
	nanosleep.u32 %r1006;
	// end inline asm
	shr.u32 	%r1006, %r1006, 1;
	// begin inline asm
	ld.relaxed.gpu.v2.u32 {%r1004, %r1005}, [%rd28];
	// end inline asm
	bra.uni 	$L__BB7_80;
$L__BB7_82:
	setp.eq.s32 	%p58, %r1004, 101;
	mov.b32 	%r398, -1;
	vote.sync.ballot.b32 	%r399, %p58, %r398;
	and.b32  	%r400, %r399, %r322;
	or.b32  	%r401, %r400, -2147483648;
	add.s32 	%r402, %r401, -1;
	not.b32 	%r403, %r401;
	and.b32  	%r404, %r403, %r402;
	popc.b32 	%r377, %r404;
	mov.b32 	%r376, 1;
	// begin inline asm
	shfl.sync.down.b32 %r374, %r1005, %r376, %r377, %r398;
	// end inline asm
	setp.lt.s32 	%p60, %r222, %r377;
	selp.b32 	%r405, %r374, 0, %p60;
	add.s32 	%r380, %r405, %r1005;
	mov.b32 	%r381, 2;
	// begin inline asm
	shfl.sync.down.b32 %r379, %r380, %r381, %r377, %r398;
	// end inline asm
	add.s32 	%r406, %r222, 2;
	setp.gt.s32 	%p61, %r406, %r377;
	selp.b32 	%r407, 0, %r379, %p61;
	add.s32 	%r385, %r380, %r407;
	mov.b32 	%r386, 4;
	// begin inline asm
	shfl.sync.down.b32 %r384, %r385, %r386, %r377, %r398;
	// end inline asm
	add.s32 	%r408, %r222, 4;
	setp.gt.s32 	%p62, %r408, %r377;
	selp.b32 	%r409, 0, %r384, %p62;
	add.s32 	%r390, %r385, %r409;
	mov.b32 	%r391, 8;
	// begin inline asm
	shfl.sync.down.b32 %r389, %r390, %r391, %r377, %r398;
	// end inline asm
	add.s32 	%r410, %r222, 8;
	setp.gt.s32 	%p63, %r410, %r377;
	selp.b32 	%r411, 0, %r389, %p63;
	add.s32 	%r395, %r390, %r411;
	mov.b32 	%r396, 16;
	// begin inline asm
	shfl.sync.down.b32 %r394, %r395, %r396, %r377, %r398;
	// end inline asm
	add.s32 	%r412, %r222, 16;
	setp.gt.s32 	%p64, %r412, %r377;
	selp.b32 	%r413, 0, %r394, %p64;
	add.s32 	%r414, %r413, %r1000;
	add.s32 	%r1000, %r414, %r395;
	add.s32 	%r1003, %r1003, -32;
	bra.uni 	$L__BB7_78;
$L__BB7_83:
	@%p38 bra 	$L__BB7_85;
	add.s32 	%r367, %r1000, %r144;
	add.s64 	%rd27, %rd12, 256;
	mov.b32 	%r366, 101;
	// begin inline asm
	st.relaxed.gpu.v2.u32 [%rd27], {%r366, %r367};
	// end inline asm
	st.shared.u32 	[_ZZN3cub18CUB_300001_SM_10006detail4scan16DeviceScanKernelINS2_10policy_hubIiiimN4cuda3std3__44plusIvEEE10Policy1000EN6thrust24THRUST_300001_SM_1000_NS6detail15normal_iteratorINSD_10device_ptrIiEEEESI_NS0_13ScanTileStateIiLb1EEES9_NS0_8NullTypeEmiLb0ESL_EEvT0_T1_T2_iT3_T4_T5_E12temp_storage+4], %r1000;
	st.shared.u32 	[_ZZN3cub18CUB_300001_SM_10006detail4scan16DeviceScanKernelINS2_10policy_hubIiiimN4cuda3std3__44plusIvEEE10Policy1000EN6thrust24THRUST_300001_SM_1000_NS6detail15normal_iteratorINSD_10device_ptrIiEEEESI_NS0_13ScanTileStateIiLb1EEES9_NS0_8NullTypeEmiLb0ESL_EEvT0_T1_T2_iT3_T4_T5_E12temp_storage+8], %r367;
$L__BB7_85:
	setp.ne.s32 	%p53, %r222, 0;
	mov.u32 	%r1007, %r146;
	@%p53 bra 	$L__BB7_87;
	st.shared.u32 	[_ZZN3cub18CUB_300001_SM_10006detail4scan16DeviceScanKernelINS2_10policy_hubIiiimN4cuda3std3__44plusIvEEE10Policy1000EN6thrust24THRUST_300001_SM_1000_NS6detail15normal_iteratorINSD_10device_ptrIiEEEESI_NS0_13ScanTileStateIiLb1EEES9_NS0_8NullTypeEmiLb0ESL_EEvT0_T1_T2_iT3_T4_T5_E12temp_storage+84], %r1000;
	mov.u32 	%r1007, %r1000;
$L__BB7_87:
	bar.sync 	0;
	setp.eq.s32 	%p54, %r73, 0;
	ld.shared.u32 	%r368, [_ZZN3cub18CUB_300001_SM_10006detail4scan16DeviceScanKernelINS2_10policy_hubIiiimN4cuda3std3__44plusIvEEE10Policy1000EN6thrust24THRUST_300001_SM_1000_NS6detail15normal_iteratorINSD_10device_ptrIiEEEESI_NS0_13ScanTileStateIiLb1EEES9_NS0_8NullTypeEmiLb0ESL_EEvT0_T1_T2_iT3_T4_T5_E12temp_storage+84];
	selp.b32 	%r369, 0, %r368, %p54;
	add.s32 	%r1008, %r369, %r1007;
$L__BB7_88:
	add.s32 	%r509, %r1008, %r120;
	add.s32 	%r510, %r121, %r509;
	add.s32 	%r511, %r122, %r510;
	add.s32 	%r512, %r123, %r511;
	add.s32 	%r513, %r124, %r512;
	add.s32 	%r514, %r125, %r513;
	add.s32 	%r515, %r126, %r514;
	add.s32 	%r516, %r127, %r515;
	add.s32 	%r517, %r128, %r516;
	add.s32 	%r518, %r129, %r517;
	add.s32 	%r519, %r130, %r518;
	add.s32 	%r520, %r131, %r519;
	add.s32 	%r521, %r132, %r520;
	add.s32 	%r522, %r133, %r521;
	add.s32 	%r523, %r134, %r522;
	add.s32 	%r524, %r135, %r523;
	add.s32 	%r525, %r136, %r524;
	add.s32 	%r526, %r137, %r525;
	add.s32 	%r527, %r138, %r526;
	bar.sync 	0;
	st.shared.u32 	[%r119], %r509;
	st.shared.u32 	[%r119+4], %r510;
	st.shared.u32 	[%r119+8], %r511;
	st.shared.u32 	[%r119+12], %r512;
	st.shared.u32 	[%r119+16], %r513;
	st.shared.u32 	[%r119+20], %r514;
	st.shared.u32 	[%r119+24], %r515;
	st.shared.u32 	[%r119+28], %r516;
	st.shared.u32 	[%r119+32], %r517;
	st.shared.u32 	[%r119+36], %r518;
	st.shared.u32 	[%r119+40], %r519;
	st.shared.u32 	[%r119+44], %r520;
	st.shared.u32 	[%r119+48], %r521;
	st.shared.u32 	[%r119+52], %r522;
	st.shared.u32 	[%r119+56], %r523;
	st.shared.u32 	[%r119+60], %r524;
	st.shared.u32 	[%r119+64], %r525;
	st.shared.u32 	[%r119+68], %r526;
	st.shared.u32 	[%r119+72], %r527;
	bar.warp.sync 	-1;
	ld.shared.u32 	%r180, [%r118];
	ld.shared.u32 	%r181, [%r118+128];
	ld.shared.u32 	%r182, [%r118+256];
	ld.shared.u32 	%r183, [%r118+384];
	ld.shared.u32 	%r184, [%r118+512];
	ld.shared.u32 	%r185, [%r118+640];
	ld.shared.u32 	%r186, [%r118+768];
	ld.shared.u32 	%r187, [%r118+896];
	ld.shared.u32 	%r188, [%r118+1024];
	ld.shared.u32 	%r189, [%r118+1152];
	ld.shared.u32 	%r190, [%r118+1280];
	ld.shared.u32 	%r191, [%r118+1408];
	ld.shared.u32 	%r192, [%r118+1536];
	ld.shared.u32 	%r193, [%r118+1664];
	ld.shared.u32 	%r194, [%r118+1792];
	ld.shared.u32 	%r195, [%r118+1920];
	ld.shared.u32 	%r196, [%r118+2048];
	ld.shared.u32 	%r197, [%r118+2176];
	ld.shared.u32 	%r198, [%r118+2304];
	setp.ne.s32 	%p80, %r73, 0;
	@%p80 bra 	$L__BB7_90;
	st.volatile.shared.u32 	[_ZZN3cub18CUB_300001_SM_10006detail4scan16DeviceScanKernelINS2_10policy_hubIiiimN4cuda3std3__44plusIvEEE10Policy1000EN6thrust24THRUST_300001_SM_1000_NS6detail15normal_iteratorINSD_10device_ptrIiEEEESI_NS0_13ScanTileStateIiLb1EEES9_NS0_8NullTypeEmiLb0ESL_EEvT0_T1_T2_iT3_T4_T5_E12temp_storage+31616], %r72;
$L__BB7_90:
	bar.sync 	0;
	ld.volatile.shared.u32 	%r199, [_ZZN3cub18CUB_300001_SM_10006detail4scan16DeviceScanKernelINS2_10policy_hubIiiimN4cuda3std3__44plusIvEEE10Policy1000EN6thrust24THRUST_300001_SM_1000_NS6detail15normal_iteratorINSD_10device_ptrIiEEEESI_NS0_13ScanTileStateIiLb1EEES9_NS0_8NullTypeEmiLb0ESL_EEvT0_T1_T2_iT3_T4_T5_E12temp_storage+31616];
	cvt.u64.u32 	%rd35, %r75;
	add.s64 	%rd36, %rd4, %rd35;
	setp.ge.s32 	%p81, %r75, %r199;
	shl.b64 	%rd37, %rd36, 2;
	add.s64 	%rd15, %rd3, %rd37;
	@%p81 bra 	$L__BB7_92;
	st.global.u32 	[%rd15], %r180;
$L__BB7_92:
	mov.u32 	%r528, %tid.x;
	and.b32  	%r529, %r528, 992;
	mul.lo.s32 	%r530, %r529, 19;
	and.b32  	%r531, %r528, 31;
	or.b32  	%r532, %r530, %r531;
	add.s32 	%r533, %r532, 32;
	setp.ge.s32 	%p82, %r533, %r199;
	@%p82 bra 	$L__BB7_94;
	st.global.u32 	[%rd15+128], %r181;
$L__BB7_94:
	add.s32 	%r539, %r532, 64;
	setp.ge.s32 	%p83, %r539, %r199;
	@%p83 bra 	$L__BB7_96;
	st.global.u32 	[%rd15+256], %r182;
$L__BB7_96:
	add.s32 	%r545, %r532, 96;
	setp.ge.s32 	%p84, %r545, %r199;
	@%p84 bra 	$L__BB7_98;
	st.global.u32 	[%rd15+384], %r183;
$L__BB7_98:
	add.s32 	%r551, %r532, 128;
	setp.ge.s32 	%p85, %r551, %r199;
	@%p85 bra 	$L__BB7_100;
	st.global.u32 	[%rd15+512], %r184;
$L__BB7_100:
	add.s32 	%r557, %r532, 160;
	setp.ge.s32 	%p86, %r557, %r199;
	@%p86 bra 	$L__BB7_102;
	st.global.u32 	[%rd15+640], %r185;
$L__BB7_102:
	add.s32 	%r563, %r532, 192;
	setp.ge.s32 	%p87, %r563, %r199;
	@%p87 bra 	$L__BB7_104;
	st.global.u32 	[%rd15+768], %r186;
$L__BB7_104:
	add.s32 	%r569, %r532, 224;
	setp.ge.s32 	%p88, %r569, %r199;
	@%p88 bra 	$L__BB7_106;
	st.global.u32 	[%rd15+896], %r187;
$L__BB7_106:
	setp.ge.s32 	%p89, %r92, %r199;
	@%p89 bra 	$L__BB7_108;
	st.global.u32 	[%rd15+1024], %r188;
$L__BB7_108:
	add.s32 	%r575, %r532, 288;
	setp.ge.s32 	%p90, %r575, %r199;
	@%p90 bra 	$L__BB7_110;
	st.global.u32 	[%rd15+1152], %r189;
$L__BB7_110:
	add.s32 	%r581, %r532, 320;
	setp.ge.s32 	%p91, %r581, %r199;
	@%p91 bra 	$L__BB7_112;
	st.global.u32 	[%rd15+1280], %r190;
$L__BB7_112:
	add.s32 	%r587, %r532, 352;
	setp.ge.s32 	%p92, %r587, %r199;
	@%p92 bra 	$L__BB7_114;
	st.global.u32 	[%rd15+1408], %r191;
$L__BB7_114:
	add.s32 	%r593, %r532, 384;
	setp.ge.s32 	%p93, %r593, %r199;
	@%p93 bra 	$L__BB7_116;
	st.global.u32 	[%rd15+1536], %r192;
$L__BB7_116:
	add.s32 	%r599, %r532, 416;
	setp.ge.s32 	%p94, %r599, %r199;
	@%p94 bra 	$L__BB7_118;
	st.global.u32 	[%rd15+1664], %r193;
$L__BB7_118:
	add.s32 	%r605, %r532, 448;
	setp.ge.s32 	%p95, %r605, %r199;
	@%p95 bra 	$L__BB7_120;
	st.global.u32 	[%rd15+1792], %r194;
$L__BB7_120:
	add.s32 	%r611, %r532, 480;
	setp.ge.s32 	%p96, %r611, %r199;
	@%p96 bra 	$L__BB7_122;
	st.global.u32 	[%rd15+1920], %r195;
$L__BB7_122:
	add.s32 	%r617, %r532, 512;
	setp.ge.s32 	%p97, %r617, %r199;
	@%p97 bra 	$L__BB7_124;
	st.global.u32 	[%rd15+2048], %r196;
$L__BB7_124:
	add.s32 	%r623, %r532, 544;
	setp.ge.s32 	%p98, %r623, %r199;
	@%p98 bra 	$L__BB7_126;
	st.global.u32 	[%rd15+2176], %r197;
$L__BB7_126:
	setp.ge.s32 	%p99, %r113, %r199;
	@%p99 bra 	$L__BB7_128;
	st.global.u32 	[%rd15+2304], %r198;
$L__BB7_128:
	ret;

}


// ===== COMPILED SASS (sm_100) =====

	.target	sm_100

	.elftype	@"ET_EXEC"


//--------------------- .note.nv.tkinfo           --------------------------
	.section	.note.nv.tkinfo,"",@"SHT_NOTE"
	.sectionflags	@"SHF_NOTE_NV_TKINFO"
	.tkinfo
        /*0018*/ 	.word	0x00000002
        /*0030*/ 	.string	""
        /*0030*/ 	.string	"ptxas"
        /*0030*/ 	.string	"Cuda compilation tools, release 13.0, V13.0.88"
        /*0030*/ 	.string	"Build cuda_13.0.r13.0/compiler.36424714_0"
        /*0030*/ 	.string	"-arch sm_100 -m 64 "



//--------------------- .note.nv.cuinfo           --------------------------
	.section	.note.nv.cuinfo,"",@"SHT_NOTE"
	.sectionflags	@"SHF_NOTE_NV_CUINFO"
        /*0018*/ 	.short	0x0002
        /*001a*/ 	.short	0x0064
        /*001c*/ 	.short	0x0082
	.zero		2


//--------------------- .nv.info                  --------------------------
	.section	.nv.info,"",@"SHT_CUDA_INFO"
	.align	4


	//----- nvinfo : EIATTR_REGCOUNT
	.align		4
        /*0000*/ 	.byte	0x04, 0x2f
        /*0002*/ 	.short	(.L_46 - .L_45)
	.align		4
.L_45:
        /*0004*/ 	.word	index@(_Z13maskKernelVecPiS_i)
        /*0008*/ 	.word	0x00000010


	//----- nvinfo : EIATTR_FRAME_SIZE
	.align		4
.L_46:
        /*000c*/ 	.byte	0x04, 0x11
        /*000e*/ 	.short	(.L_48 - .L_47)
	.align		4
.L_47:
        /*0010*/ 	.word	index@(_Z13maskKernelVecPiS_i)
        /*0014*/ 	.word	0x00000000


	//----- nvinfo : EIATTR_REGCOUNT
	.align		4
.L_48:
        /*0018*/ 	.byte	0x04, 0x2f
        /*001a*/ 	.short	(.L_50 - .L_49)
	.align		4
.L_49:
        /*001c*/ 	.word	index@(_Z13compactKernelPiS_S_i)
        /*0020*/ 	.word	0x00000014


	//----- nvinfo : EIATTR_FRAME_SIZE
	.align		4
.L_50:
        /*0024*/ 	.byte	0x04, 0x11
        /*0026*/ 	.short	(.L_52 - .L_51)
	.align		4
.L_51:
        /*0028*/ 	.word	index@(_Z13compactKernelPiS_S_i)
        /*002c*/ 	.word	0x00000000


	//----- nvinfo : EIATTR_REGCOUNT
	.align		4
.L_52:
        /*0030*/ 	.byte	0x04, 0x2f
        /*0032*/ 	.short	(.L_54 - .L_53)
	.align		4
.L_53:
        /*0034*/ 	.word	index@(_Z13scatterKernelPiS_S_S_S_)
        /*0038*/ 	.word	0x00000018


	//----- nvinfo : EIATTR_FRAME_SIZE
	.align		4
.L_54:
        /*003c*/ 	.byte	0x04, 0x11
        /*003e*/ 	.short	(.L_56 - .L_55)
	.align		4
.L_55:
        /*0040*/ 	.word	index@(_Z13scatterKernelPiS_S_S_S_)
        /*0044*/ 	.word	0x00000000


	//----- nvinfo : EIATTR_REGCOUNT
	.align		4
.L_56:
        /*0048*/ 	.byte	0x04, 0x2f
        /*004a*/ 	.short	(.L_58 - .L_57)
	.align		4
.L_57:
        /*004c*/ 	.word	index@(_ZN3cub18CUB_300001_SM_10006detail11EmptyKernelIvEEvv)
        /*0050*/ 	.word	0x00000004


	//----- nvinfo : EIATTR_FRAME_SIZE
	.align		4
.L_58:
        /*0054*/ 	.byte	0x04, 0x11
        /*0056*/ 	.short	(.L_60 - .L_59)
	.align		4
.L_59:
        /*0058*/ 	.word	index@(_ZN3cub18CUB_300001_SM_10006detail11EmptyKernelIvEEvv)
        /*005c*/ 	.word	0x00000000


	//----- nvinfo : EIATTR_REGCOUNT
	.align		4
.L_60:
        /*0060*/ 	.byte	0x04, 0x2f
        /*0062*/ 	.short	(.L_62 - .L_61)
	.align		4
.L_61:
        /*0064*/ 	.word	index@(_ZN3cub18CUB_300001_SM_10006detail8for_each13static_kernelINS2_12policy_hub_t12policy_500_tEmN6thrust24THRUST_300001_SM_1000_NS8cuda_cub20__uninitialized_fill7functorINS7_10device_ptrIiEEiEEEEvT0_T1_)
        /*0068*/ 	.word	0x00000008


	//----- nvinfo : EIATTR_FRAME_SIZE
	.align		4
.L_62:
        /*006c*/ 	.byte	0x04, 0x11
        /*006e*/ 	.short	(.L_64 - .L_63)
	.align		4
.L_63:
        /*0070*/ 	.word	index@(_ZN3cub18CUB_300001_SM_10006detail8for_each13static_kernelINS2_12policy_hub_t12policy_500_tEmN6thrust24THRUST_300001_SM_1000_NS8cuda_cub20__uninitialized_fill7functorINS7_10device_ptrIiEEiEEEEvT0_T1_)
        /*0074*/ 	.word	0x00000000


	//----- nvinfo : EIATTR_REGCOUNT
	.align		4
.L_64:
        /*0078*/ 	.byte	0x04, 0x2f
        /*007a*/ 	.short	(.L_66 - .L_65)
	.align		4
.L_65:
        /*007c*/ 	.word	index@(_ZN3cub18CUB_300001_SM_10006detail4scan20DeviceScanInitKernelINS0_13ScanTileStateIiLb1EEEEEvT_i)
        /*0080*/ 	.word	0x00000008


	//----- nvinfo : EIATTR_FRAME_SIZE
	.align		4
.L_66:
        /*0084*/ 	.byte	0x04, 0x11
        /*0086*/ 	.short	(.L_68 - .L_67)
	.align		4
.L_67:
        /*0088*/ 	.word	index@(_ZN3cub18CUB_300001_SM_10006detail4scan20DeviceScanInitKernelINS0_13ScanTileStateIiLb1EEEEEvT_i)
        /*008c*/ 	.word	0x00000000


	//----- nvinfo : EIATTR_REGCOUNT
	.align		4
.L_68:
        /*0090*/ 	.byte	0x04, 0x2f
        /*0092*/ 	.short	(.L_70 - .L_69)
	.align		4
.L_69:
        /*0094*/ 	.word	index@(_ZN3cub18CUB_300001_SM_10006detail4scan16DeviceScanKernelINS2_10policy_hubIiiijN4cuda3std3__44plusIvEEE10Policy1000EN6thrust24THRUST_300001_SM_1000_NS6detail15normal_iteratorINSD_10device_ptrIiEEEESI_NS0_13ScanTileStateIiLb1EEES9_NS0_8NullTypeEjiLb0ESL_EEvT0_T1_T2_iT3_T4_T5_)
        /*0098*/ 	.word	0x00000038


	//----- nvinfo : EIATTR_FRAME_SIZE
	.align		4
.L_70:
        /*009c*/ 	.byte	0x04, 0x11
        /*009e*/ 	.short	(.L_72 - .L_71)
	.align		4
.L_71:
        /*00a0*/ 	.word	index@(_ZN3cub18CUB_300001_SM_10006detail4scan16DeviceScanKernelINS2_10policy_hubIiiijN4cuda3std3__44plusIvEEE10Policy1000EN6thrust24THRUST_300001_SM_1000_NS6detail15normal_iteratorINSD_10device_ptrIiEEEESI_NS0_13ScanTileStateIiLb1EEES9_NS0_8NullTypeEjiLb0ESL_EEvT0_T1_T2_iT3_T4_T5_)
        /*00a4*/ 	.word	0x00000000


	//----- nvinfo : EIATTR_REGCOUNT
	.align		4
.L_72:
        /*00a8*/ 	.byte	0x04, 0x2f
        /*00aa*/ 	.short	(.L_74 - .L_73)
	.align		4
.L_73:
        /*00ac*/ 	.word	index@(_ZN3cub18CUB_300001_SM_10006detail4scan16DeviceScanKernelINS2_10policy_hubIiiimN4cuda3std3__44plusIvEEE10Policy1000EN6thrust24THRUST_300001_SM_1000_NS6detail15normal_iteratorINSD_10device_ptrIiEEEESI_NS0_13ScanTileStateIiLb1EEES9_NS0_8NullTypeEmiLb0ESL_EEvT0_T1_T2_iT3_T4_T5_)
        /*00b0*/ 	.word	0x00000030


	//----- nvinfo : EIATTR_FRAME_SIZE
	.align		4
.L_74:
        /*00b4*/ 	.byte	0x04, 0x11
        /*00b6*/ 	.short	(.L_76 - .L_75)
	.align		4
.L_75:
        /*00b8*/ 	.word	index@(_ZN3cub18CUB_300001_SM_10006detail4scan16DeviceScanKernelINS2_10policy_hubIiiimN4cuda3std3__44plusIvEEE10Policy1000EN6thrust24THRUST_300001_SM_1000_NS6detail15normal_iteratorINSD_10device_ptrIiEEEESI_NS0_13ScanTileStateIiLb1EEES9_NS0_8NullTypeEmiLb0ESL_EEvT0_T1_T2_iT3_T4_T5_)
        /*00bc*/ 	.word	0x00000000


	//----- nvinfo : EIATTR_MIN_STACK_SIZE
	.align		4
.L_76:
        /*00c0*/ 	.byte	0x04, 0x12
        /*00c2*/ 	.short	(.L_78 - .L_77)
	.align		4
.L_77:
        /*00c4*/ 	.word	index@(_ZN3cub18CUB_300001_SM_10006detail4scan16DeviceScanKernelINS2_10policy_hubIiiimN4cuda3std3__44plusIvEEE10Policy1000EN6thrust24THRUST_300001_SM_1000_NS6detail15normal_iteratorINSD_10device_ptrIiEEEESI_NS0_13ScanTileStateIiLb1EEES9_NS0_8NullTypeEmiLb0ESL_EEvT0_T1_T2_iT3_T4_T5_)
        /*00c8*/ 	.word	0x00000000


	//----- nvinfo : EIATTR_MIN_STACK_SIZE
	.align		4
.L_78:
        /*00cc*/ 	.byte	0x04, 0x12
        /*00ce*/ 	.short	(.L_80 - .L_79)
	.align		4
.L_79:
        /*00d0*/ 	.word	index@(_ZN3cub18CUB_300001_SM_10006detail4scan16DeviceScanKernelINS2_10policy_hubIiiijN4cuda3std3__44plusIvEEE10Policy1000EN6thrust24THRUST_300001_SM_1000_NS6detail15normal_iteratorINSD_10device_ptrIiEEEESI_NS0_13ScanTileStateIiLb1EEES9_NS0_8NullTypeEjiLb0ESL_EEvT0_T1_T2_iT3_T4_T5_)
        /*00d4*/ 	.word	0x00000000


	//----- nvinfo : EIATTR_MIN_STACK_SIZE
	.align		4
.L_80:
        /*00d8*/ 	.byte	0x04, 0x12
        /*00da*/ 	.short	(.L_82 - .L_81)
	.align		4
.L_81:
        /*00dc*/ 	.word	index@(_ZN3cub18CUB_300001_SM_10006detail4scan20DeviceScanInitKernelINS0_13ScanTileStateIiLb1EEEEEvT_i)
        /*00e0*/ 	.word	0x00000000


	//----- nvinfo : EIATTR_MIN_STACK_SIZE
	.align		4
.L_82:
        /*00e4*/ 	.byte	0x04, 0x12
        /*00e6*/ 	.short	(.L_84 - .L_83)
	.align		4
.L_83:
        /*00e8*/ 	.word	index@(_ZN3cub18CUB_300001_SM_10006detail8for_each13static_kernelINS2_12policy_hub_t12policy_500_tEmN6thrust24THRUST_300001_SM_1000_NS8cuda_cub20__uninitialized_fill7functorINS7_10device_ptrIiEEiEEEEvT0_T1_)
        /*00ec*/ 	.word	0x00000000


	//----- nvinfo : EIATTR_MIN_STACK_SIZE
	.align		4
.L_84:
        /*00f0*/ 	.byte	0x04, 0x12
        /*00f2*/ 	.short	(.L_86 - .L_85)
	.align		4
.L_85:
        /*00f4*/ 	.word	index@(_ZN3cub18CUB_300001_SM_10006detail11EmptyKernelIvEEvv)
        /*00f8*/ 	.word	0x00000000


	//----- nvinfo : EIATTR_MIN_STACK_SIZE
	.align		4
.L_86:
        /*00fc*/ 	.byte	0x04, 0x12
        /*00fe*/ 	.short	(.L_88 - .L_87)
	.align		4
.L_87:
        /*0100*/ 	.word	index@(_Z13scatterKernelPiS_S_S_S_)
        /*0104*/ 	.word	0x00000000


	//----- nvinfo : EIATTR_MIN_STACK_SIZE
	.align		4
.L_88:
        /*0108*/ 	.byte	0x04, 0x12
        /*010a*/ 	.short	(.L_90 - .L_89)
	.align		4
.L_89:
        /*010c*/ 	.word	index@(_Z13compactKernelPiS_S_i)
        /*0110*/ 	.word	0x00000000


	//----- nvinfo : EIATTR_MIN_STACK_SIZE
	.align		4
.L_90:
        /*0114*/ 	.byte	0x04, 0x12
        /*0116*/ 	.short	(.L_92 - .L_91)
	.align		4
.L_91:
        /*0118*/ 	.word	index@(_Z13maskKernelVecPiS_i)
        /*011c*/ 	.word	0x00000000
.L_92:


//--------------------- .nv.compat                --------------------------
	.section	.nv.compat,"",@"SHT_CUDA_COMPAT_INFO"
	.align	4
        /*0000*/ 	.byte	0x02, 0x09, 0x00, 0x00, 0x02, 0x02, 0x01, 0x00, 0x02, 0x05, 0x05, 0x00, 0x03, 0x07, 0x01, 0x01
        /*0010*/ 	.byte	0x02, 0x03, 0x00, 0x00, 0x02, 0x06, 0x01, 0x00, 0x04, 0x0b, 0x08, 0x00, 0x09, 0x00, 0x00, 0x00
        /*0020*/ 	.byte	0x00, 0x00, 0x00, 0x00


//--------------------- .nv.info._ZN3cub18CUB_300001_SM_10006detail4scan16DeviceScanKernelINS2_10policy_hubIiiimN4cuda3std3__44plusIvEEE10Policy1000EN6thrust24THRUST_300001_SM_1000_NS6detail15normal_iteratorINSD_10device_ptrIiEEEESI_NS0_13ScanTileStateIiLb1EEES9_NS0_8NullTypeEmiLb0ESL_EEvT0_T1_T2_iT3_T4_T5_ --------------------------
	.section	.nv.info._ZN3cub18CUB_300001_SM_10006detail4scan16DeviceScanKernelINS2_10policy_hubIiiimN4cuda3std3__44plusIvEEE10Policy1000EN6thrust24THRUST_300001_SM_1000_NS6detail15normal_iteratorINSD_10device_ptrIiEEEESI_NS0_13ScanTileStateIiLb1EEES9_NS0_8NullTypeEmiLb0ESL_EEvT0_T1_T2_iT3_T4_T5_,"",@"SHT_CUDA_INFO"
	.sectionflags	@""
	.align	4


	//----- nvinfo : EIATTR_CUDA_API_VERSION
	.align		4
        /*0000*/ 	.byte	0x04, 0x37
        /*0002*/ 	.short	(.L_94 - .L_93)
.L_93:
        /*0004*/ 	.word	0x00000082


	//----- nvinfo : EIATTR_KPARAM_INFO
	.align		4
.L_94:
        /*0008*/ 	.byte	0x04, 0x17
        /*000a*/ 	.short	(.L_96 - .L_95)
.L_95:
        /*000c*/ 	.word	0x00000000
        /*0010*/ 	.short	0x0006
        /*0012*/ 	.short	0x0020
        /*0014*/ 	.byte	0x00, 0xf0, 0x21, 0x00


	//----- nvinfo : EIATTR_KPARAM_INFO
	.align		4
.L_96:
        /*0018*/ 	.byte	0x04, 0x17
        /*001a*/ 	.short	(.L_98 - .L_97)
.L_97:
        /*001c*/ 	.word	0x00000000
        /*0020*/ 	.short	0x0005
        /*0022*/ 	.short	0x001d
        /*0024*/ 	.byte	0x00, 0xf0, 0x05, 0x00


	//----- nvinfo : EIATTR_KPARAM_INFO
	.align		4
.L_98:
        /*0028*/ 	.byte	0x04, 0x17
        /*002a*/ 	.short	(.L_100 - .L_99)
.L_99:
        /*002c*/ 	.word	0x00000000
        /*0030*/ 	.short	0x0004
        /*0032*/ 	.short	0x001c
        /*0034*/ 	.byte	0x00, 0xf0, 0x05, 0x00


	//----- nvinfo : EIATTR_KPARAM_INFO
	.align		4
.L_100:
        /*0038*/ 	.byte	0x04, 0x17
        /*003a*/ 	.short	(.L_102 - .L_101)
.L_101:
        /*003c*/ 	.word	0x00000000
        /*0040*/ 	.short	0x0003
        /*0042*/ 	.short	0x0018
        /*0044*/ 	.byte	0x00, 0xf0, 0x11, 0x00


	//----- nvinfo : EIATTR_KPARAM_INFO
	.align		4
.L_102:
        /*0048*/ 	.byte	0x04, 0x17
        /*004a*/ 	.short	(.L_104 - .L_103)
.L_103:
        /*004c*/ 	.word	0x00000000
        /*0050*/ 	.short	0x0002
        /*0052*/ 	.short	0x0010
        /*0054*/ 	.byte	0x00, 0xf0, 0x21, 0x00


	//----- nvinfo : EIATTR_KPARAM_INFO
	.align		4
.L_104:
        /*0058*/ 	.byte	0x04, 0x17
        /*005a*/ 	.short	(.L_106 - .L_105)
.L_105:
        /*005c*/ 	.word	0x00000000
        /*0060*/ 	.short	0x0001
        /*0062*/ 	.short	0x0008
        /*0064*/ 	.byte	0x00, 0xf0, 0x21, 0x00


	//----- nvinfo : EIATTR_KPARAM_INFO
	.align		4
.L_106:
        /*0068*/ 	.byte	0x04, 0x17
        /*006a*/ 	.short	(.L_108 - .L_107)
.L_107:
        /*006c*/ 	.word	0x00000000
        /*0070*/ 	.short	0x0000
        /*0072*/ 	.short	0x0000
        /*0074*/ 	.byte	0x00, 0xf0, 0x21, 0x00


	//----- nvinfo : EIATTR_SPARSE_MMA_MASK
	.align		4
.L_108:
        /*0078*/ 	.byte	0x03, 0x50
        /*007a*/ 	.short	0x0000


	//----- nvinfo : EIATTR_MAXREG_COUNT
	.align		4
        /*007c*/ 	.byte	0x03, 0x1b
        /*007e*/ 	.short	0x0080


	//----- nvinfo : EIATTR_NUM_BARRIERS
	.align		4
        /*0080*/ 	.byte	0x02, 0x4c
        /*0082*/ 	.byte	0x01
	.zero		1


	//----- nvinfo : EIATTR_MERCURY_ISA_VERSION
	.align		4
        /*0084*/ 	.byte	0x03, 0x5f
        /*0086*/ 	.short	0x0101


	//----- nvinfo : EIATTR_COOP_GROUP_MASK_REGIDS
	.align		4
        /*0088*/ 	.byte	0x04, 0x29
        /*008a*/ 	.short	(.L_110 - .L_109)


	//   ....[0]....
.L_109:
        /*008c*/ 	.word	0xffffffff


	//   ....[1]....
        /*0090*/ 	.word	0xffffffff


	//   ....[2]....
        /*0094*/ 	.word	0xffffffff


	//   ....[3]....
        /*0098*/ 	.word	0xffffffff


	//   ....[4]....
        /*009c*/ 	.word	0xffffffff


	//   ....[5]....
        /*00a0*/ 	.word	0xffffffff


	//   ....[6]....
        /*00a4*/ 	.word	0xffffffff


	//   ....[7]....
        /*00a8*/ 	.word	0xffffffff


	//   ....[8]....
        /*00ac*/ 	.word	0xffffffff


	//   ....[9]....
        /*00b0*/ 	.word	0xffffffff


	//   ....[10]....
        /*00b4*/ 	.word	0xffffffff


	//   ....[11]....
        /*00b8*/ 	.word	0xffffffff


	//   ....[12]....
        /*00bc*/ 	.word	0xffffffff


	//   ....[13]....
        /*00c0*/ 	.word	0xffffffff


	//   ....[14]....
        /*00c4*/ 	.word	0xffffffff


	//   ....[15]....
        /*00c8*/ 	.word	0xffffffff


	//   ....[16]....
        /*00cc*/ 	.word	0xffffffff


	//   ....[17]....
        /*00d0*/ 	.word	0xffffffff


	//   ....[18]....
        /*00d4*/ 	.word	0xffffffff


	//   ....[19]....
        /*00d8*/ 	.word	0xffffffff


	//   ....[20]....
        /*00dc*/ 	.word	0xffffffff


	//   ....[21]....
        /*00e0*/ 	.word	0xffffffff


	//   ....[22]....
        /*00e4*/ 	.word	0xffffffff


	//   ....[23]....
        /*00e8*/ 	.word	0xffffffff


	//   ....[24]....
        /*00ec*/ 	.word	0xffffffff


	//   ....[25]....
        /*00f0*/ 	.word	0xffffffff


	//   ....[26]....
        /*00f4*/ 	.word	0xffffffff


	//   ....[27]....
        /*00f8*/ 	.word	0xffffffff


	//   ....[28]....
        /*00fc*/ 	.word	0xffffffff


	//   ....[29]....
        /*0100*/ 	.word	0xffffffff


	//   ....[30]....
        /*0104*/ 	.word	0xffffffff


	//   ....[31]....
        /*0108*/ 	.word	0xffffffff


	//   ....[32]....
        /*010c*/ 	.word	0xffffffff


	//   ....[33]....
        /*0110*/ 	.word	0xffffffff


	//   ....[34]....
        /*0114*/ 	.word	0xffffffff


	//   ....[35]....
        /*0118*/ 	.word	0xffffffff


	//   ....[36]....
        /*011c*/ 	.word	0xffffffff


	//   ....[37]....
        /*0120*/ 	.word	0xffffffff


	//   ....[38]....
        /*0124*/ 	.word	0xffffffff


	//   ....[39]....
        /*0128*/ 	.word	0xffffffff


	//   ....[40]....
        /*012c*/ 	.word	0xffffffff


	//   ....[41]....
        /*0130*/ 	.word	0xffffffff


	//   ....[42]....
        /*0134*/ 	.word	0xffffffff


	//   ....[43]....
        /*0138*/ 	.word	0xffffffff


	//   ....[44]....
        /*013c*/ 	.word	0xffffffff


	//   ....[45]....
        /*0140*/ 	.word	0xffffffff


	//   ....[46]....
        /*0144*/ 	.word	0xffffffff


	//   ....[47]....
        /*0148*/ 	.word	0xffffffff


	//   ....[48]....
        /*014c*/ 	.word	0xffffffff


	//   ....[49]....
        /*0150*/ 	.word	0xffffffff


	//   ....[50]....
        /*0154*/ 	.word	0xffffffff


	//   ....[51]....
        /*0158*/ 	.word	0xffffffff


	//   ....[52]....
        /*015c*/ 	.word	0xffffffff


	//   ....[53]....
        /*0160*/ 	.word	0xffffffff


	//   ....[54]....
        /*0164*/ 	.word	0xffffffff


	//   ....[55]....
        /*0168*/ 	.word	0xffffffff


	//   ....[56]....
        /*016c*/ 	.word	0xffffffff


	//   ....[57]....
        /*0170*/ 	.word	0xffffffff


	//   ....[58]....
        /*0174*/ 	.word	0xffffffff


	//   ....[59]....
        /*0178*/ 	.word	0xffffffff


	//   ....[60]....
        /*017c*/ 	.word	0x05000008


	//   ....[61]....
        /*0180*/ 	.word	0x05000008


	//   ....[62]....
        /*0184*/ 	.word	0x05000008


	//   ....[63]....
        /*0188*/ 	.word	0x05000008


	//   ....[64]....
        /*018c*/ 	.word	0x05000008


	//   ....[65]....
        /*0190*/ 	.word	0x05000008


	//   ....[66]....
        /*0194*/ 	.word	0x05000008


	//   ....[67]....
        /*0198*/ 	.word	0x05000008


	//   ....[68]....
        /*019c*/ 	.word	0x05000008


	//   ....[69]....
        /*01a0*/ 	.word	0x05000008


	//   ....[70]....
        /*01a4*/ 	.word	0x05000008


	//   ....[71]....
        /*01a8*/ 	.word	0x05000008


	//   ....[72]....
        /*01ac*/ 	.word	0x05000008


	//   ....[73]....
        /*01b0*/ 	.word	0x05000008


	//   ....[74]....
        /*01b4*/ 	.word	0x05000008


	//   ....[75]....
        /*01b8*/ 	.word	0x05000008


	//   ....[76]....
        /*01bc*/ 	.word	0x05000008


	//   ....[77]....
        /*01c0*/ 	.word	0x05000008


	//   ....[78]....
        /*01c4*/ 	.word	0x05000008


	//   ....[79]....
        /*01c8*/ 	.word	0x05000008


	//   ....[80]....
        /*01cc*/ 	.word	0x05000008


	//   ....[81]....
        /*01d0*/ 	.word	0x05000008


	//   ....[82]....
        /*01d4*/ 	.word	0x05000008


	//   ....[83]....
        /*01d8*/ 	.word	0x05000008


	//   ....[84]....
        /*01dc*/ 	.word	0x05000008


	//   ....[85]....
        /*01e0*/ 	.word	0x05000008


	//   ....[86]....
        /*01e4*/ 	.word	0x05000008


	//   ....[87]....
        /*01e8*/ 	.word	0x05000008


	//   ....[88]....
        /*01ec*/ 	.word	0x05000008


	//   ....[89]....
        /*01f0*/ 	.word	0x05000008


	//   ....[90]....
        /*01f4*/ 	.word	0x05000008


	//   ....[91]....
        /*01f8*/ 	.word	0x05000008


	//   ....[92]....
        /*01fc*/ 	.word	0x05000008


	//   ....[93]....
        /*0200*/ 	.word	0x05000008


	//   ....[94]....
        /*0204*/ 	.word	0x05000008


	//   ....[95]....
        /*0208*/ 	.word	0x05000008


	//----- nvinfo : EIATTR_COOP_GROUP_INSTR_OFFSETS
	.align		4
.L_110:
        /*020c*/ 	.byte	0x04, 0x28
        /*020e*/ 	.short	(.L_112 - .L_111)


	//   ....[0]....
.L_111:
        /*0210*/ 	.word	0x00000470


	//   ....[1]....
        /*0214*/ 	.word	0x000006a0


	//   ....[2]....
        /*0218*/ 	.word	0x000006c0


	//   ....[3]....
        /*021c*/ 	.word	0x000006e0


	//   ....[4]....
        /*0220*/ 	.word	0x00000700


	//   ....[5]....
        /*0224*/ 	.word	0x00000720


	//   ....[6]....
        /*0228*/ 	.word	0x00000b20


	//   ....[7]....
        /*022c*/ 	.word	0x00000b40


	//   ....[8]....
        /*0230*/ 	.word	0x00000b60


	//   ....[9]....
        /*0234*/ 	.word	0x00000b80


	//   ....[10]....
        /*0238*/ 	.word	0x00000ba0


	//   ....[11]....
        /*023c*/ 	.word	0x00000fa0


	//   ....[12]....
        /*0240*/ 	.word	0x00001030


	//   ....[13]....
        /*0244*/ 	.word	0x00001090


	//   ....[14]....
        /*0248*/ 	.word	0x00001130


	//   ....[15]....
        /*024c*/ 	.word	0x00001190


	//   ....[16]....
        /*0250*/ 	.word	0x000011d0


	//   ....[17]....
        /*0254*/ 	.word	0x00001220


	//   ....[18]....
        /*0258*/ 	.word	0x00001270


	//   ....[19]....
        /*025c*/ 	.word	0x00001280


	//   ....[20]....
        /*0260*/ 	.word	0x00001360


	//   ....[21]....
        /*0264*/ 	.word	0x000013f0


	//   ....[22]....
        /*0268*/ 	.word	0x00001440


	//   ....[23]....
        /*026c*/ 	.word	0x000014a0


	//   ....[24]....
        /*0270*/ 	.word	0x00001500


	//   ....[25]....
        /*0274*/ 	.word	0x00001540


	//   ....[26]....
        /*0278*/ 	.word	0x00001580


	//   ....[27]....
        /*027c*/ 	.word	0x000015c0


	//   ....[28]....
        /*0280*/ 	.word	0x000015d0


	//   ....[29]....
        /*0284*/ 	.word	0x00001a50


	//   ....[30]....
        /*0288*/ 	.word	0x00002410


	//   ....[31]....
        /*028c*/ 	.word	0x00002640


	//   ....[32]....
        /*0290*/ 	.word	0x00002660


	//   ....[33]....
        /*0294*/ 	.word	0x00002680


	//   ....[34]....
        /*0298*/ 	.word	0x000026a0


	//   ....[35]....
        /*029c*/ 	.word	0x000026c0


	//   ....[36]....
        /*02a0*/ 	.word	0x00002a50


	//   ....[37]....
        /*02a4*/ 	.word	0x00002a70


	//   ....[38]....
        /*02a8*/ 	.word	0x00002a90


	//   ....[39]....
        /*02ac*/ 	.word	0x00002ab0


	//   ....[40]....
        /*02b0*/ 	.word	0x00002ad0


	//   ....[41]....
        /*02b4*/ 	.word	0x00002ed0


	//   ....[42]....
        /*02b8*/ 	.word	0x00002f60


	//   ....[43]....
        /*02bc*/ 	.word	0x00002fc0


	//   ....[44]....
        /*02c0*/ 	.word	0x00003030


	//   ....[45]....
        /*02c4*/ 	.word	0x00003090


	//   ....[46]....
        /*02c8*/ 	.word	0x000030f0


	//   ....[47]....
        /*02cc*/ 	.word	0x00003140


	//   ....[48]....
        /*02d0*/ 	.word	0x000031a0


	//   ....[49]....
        /*02d4*/ 	.word	0x000031b0


	//   ....[50]....
        /*02d8*/ 	.word	0x00003290


	//   ....[51]....
        /*02dc*/ 	.word	0x00003320


	//   ....[52]....
        /*02e0*/ 	.word	0x00003370


	//   ....[53]....
        /*02e4*/ 	.word	0x000033e0


	//   ....[54]....
        /*02e8*/ 	.word	0x00003440


	//   ....[55]....
        /*02ec*/ 	.word	0x00003490


	//   ....[56]....
        /*02f0*/ 	.word	0x000034f0


	//   ....[57]....
        /*02f4*/ 	.word	0x00003530


	//   ....[58]....
        /*02f8*/ 	.word	0x00003540


	//   ....[59]....
        /*02fc*/ 	.word	0x000039a0


	//   ....[60]....
        /*0300*/ 	.word	0x00003f50


	//   ....[61]....
        /*0304*/ 	.word	0x00003fd0


	//   ....[62]....
        /*0308*/ 	.word	0x00004070


	//   ....[63]....
        /*030c*/ 	.word	0x00004160


	//   ....[64]....
        /*0310*/ 	.word	0x000041e0


	//   ....[65]....
        /*0314*/ 	.word	0x00004260


	//   ....[66]....
        /*0318*/ 	.word	0x000042e0


	//   ....[67]....
        /*031c*/ 	.word	0x00004360


	//   ....[68]....
        /*0320*/ 	.word	0x00004400


	//   ....[69]....
        /*0324*/ 	.word	0x00004470


	//   ....[70]....
        /*0328*/ 	.word	0x000044f0


	//   ....[71]....
        /*032c*/ 	.word	0x00004570


	//   ....[72]....
        /*0330*/ 	.word	0x00004620


	//   ....[73]....
        /*0334*/ 	.word	0x000046a0


	//   ....[74]....
        /*0338*/ 	.word	0x00004710


	//   ....[75]....
        /*033c*/ 	.word	0x00004780


	//   ....[76]....
        /*0340*/ 	.word	0x000047f0


	//   ....[77]....
        /*0344*/ 	.word	0x00004850


	//   ....[78]....
        /*0348*/ 	.word	0x000048c0


	//   ....[79]....
        /*034c*/ 	.word	0x00004940


	//   ....[80]....
        /*0350*/ 	.word	0x000049e0


	//   ....[81]....
        /*0354*/ 	.word	0x00004ab0


	//   ....[82]....
        /*0358*/ 	.word	0x00004b30


	//   ....[83]....
        /*035c*/ 	.word	0x00004bd0


	//   ....[84]....
        /*0360*/ 	.word	0x00004c60


	//   ....[85]....
        /*0364*/ 	.word	0x00004cd0


	//   ....[86]....
        /*0368*/ 	.word	0x00004d70


	//   ....[87]....
        /*036c*/ 	.word	0x00004de0


	//   ....[88]....
        /*0370*/ 	.word	0x00004e60


	//   ....[89]....
        /*0374*/ 	.word	0x00004ee0


	//   ....[90]....
        /*0378*/ 	.word	0x00004f90


	//   ....[91]....
        /*037c*/ 	.word	0x00005030


	//   ....[92]....
        /*0380*/ 	.word	0x000050c0


	//   ....[93]....
        /*0384*/ 	.word	0x00005160


	//   ....[94]....
        /*0388*/ 	.word	0x000051e0


	//   ....[95]....
        /*038c*/ 	.word	0x00005240


	//----- nvinfo : EIATTR_VRC_CTA_INIT_COUNT
	.align		4
.L_112:
        /*0390*/ 	.byte	0x02, 0x4a
	.zero		1
	.zero		1


	//----- nvinfo : EIATTR_EXIT_INSTR_OFFSETS
	.align		4
        /*0394*/ 	.byte	0x04, 0x1c
        /*0396*/ 	.short	(.L_114 - .L_113)


	//   ....[0]....
.L_113:
        /*0398*/ 	.word	0x00001cc0


	//   ....[1]....
        /*039c*/ 	.word	0x00001cf0


	//   ....[2]....
        /*03a0*/ 	.word	0x00003ee0


	//   ....[3]....
        /*03a4*/ 	.word	0x00003f00


	//----- nvinfo : EIATTR_MAX_THREADS
	.align		4
.L_114:
        /*03a8*/ 	.byte	0x04, 0x05
        /*03aa*/ 	.short	(.L_116 - .L_115)
.L_115:
        /*03ac*/ 	.word	0x000001a0
        /*03b0*/ 	.word	0x00000001
        /*03b4*/ 	.word	0x00000001


	//----- nvinfo : EIATTR_CRS_STACK_SIZE
	.align		4
.L_116:
        /*03b8*/ 	.byte	0x04, 0x1e
        /*03ba*/ 	.short	(.L_118 - .L_117)
.L_117:
        /*03bc*/ 	.word	0x00000000


	//----- nvinfo : EIATTR_CBANK_PARAM_SIZE
	.align		4
.L_118:
        /*03c0*/ 	.byte	0x03, 0x19
        /*03c2*/ 	.short	0x0028


	//----- nvinfo : EIATTR_PARAM_CBANK
	.align		4
        /*03c4*/ 	.byte	0x04, 0x0a
        /*03c6*/ 	.short	(.L_120 - .L_119)
	.align		4
.L_119:
        /*03c8*/ 	.word	index@(.nv.constant0._ZN3cub18CUB_300001_SM_10006detail4scan16DeviceScanKernelINS2_10policy_hubIiiimN4cuda3std3__44plusIvEEE10Policy1000EN6thrust24THRUST_300001_SM_1000_NS6detail15normal_iteratorINSD_10device_ptrIiEEEESI_NS0_13ScanTileStateIiLb1EEES9_NS0_8NullTypeEmiLb0ESL_EEvT0_T1_T2_iT3_T4_T5_)
        /*03cc*/ 	.short	0x0380
        /*03ce*/ 	.short	0x0028


	//----- nvinfo : EIATTR_SW_WAR
	.align		4
.L_120:
        /*03d0*/ 	.byte	0x04, 0x36
        /*03d2*/ 	.short	(.L_122 - .L_121)
.L_121:
        /*03d4*/ 	.word	0x00000008
.L_122:


//--------------------- .nv.info._ZN3cub18CUB_300001_SM_10006detail4scan16DeviceScanKernelINS2_10policy_hubIiiijN4cuda3std3__44plusIvEEE10Policy1000EN6thrust24THRUST_300001_SM_1000_NS6detail15normal_iteratorINSD_10device_ptrIiEEEESI_NS0_13ScanTileStateIiLb1EEES9_NS0_8NullTypeEjiLb0ESL_EEvT0_T1_T2_iT3_T4_T5_ --------------------------
	.section	.nv.info._ZN3cub18CUB_300001_SM_10006detail4scan16DeviceScanKernelINS2_10policy_hubIiiijN4cuda3std3__44plusIvEEE10Policy1000EN6thrust24THRUST_300001_SM_1000_NS6detail15normal_iteratorINSD_10device_ptrIiEEEESI_NS0_13ScanTileStateIiLb1EEES9_NS0_8NullTypeEjiLb0ESL_EEvT0_T1_T2_iT3_T4_T5_,"",@"SHT_CUDA_INFO"
	.sectionflags	@""
	.align	4


	//----- nvinfo : EIATTR_CUDA_API_VERSION
	.align		4
        /*0000*/ 	.byte	0x04, 0x37
        /*0002*/ 	.short	(.L_124 - .L_123)
.L_123:
        /*0004*/ 	.word	0x00000082


	//----- nvinfo : EIATTR_KPARAM_INFO
	.align		4
.L_124:
        /*0008*/ 	.byte	0x04, 0x17
        /*000a*/ 	.short	(.L_126 - .L_125)
.L_125:
        /*000c*/ 	.word	0x00000000
        /*0010*/ 	.short	0x0006
        /*0012*/ 	.short	0x0020
        /*0014*/ 	.byte	0x00, 0xf0, 0x11, 0x00


	//----- nvinfo : EIATTR_KPARAM_INFO
	.align		4
.L_126:
        /*0018*/ 	.byte	0x04, 0x17
        /*001a*/ 	.short	(.L_128 - .L_127)
.L_127:
        /*001c*/ 	.word	0x00000000
        /*0020*/ 	.short	0x0005
        /*0022*/ 	.short	0x001d
        /*0024*/ 	.byte	0x00, 0xf0, 0x05, 0x00


	//----- nvinfo : EIATTR_KPARAM_INFO
	.align		4
.L_128:
        /*0028*/ 	.byte	0x04, 0x17
        /*002a*/ 	.short	(.L_130 - .L_129)
.L_129:
        /*002c*/ 	.word	0x00000000
        /*0030*/ 	.short	0x0004
        /*0032*/ 	.short	0x001c
        /*0034*/ 	.byte	0x00, 0xf0, 0x05, 0x00


	//----- nvinfo : EIATTR_KPARAM_INFO
	.align		4
.L_130:
        /*0038*/ 	.byte	0x04, 0x17
        /*003a*/ 	.short	(.L_132 - .L_131)
.L_131:
        /*003c*/ 	.word	0x00000000
        /*0040*/ 	.short	0x0003
        /*0042*/ 	.short	0x0018
        /*0044*/ 	.byte	0x00, 0xf0, 0x11, 0x00


	//----- nvinfo : EIATTR_KPARAM_INFO
	.align		4
.L_132:
        /*0048*/ 	.byte	0x04, 0x17
        /*004a*/ 	.short	(.L_134 - .L_133)
.L_133:
        /*004c*/ 	.word	0x00000000
        /*0050*/ 	.short	0x0002
        /*0052*/ 	.short	0x0010
        /*0054*/ 	.byte	0x00, 0xf0, 0x21, 0x00


	//----- nvinfo : EIATTR_KPARAM_INFO
	.align		4
.L_134:
        /*0058*/ 	.byte	0x04, 0x17
        /*005a*/ 	.short	(.L_136 - .L_135)
.L_135:
        /*005c*/ 	.word	0x00000000
        /*0060*/ 	.short	0x0001
        /*0062*/ 	.short	0x0008
        /*0064*/ 	.byte	0x00, 0xf0, 0x21, 0x00


	//----- nvinfo : EIATTR_KPARAM_INFO
	.align		4
.L_136:
        /*0068*/ 	.byte	0x04, 0x17
        /*006a*/ 	.short	(.L_138 - .L_137)
.L_137:
        /*006c*/ 	.word	0x00000000
        /*0070*/ 	.short	0x0000
        /*0072*/ 	.short	0x0000
        /*0074*/ 	.byte	0x00, 0xf0, 0x21, 0x00


	//----- nvinfo : EIATTR_SPARSE_MMA_MASK
	.align		4
.L_138:
        /*0078*/ 	.byte	0x03, 0x50
        /*007a*/ 	.short	0x0000


	//----- nvinfo : EIATTR_MAXREG_COUNT
	.align		4
        /*007c*/ 	.byte	0x03, 0x1b
        /*007e*/ 	.short	0x00a8


	//----- nvinfo : EIATTR_NUM_BARRIERS
	.align		4
        /*0080*/ 	.byte	0x02, 0x4c
        /*0082*/ 	.byte	0x01
	.zero		1


	//----- nvinfo : EIATTR_MERCURY_ISA_VERSION
	.align		4
        /*0084*/ 	.byte	0x03, 0x5f
        /*0086*/ 	.short	0x0101


	//----- nvinfo : EIATTR_UNUSED_LOAD_BYTE_OFFSET
	.align		4
        /*0088*/ 	.byte	0x04, 0x44
        /*008a*/ 	.short	(.L_140 - .L_139)


	//   ....[0]....
.L_139:
        /*008c*/ 	.word	0x00002a20
        /*0090*/ 	.word	0x00000fff


	//----- nvinfo : EIATTR_COOP_GROUP_MASK_REGIDS
	.align		4
.L_140:
        /*0094*/ 	.byte	0x04, 0x29
        /*0096*/ 	.short	(.L_142 - .L_141)


	//   ....[0]....
.L_141:
        /*0098*/ 	.word	0xffffffff


	//   ....[1]....
        /*009c*/ 	.word	0xffffffff


	//   ....[2]....
        /*00a0*/ 	.word	0xffffffff


	//   ....[3]....
        /*00a4*/ 	.word	0xffffffff


	//   ....[4]....
        /*00a8*/ 	.word	0xffffffff


	//   ....[5]....
        /*00ac*/ 	.word	0xffffffff


	//   ....[6]....
        /*00b0*/ 	.word	0xffffffff


	//   ....[7]....
        /*00b4*/ 	.word	0xffffffff


	//   ....[8]....
        /*00b8*/ 	.word	0xffffffff


	//   ....[9]....
        /*00bc*/ 	.word	0xffffffff


	//   ....[10]....
        /*00c0*/ 	.word	0xffffffff


	//   ....[11]....
        /*00c4*/ 	.word	0xffffffff


	//   ....[12]....
        /*00c8*/ 	.word	0xffffffff


	//   ....[13]....
        /*00cc*/ 	.word	0xffffffff


	//   ....[14]....
        /*00d0*/ 	.word	0xffffffff


	//   ....[15]....
        /*00d4*/ 	.word	0xffffffff


	//   ....[16]....
        /*00d8*/ 	.word	0xffffffff


	//   ....[17]....
        /*00dc*/ 	.word	0xffffffff


	//   ....[18]....
        /*00e0*/ 	.word	0xffffffff


	//   ....[19]....
        /*00e4*/ 	.word	0xffffffff


	//   ....[20]....
        /*00e8*/ 	.word	0xffffffff


	//   ....[21]....
        /*00ec*/ 	.word	0xffffffff


	//   ....[22]....
        /*00f0*/ 	.word	0xffffffff


	//   ....[23]....
        /*00f4*/ 	.word	0xffffffff


	//   ....[24]....
        /*00f8*/ 	.word	0xffffffff


	//   ....[25]....
        /*00fc*/ 	.word	0xffffffff


	//   ....[26]....
        /*0100*/ 	.word	0xffffffff


	//   ....[27]....
        /*0104*/ 	.word	0xffffffff


	//   ....[28]....
        /*0108*/ 	.word	0xffffffff


	//   ....[29]....
        /*010c*/ 	.word	0xffffffff


	//   ....[30]....
        /*0110*/ 	.word	0xffffffff


	//   ....[31]....
        /*0114*/ 	.word	0xffffffff


	//   ....[32]....
        /*0118*/ 	.word	0xffffffff


	//   ....[33]....
        /*011c*/ 	.word	0xffffffff


	//   ....[34]....
        /*0120*/ 	.word	0xffffffff


	//   ....[35]....
        /*0124*/ 	.word	0xffffffff


	//   ....[36]....
        /*0128*/ 	.word	0xffffffff


	//   ....[37]....
        /*012c*/ 	.word	0xffffffff


	//   ....[38]....
        /*0130*/ 	.word	0xffffffff


	//   ....[39]....
        /*0134*/ 	.word	0xffffffff


	//   ....[40]....
        /*0138*/ 	.word	0xffffffff


	//   ....[41]....
        /*013c*/ 	.word	0xffffffff


	//   ....[42]....
        /*0140*/ 	.word	0xffffffff


	//   ....[43]....
        /*0144*/ 	.word	0xffffffff


	//   ....[44]....
        /*0148*/ 	.word	0xffffffff


	//   ....[45]....
        /*014c*/ 	.word	0xffffffff


	//   ....[46]....
        /*0150*/ 	.word	0xffffffff


	//   ....[47]....
        /*0154*/ 	.word	0xffffffff


	//   ....[48]....
        /*0158*/ 	.word	0xffffffff


	//   ....[49]....
        /*015c*/ 	.word	0xffffffff


	//   ....[50]....
        /*0160*/ 	.word	0xffffffff


	//   ....[51]....
        /*0164*/ 	.word	0xffffffff


	//   ....[52]....
        /*0168*/ 	.word	0xffffffff


	//   ....[53]....
        /*016c*/ 	.word	0xffffffff


	//   ....[54]....
        /*0170*/ 	.word	0xffffffff


	//   ....[55]....
        /*0174*/ 	.word	0xffffffff


	//   ....[56]....
        /*0178*/ 	.word	0xffffffff


	//   ....[57]....
        /*017c*/ 	.word	0xffffffff


	//   ....[58]....
        /*0180*/ 	.word	0xffffffff


	//   ....[59]....
        /*0184*/ 	.word	0xffffffff


	//   ....[60]....
        /*0188*/ 	.word	0x05000015


	//   ....[61]....
        /*018c*/ 	.word	0x05000015


	//   ....[62]....
        /*0190*/ 	.word	0x05000015


	//   ....[63]....
        /*0194*/ 	.word	0x05000015


	//   ....[64]....
        /*0198*/ 	.word	0x05000015


	//   ....[65]....
        /*019c*/ 	.word	0x05000015


	//   ....[66]....
        /*01a0*/ 	.word	0x05000015


	//   ....[67]....
        /*01a4*/ 	.word	0x05000015


	//   ....[68]....
        /*01a8*/ 	.word	0x05000015


	//   ....[69]....
        /*01ac*/ 	.word	0x05000015


	//   ....[70]....
        /*01b0*/ 	.word	0x05000015


	//   ....[71]....
        /*01b4*/ 	.word	0x05000015


	//   ....[72]....
        /*01b8*/ 	.word	0x05000015


	//   ....[73]....
        /*01bc*/ 	.word	0x05000015


	//   ....[74]....
        /*01c0*/ 	.word	0x05000015


	//   ....[75]....
        /*01c4*/ 	.word	0x05000015


	//   ....[76]....
        /*01c8*/ 	.word	0x05000015


	//   ....[77]....
        /*01cc*/ 	.word	0x05000015


	//   ....[78]....
        /*01d0*/ 	.word	0x05000015


	//   ....[79]....
        /*01d4*/ 	.word	0x05000015


	//   ....[80]....
        /*01d8*/ 	.word	0x05000015


	//   ....[81]....
        /*01dc*/ 	.word	0x05000015


	//   ....[82]....
        /*01e0*/ 	.word	0x05000015


	//   ....[83]....
        /*01e4*/ 	.word	0x05000015


	//   ....[84]....
        /*01e8*/ 	.word	0x05000015


	//   ....[85]....
        /*01ec*/ 	.word	0x05000015


	//   ....[86]....
        /*01f0*/ 	.word	0x05000015


	//   ....[87]....
        /*01f4*/ 	.word	0x05000015


	//   ....[88]....
        /*01f8*/ 	.word	0x05000015


	//   ....[89]....
        /*01fc*/ 	.word	0x05000015


	//   ....[90]....
        /*0200*/ 	.word	0x05000015


	//   ....[91]....
        /*0204*/ 	.word	0x05000015


	//   ....[92]....
        /*0208*/ 	.word	0x05000015


	//   ....[93]....
        /*020c*/ 	.word	0x05000015


	//   ....[94]....
        /*0210*/ 	.word	0x05000015


	//   ....[95]....
        /*0214*/ 	.word	0x05000015


	//----- nvinfo : EIATTR_COOP_GROUP_INSTR_OFFSETS
	.align		4
.L_142:
        /*0218*/ 	.byte	0x04, 0x28
        /*021a*/ 	.short	(.L_144 - .L_143)


	//   ....[0]....
.L_143:
        /*021c*/ 	.word	0x000004b0


	//   ....[1]....
        /*0220*/ 	.word	0x00000680


	//   ....[2]....
        /*0224*/ 	.word	0x000006a0


	//   ....[3]....
        /*0228*/ 	.word	0x000006c0


	//   ....[4]....
        /*022c*/ 	.word	0x000006e0


	//   ....[5]....
        /*0230*/ 	.word	0x00000700


	//   ....[6]....
        /*0234*/ 	.word	0x00000ae0


	//   ....[7]....
        /*0238*/ 	.word	0x00000b00


	//   ....[8]....
        /*023c*/ 	.word	0x00000b20


	//   ....[9]....
        /*0240*/ 	.word	0x00000b40


	//   ....[10]....
        /*0244*/ 	.word	0x00000b60


	//   ....[11]....
        /*0248*/ 	.word	0x00000f10


	//   ....[12]....
        /*024c*/ 	.word	0x000010e0


	//   ....[13]....
        /*0250*/ 	.word	0x00001140


	//   ....[14]....
        /*0254*/ 	.word	0x000011d0


	//   ....[15]....
        /*0258*/ 	.word	0x00001230


	//   ....[16]....
        /*025c*/ 	.word	0x00001280


	//   ....[17]....
        /*0260*/ 	.word	0x000012e0


	//   ....[18]....
        /*0264*/ 	.word	0x00001320


	//   ....[19]....
        /*0268*/ 	.word	0x00001330


	//   ....[20]....
        /*026c*/ 	.word	0x000013f0


	//   ....[21]....
        /*0270*/ 	.word	0x000015c0


	//   ....[22]....
        /*0274*/ 	.word	0x00001610


	//   ....[23]....
        /*0278*/ 	.word	0x00001670


	//   ....[24]....
        /*027c*/ 	.word	0x000016d0


	//   ....[25]....
        /*0280*/ 	.word	0x00001710


	//   ....[26]....
        /*0284*/ 	.word	0x00001750


	//   ....[27]....
        /*0288*/ 	.word	0x00001790


	//   ....[28]....
        /*028c*/ 	.word	0x000017a0


	//   ....[29]....
        /*0290*/ 	.word	0x00001c60


	//   ....[30]....
        /*0294*/ 	.word	0x00002740


	//   ....[31]....
        /*0298*/ 	.word	0x00002910


	//   ....[32]....
        /*029c*/ 	.word	0x00002930


	//   ....[33]....
        /*02a0*/ 	.word	0x00002950


	//   ....[34]....
        /*02a4*/ 	.word	0x00002970


	//   ....[35]....
        /*02a8*/ 	.word	0x00002990


	//   ....[36]....
        /*02ac*/ 	.word	0x00002d10


	//   ....[37]....
        /*02b0*/ 	.word	0x00002d30


	//   ....[38]....
        /*02b4*/ 	.word	0x00002d50


	//   ....[39]....
        /*02b8*/ 	.word	0x00002d70


	//   ....[40]....
        /*02bc*/ 	.word	0x00002d90


	//   ....[41]....
        /*02c0*/ 	.word	0x00003140


	//   ....[42]....
        /*02c4*/ 	.word	0x00003310


	//   ....[43]....
        /*02c8*/ 	.word	0x00003370


	//   ....[44]....
        /*02cc*/ 	.word	0x000033e0


	//   ....[45]....
        /*02d0*/ 	.word	0x00003430


	//   ....[46]....
        /*02d4*/ 	.word	0x00003480


	//   ....[47]....
        /*02d8*/ 	.word	0x000034c0


	//   ....[48]....
        /*02dc*/ 	.word	0x00003530


	//   ....[49]....
        /*02e0*/ 	.word	0x00003540


	//   ....[50]....
        /*02e4*/ 	.word	0x00003620


	//   ....[51]....
        /*02e8*/ 	.word	0x000037f0


	//   ....[52]....
        /*02ec*/ 	.word	0x00003840


	//   ....[53]....
        /*02f0*/ 	.word	0x000038c0


	//   ....[54]....
        /*02f4*/ 	.word	0x00003910


	//   ....[55]....
        /*02f8*/ 	.word	0x00003960


	//   ....[56]....
        /*02fc*/ 	.word	0x000039c0


	//   ....[57]....
        /*0300*/ 	.word	0x00003a00


	//   ....[58]....
        /*0304*/ 	.word	0x00003a10


	//   ....[59]....
        /*0308*/ 	.word	0x00003eb0


	//   ....[60]....
        /*030c*/ 	.word	0x00004510


	//   ....[61]....
        /*0310*/ 	.word	0x00004590


	//   ....[62]....
        /*0314*/ 	.word	0x00004620


	//   ....[63]....
        /*0318*/ 	.word	0x00004720


	//   ....[64]....
        /*031c*/ 	.word	0x000047a0


	//   ....[65]....
        /*0320*/ 	.word	0x00004840


	//   ....[66]....
        /*0324*/ 	.word	0x000048c0


	//   ....[67]....
        /*0328*/ 	.word	0x00004950


	//   ....[68]....
        /*032c*/ 	.word	0x00004980


	//   ....[69]....
        /*0330*/ 	.word	0x00004a30


	//   ....[70]....
        /*0334*/ 	.word	0x00004ab0


	//   ....[71]....
        /*0338*/ 	.word	0x00004b30


	//   ....[72]....
        /*033c*/ 	.word	0x00004bf0


	//   ....[73]....
        /*0340*/ 	.word	0x00004c80


	//   ....[74]....
        /*0344*/ 	.word	0x00004d00


	//   ....[75]....
        /*0348*/ 	.word	0x00004d80


	//   ....[76]....
        /*034c*/ 	.word	0x00004e00


	//   ....[77]....
        /*0350*/ 	.word	0x00004e60


	//   ....[78]....
        /*0354*/ 	.word	0x00004ed0


	//   ....[79]....
        /*0358*/ 	.word	0x00004f50


	//   ....[80]....
        /*035c*/ 	.word	0x00004fe0


	//   ....[81]....
        /*0360*/ 	.word	0x000050b0


	//   ....[82]....
        /*0364*/ 	.word	0x00005140


	//   ....[83]....
        /*0368*/ 	.word	0x000051d0


	//   ....[84]....
        /*036c*/ 	.word	0x00005260


	//   ....[85]....
        /*0370*/ 	.word	0x00005310


	//   ....[86]....
        /*0374*/ 	.word	0x00005340


	//   ....[87]....
        /*0378*/ 	.word	0x000053f0


	//   ....[88]....
        /*037c*/ 	.word	0x00005470


	//   ....[89]....
        /*0380*/ 	.word	0x000054f0


	//   ....[90]....
        /*0384*/ 	.word	0x000055b0


	//   ....[91]....
        /*0388*/ 	.word	0x00005650


	//   ....[92]....
        /*038c*/ 	.word	0x000056f0


	//   ....[93]....
        /*0390*/ 	.word	0x00005780


	//   ....[94]....
        /*0394*/ 	.word	0x00005800


	//   ....[95]....
        /*0398*/ 	.word	0x00005860


	//----- nvinfo : EIATTR_VRC_CTA_INIT_COUNT
	.align		4
.L_144:
        /*039c*/ 	.byte	0x02, 0x4a
	.zero		1
	.zero		1


	//----- nvinfo : EIATTR_EXIT_INSTR_OFFSETS
	.align		4
        /*03a0*/ 	.byte	0x04, 0x1c
        /*03a2*/ 	.short	(.L_146 - .L_145)


	//   ....[0]....
.L_145:
        /*03a4*/ 	.word	0x00001f30


	//   ....[1]....
        /*03a8*/ 	.word	0x00001f50


	//   ....[2]....
        /*03ac*/ 	.word	0x000044a0


	//   ....[3]....
        /*03b0*/ 	.word	0x000044c0


	//----- nvinfo : EIATTR_MAX_THREADS
	.align		4
.L_146:
        /*03b4*/ 	.byte	0x04, 0x05
        /*03b6*/ 	.short	(.L_148 - .L_147)
.L_147:
        /*03b8*/ 	.word	0x00000180
        /*03bc*/ 	.word	0x00000001
        /*03c0*/ 	.word	0x00000001


	//----- nvinfo : EIATTR_CRS_STACK_SIZE
	.align		4
.L_148:
        /*03c4*/ 	.byte	0x04, 0x1e
        /*03c6*/ 	.short	(.L_150 - .L_149)
.L_149:
        /*03c8*/ 	.word	0x00000000


	//----- nvinfo : EIATTR_CBANK_PARAM_SIZE
	.align		4
.L_150:
        /*03cc*/ 	.byte	0x03, 0x19
        /*03ce*/ 	.short	0x0024


	//----- nvinfo : EIATTR_PARAM_CBANK
	.align		4
        /*03d0*/ 	.byte	0x04, 0x0a
        /*03d2*/ 	.short	(.L_152 - .L_151)
	.align		4
.L_151:
        /*03d4*/ 	.word	index@(.nv.constant0._ZN3cub18CUB_300001_SM_10006detail4scan16DeviceScanKernelINS2_10policy_hubIiiijN4cuda3std3__44plusIvEEE10Policy1000EN6thrust24THRUST_300001_SM_1000_NS6detail15normal_iteratorINSD_10device_ptrIiEEEESI_NS0_13ScanTileStateIiLb1EEES9_NS0_8NullTypeEjiLb0ESL_EEvT0_T1_T2_iT3_T4_T5_)
        /*03d8*/ 	.short	0x0380
        /*03da*/ 	.short	0x0024


	//----- nvinfo : EIATTR_SW_WAR
	.align		4
.L_152:
        /*03dc*/ 	.byte	0x04, 0x36
        /*03de*/ 	.short	(.L_154 - .L_153)
.L_153:
        /*03e0*/ 	.word	0x00000008
.L_154:


//--------------------- .nv.info._ZN3cub18CUB_300001_SM_10006detail4scan20DeviceScanInitKernelINS0_13ScanTileStateIiLb1EEEEEvT_i --------------------------
	.section	.nv.info._ZN3cub18CUB_300001_SM_10006detail4scan20DeviceScanInitKernelINS0_13ScanTileStateIiLb1EEEEEvT_i,"",@"SHT_CUDA_INFO"
	.sectionflags	@""
	.align	4


	//----- nvinfo : EIATTR_CUDA_API_VERSION
	.align		4
        /*0000*/ 	.byte	0x04, 0x37
        /*0002*/ 	.short	(.L_156 - .L_155)
.L_155:
        /*0004*/ 	.word	0x00000082


	//----- nvinfo : EIATTR_KPARAM_INFO
	.align		4
.L_156:
        /*0008*/ 	.byte	0x04, 0x17
        /*000a*/ 	.short	(.L_158 - .L_157)
.L_157:
        /*000c*/ 	.word	0x00000000
        /*0010*/ 	.short	0x0001
        /*0012*/ 	.short	0x0008
        /*0014*/ 	.byte	0x00, 0xf0, 0x11, 0x00


	//----- nvinfo : EIATTR_KPARAM_INFO
	.align		4
.L_158:
        /*0018*/ 	.byte	0x04, 0x17
        /*001a*/ 	.short	(.L_160 - .L_159)
.L_159:
        /*001c*/ 	.word	0x00000000
        /*0020*/ 	.short	0x0000
        /*0022*/ 	.short	0x0000
        /*0024*/ 	.byte	0x00, 0xf0, 0x21, 0x00


	//----- nvinfo : EIATTR_SPARSE_MMA_MASK
	.align		4
.L_160:
        /*0028*/ 	.byte	0x03, 0x50
        /*002a*/ 	.short	0x0000


	//----- nvinfo : EIATTR_MAXREG_COUNT
	.align		4
        /*002c*/ 	.byte	0x03, 0x1b
        /*002e*/ 	.short	0x00ff


	//----- nvinfo : EIATTR_MERCURY_ISA_VERSION
	.align		4
        /*0030*/ 	.byte	0x03, 0x5f
        /*0032*/ 	.short	0x0101


	//----- nvinfo : EIATTR_VRC_CTA_INIT_COUNT
	.align		4
        /*0034*/ 	.byte	0x02, 0x4a
	.zero		1
	.zero		1


	//----- nvinfo : EIATTR_EXIT_INSTR_OFFSETS
	.align		4
        /*0038*/ 	.byte	0x04, 0x1c
        /*003a*/ 	.short	(.L_162 - .L_161)


	//   ....[0]....
.L_161:
        /*003c*/ 	.word	0x000000f0


	//   ....[1]....
        /*0040*/ 	.word	0x00000130


	//----- nvinfo : EIATTR_CBANK_PARAM_SIZE
	.align		4
.L_162:
        /*0044*/ 	.byte	0x03, 0x19
        /*0046*/ 	.short	0x000c


	//----- nvinfo : EIATTR_PARAM_CBANK
	.align		4
        /*0048*/ 	.byte	0x04, 0x0a
        /*004a*/ 	.short	(.L_164 - .L_163)
	.align		4
.L_163:
        /*004c*/ 	.word	index@(.nv.constant0._ZN3cub18CUB_300001_SM_10006detail4scan20DeviceScanInitKernelINS0_13ScanTileStateIiLb1EEEEEvT_i)
        /*0050*/ 	.short	0x0380
        /*0052*/ 	.short	0x000c


	//----- nvinfo : EIATTR_SW_WAR
	.align		4
.L_164:
        /*0054*/ 	.byte	0x04, 0x36
        /*0056*/ 	.short	(.L_166 - .L_165)
.L_165:
        /*0058*/ 	.word	0x00000008
.L_166:


//--------------------- .nv.info._ZN3cub18CUB_300001_SM_10006detail8for_each13static_kernelINS2_12policy_hub_t12policy_500_tEmN6thrust24THRUST_300001_SM_1000_NS8cuda_cub20__uninitialized_fill7functorINS7_10device_ptrIiEEiEEEEvT0_T1_ --------------------------
	.section	.nv.info._ZN3cub18CUB_300001_SM_10006detail8for_each13static_kernelINS2_12policy_hub_t12policy_500_tEmN6thrust24THRUST_300001_SM_1000_NS8cuda_cub20__uninitialized_fill7functorINS7_10device_ptrIiEEiEEEEvT0_T1_,"",@"SHT_CUDA_INFO"
	.sectionflags	@""
	.align	4


	//----- nvinfo : EIATTR_CUDA_API_VERSION
	.align		4
        /*0000*/ 	.byte	0x04, 0x37
        /*0002*/ 	.short	(.L_168 - .L_167)
.L_167:
        /*0004*/ 	.word	0x00000082


	//----- nvinfo : EIATTR_KPARAM_INFO
	.align		4
.L_168:
        /*0008*/ 	.byte	0x04, 0x17
        /*000a*/ 	.short	(.L_170 - .L_169)
.L_169:
        /*000c*/ 	.word	0x00000000
        /*0010*/ 	.short	0x0001
        /*0012*/ 	.short	0x0008
        /*0014*/ 	.byte	0x00, 0xf0, 0x41, 0x00


	//----- nvinfo : EIATTR_KPARAM_INFO
	.align		4
.L_170:
        /*0018*/ 	.byte	0x04, 0x17
        /*001a*/ 	.short	(.L_172 - .L_171)
.L_171:
        /*001c*/ 	.word	0x00000000
        /*0020*/ 	.short	0x0000
        /*0022*/ 	.short	0x0000
        /*0024*/ 	.byte	0x00, 0xf0, 0x21, 0x00


	//----- nvinfo : EIATTR_SPARSE_MMA_MASK
	.align		4
.L_172:
        /*0028*/ 	.byte	0x03, 0x50
        /*002a*/ 	.short	0x0000


	//----- nvinfo : EIATTR_MAXREG_COUNT
	.align		4
        /*002c*/ 	.byte	0x03, 0x1b
        /*002e*/ 	.short	0x00ff


	//----- nvinfo : EIATTR_MERCURY_ISA_VERSION
	.align		4
        /*0030*/ 	.byte	0x03, 0x5f
        /*0032*/ 	.short	0x0101


	//----- nvinfo : EIATTR_VRC_CTA_INIT_COUNT
	.align		4
        /*0034*/ 	.byte	0x02, 0x4a
	.zero		1
	.zero		1


	//----- nvinfo : EIATTR_EXIT_INSTR_OFFSETS
	.align		4
        /*0038*/ 	.byte	0x04, 0x1c
        /*003a*/ 	.short	(.L_174 - .L_173)


	//   ....[0]....
.L_173:
        /*003c*/ 	.word	0x00000130


	//   ....[1]....
        /*0040*/ 	.word	0x00000230


	//   ....[2]....
        /*0044*/ 	.word	0x00000260


	//----- nvinfo : EIATTR_MAX_THREADS
	.align		4
.L_174:
        /*0048*/ 	.byte	0x04, 0x05
        /*004a*/ 	.short	(.L_176 - .L_175)
.L_175:
        /*004c*/ 	.word	0x00000100
        /*0050*/ 	.word	0x00000001
        /*0054*/ 	.word	0x00000001


	//----- nvinfo : EIATTR_CBANK_PARAM_SIZE
	.align		4
.L_176:
        /*0058*/ 	.byte	0x03, 0x19
        /*005a*/ 	.short	0x0018


	//----- nvinfo : EIATTR_PARAM_CBANK
	.align		4
        /*005c*/ 	.byte	0x04, 0x0a
        /*005e*/ 	.short	(.L_178 - .L_177)
	.align		4
.L_177:
        /*0060*/ 	.word	index@(.nv.constant0._ZN3cub18CUB_300001_SM_10006detail8for_each13static_kernelINS2_12policy_hub_t12policy_500_tEmN6thrust24THRUST_300001_SM_1000_NS8cuda_cub20__uninitialized_fill7functorINS7_10device_ptrIiEEiEEEEvT0_T1_)
        /*0064*/ 	.short	0x0380
        /*0066*/ 	.short	0x0018


	//----- nvinfo : EIATTR_SW_WAR
	.align		4
.L_178:
        /*0068*/ 	.byte	0x04, 0x36
        /*006a*/ 	.short	(.L_180 - .L_179)
.L_179:
        /*006c*/ 	.word	0x00000008
.L_180:


//--------------------- .nv.info._ZN3cub18CUB_300001_SM_10006detail11EmptyKernelIvEEvv --------------------------
	.section	.nv.info._ZN3cub18CUB_300001_SM_10006detail11EmptyKernelIvEEvv,"",@"SHT_CUDA_INFO"
	.sectionflags	@""
	.align	4


	//----- nvinfo : EIATTR_CUDA_API_VERSION
	.align		4
        /*0000*/ 	.byte	0x04, 0x37
        /*0002*/ 	.short	(.L_182 - .L_181)
.L_181:
        /*0004*/ 	.word	0x00000082


	//----- nvinfo : EIATTR_SPARSE_MMA_MASK
	.align		4
.L_182:
        /*0008*/ 	.byte	0x03, 0x50
        /*000a*/ 	.short	0x0000


	//----- nvinfo : EIATTR_MAXREG_COUNT
	.align		4
        /*000c*/ 	.byte	0x03, 0x1b
        /*000e*/ 	.short	0x00ff


	//----- nvinfo : EIATTR_MERCURY_ISA_VERSION
	.align		4
        /*0010*/ 	.byte	0x03, 0x5f
        /*0012*/ 	.short	0x0101


	//----- nvinfo : EIATTR_VRC_CTA_INIT_COUNT
	.align		4
        /*0014*/ 	.byte	0x02, 0x4a
	.zero		1
	.zero		1


	//----- nvinfo : EIATTR_EXIT_INSTR_OFFSETS
	.align		4
        /*0018*/ 	.byte	0x04, 0x1c
        /*001a*/ 	.short	(.L_184 - .L_183)


	//   ....[0]....
.L_183:
        /*001c*/ 	.word	0x00000010


	//----- nvinfo : EIATTR_SW_WAR
	.align		4
.L_184:
        /*0020*/ 	.byte	0x04, 0x36
        /*0022*/ 	.short	(.L_186 - .L_185)
.L_185:
        /*0024*/ 	.word	0x00000008
.L_186:


//--------------------- .nv.info._Z13scatterKernelPiS_S_S_S_ --------------------------
	.section	.nv.info._Z13scatterKernelPiS_S_S_S_,"",@"SHT_CUDA_INFO"
	.sectionflags	@""
	.align	4


	//----- nvinfo : EIATTR_CUDA_API_VERSION
	.align		4
        /*0000*/ 	.byte	0x04, 0x37
        /*0002*/ 	.short	(.L_188 - .L_187)
.L_187:
        /*0004*/ 	.word	0x00000082


	//----- nvinfo : EIATTR_KPARAM_INFO
	.align		4
.L_188:
        /*0008*/ 	.byte	0x04, 0x17
        /*000a*/ 	.short	(.L_190 - .L_189)
.L_189:
        /*000c*/ 	.word	0x00000000
        /*0010*/ 	.short	0x0004
        /*0012*/ 	.short	0x0020
        /*0014*/ 	.byte	0x00, 0xf5, 0x21, 0x00


	//----- nvinfo : EIATTR_KPARAM_INFO
	.align		4
.L_190:
        /*0018*/ 	.byte	0x04, 0x17
        /*001a*/ 	.short	(.L_192 - .L_191)
.L_191:
        /*001c*/ 	.word	0x00000000
        /*0020*/ 	.short	0x0003
        /*0022*/ 	.short	0x0018
        /*0024*/ 	.byte	0x00, 0xf5, 0x21, 0x00


	//----- nvinfo : EIATTR_KPARAM_INFO
	.align		4
.L_192:
        /*0028*/ 	.byte	0x04, 0x17
        /*002a*/ 	.short	(.L_194 - .L_193)
.L_193:
        /*002c*/ 	.word	0x00000000
        /*0030*/ 	.short	0x0002
        /*0032*/ 	.short	0x0010
        /*0034*/ 	.byte	0x00, 0xf5, 0x21, 0x00


	//----- nvinfo : EIATTR_KPARAM_INFO
	.align		4
.L_194:
        /*0038*/ 	.byte	0x04, 0x17
        /*003a*/ 	.short	(.L_196 - .L_195)
.L_195:
        /*003c*/ 	.word	0x00000000
        /*0040*/ 	.short	0x0001
        /*0042*/ 	.short	0x0008
        /*0044*/ 	.byte	0x00, 0xf5, 0x21, 0x00


	//----- nvinfo : EIATTR_KPARAM_INFO
	.align		4
.L_196:
        /*0048*/ 	.byte	0x04, 0x17
        /*004a*/ 	.short	(.L_198 - .L_197)
.L_197:
        /*004c*/ 	.word	0x00000000
        /*0050*/ 	.short	0x0000
        /*0052*/ 	.short	0x0000
        /*0054*/ 	.byte	0x00, 0xf5, 0x21, 0x00


	//----- nvinfo : EIATTR_SPARSE_MMA_MASK
	.align		4
.L_198:
        /*0058*/ 	.byte	0x03, 0x50
        /*005a*/ 	.short	0x0000


	//----- nvinfo : EIATTR_MAXREG_COUNT
	.align		4
        /*005c*/ 	.byte	0x03, 0x1b
        /*005e*/ 	.short	0x00ff


	//----- nvinfo : EIATTR_MERCURY_ISA_VERSION
	.align		4
        /*0060*/ 	.byte	0x03, 0x5f
        /*0062*/ 	.short	0x0101


	//----- nvinfo : EIATTR_VRC_CTA_INIT_COUNT
	.align		4
        /*0064*/ 	.byte	0x02, 0x4a
	.zero		1
	.zero		1


	//----- nvinfo : EIATTR_EXIT_INSTR_OFFSETS
	.align		4
        /*0068*/ 	.byte	0x04, 0x1c
        /*006a*/ 	.short	(.L_200 - .L_199)


	//   ....[0]....
.L_199:
        /*006c*/ 	.word	0x00000090


	//   ....[1]....
        /*0070*/ 	.word	0x000001e0


	//----- nvinfo : EIATTR_CRS_STACK_SIZE
	.align		4
.L_200:
        /*0074*/ 	.byte	0x04, 0x1e
        /*0076*/ 	.short	(.L_202 - .L_201)
.L_201:
        /*0078*/ 	.word	0x00000000


	//----- nvinfo : EIATTR_CBANK_PARAM_SIZE
	.align		4
.L_202:
        /*007c*/ 	.byte	0x03, 0x19
        /*007e*/ 	.short	0x0028


	//----- nvinfo : EIATTR_PARAM_CBANK
	.align		4
        /*0080*/ 	.byte	0x04, 0x0a
        /*0082*/ 	.short	(.L_204 - .L_203)
	.align		4
.L_203:
        /*0084*/ 	.word	index@(.nv.constant0._Z13scatterKernelPiS_S_S_S_)
        /*0088*/ 	.short	0x0380
        /*008a*/ 	.short	0x0028


	//----- nvinfo : EIATTR_SW_WAR
	.align		4
.L_204:
        /*008c*/ 	.byte	0x04, 0x36
        /*008e*/ 	.short	(.L_206 - .L_205)
.L_205:
        /*0090*/ 	.word	0x00000008
.L_206:


//--------------------- .nv.info._Z13compactKernelPiS_S_i --------------------------
	.section	.nv.info._Z13compactKernelPiS_S_i,"",@"SHT_CUDA_INFO"
	.sectionflags	@""
	.align	4


	//----- nvinfo : EIATTR_CUDA_API_VERSION
	.align		4
        /*0000*/ 	.byte	0x04, 0x37
        /*0002*/ 	.short	(.L_208 - .L_207)
.L_207:
        /*0004*/ 	.word	0x00000082


	//----- nvinfo : EIATTR_KPARAM_INFO
	.align		4
.L_208:
        /*0008*/ 	.byte	0x04, 0x17
        /*000a*/ 	.short	(.L_210 - .L_209)
.L_209:
        /*000c*/ 	.word	0x00000000
        /*0010*/ 	.short	0x0003
        /*0012*/ 	.short	0x0018
        /*0014*/ 	.byte	0x00, 0xf0, 0x11, 0x00


	//----- nvinfo : EIATTR_KPARAM_INFO
	.align		4
.L_210:
        /*0018*/ 	.byte	0x04, 0x17
        /*001a*/ 	.short	(.L_212 - .L_211)
.L_211:
        /*001c*/ 	.word	0x00000000
        /*0020*/ 	.short	0x0002
        /*0022*/ 	.short	0x0010
        /*0024*/ 	.byte	0x00, 0xf5, 0x21, 0x00


	//----- nvinfo : EIATTR_KPARAM_INFO
	.align		4
.L_212:
        /*0028*/ 	.byte	0x04, 0x17
        /*002a*/ 	.short	(.L_214 - .L_213)
.L_213:
        /*002c*/ 	.word	0x00000000
        /*0030*/ 	.short	0x0001
        /*0032*/ 	.short	0x0008
        /*0034*/ 	.byte	0x00, 0xf5, 0x21, 0x00


	//----- nvinfo : EIATTR_KPARAM_INFO
	.align		4
.L_214:
        /*0038*/ 	.byte	0x04, 0x17
        /*003a*/ 	.short	(.L_216 - .L_215)
.L_215:
        /*003c*/ 	.word	0x00000000
        /*0040*/ 	.short	0x0000
        /*0042*/ 	.short	0x0000
        /*0044*/ 	.byte	0x00, 0xf5, 0x21, 0x00


	//----- nvinfo : EIATTR_SPARSE_MMA_MASK
	.align		4
.L_216:
        /*0048*/ 	.byte	0x03, 0x50
        /*004a*/ 	.short	0x0000


	//----- nvinfo : EIATTR_MAXREG_COUNT
	.align		4
        /*004c*/ 	.byte	0x03, 0x1b
        /*004e*/ 	.short	0x00ff


	//----- nvinfo : EIATTR_MERCURY_ISA_VERSION
	.align		4
        /*0050*/ 	.byte	0x03, 0x5f
        /*0052*/ 	.short	0x0101


	//----- nvinfo : EIATTR_VRC_CTA_INIT_COUNT
	.align		4
        /*0054*/ 	.byte	0x02, 0x4a
	.zero		1
	.zero		1


	//----- nvinfo : EIATTR_EXIT_INSTR_OFFSETS
	.align		4
        /*0058*/ 	.byte	0x04, 0x1c
        /*005a*/ 	.short	(.L_218 - .L_217)


	//   ....[0]....
.L_217:
        /*005c*/ 	.word	0x00000070


	//   ....[1]....
        /*0060*/ 	.word	0x000002c0


	//----- nvinfo : EIATTR_CRS_STACK_SIZE
	.align		4
.L_218:
        /*0064*/ 	.byte	0x04, 0x1e
        /*0066*/ 	.short	(.L_220 - .L_219)
.L_219:
        /*0068*/ 	.word	0x00000000


	//----- nvinfo : EIATTR_CBANK_PARAM_SIZE
	.align		4
.L_220:
        /*006c*/ 	.byte	0x03, 0x19
        /*006e*/ 	.short	0x001c


	//----- nvinfo : EIATTR_PARAM_CBANK
	.align		4
        /*0070*/ 	.byte	0x04, 0x0a
        /*0072*/ 	.short	(.L_222 - .L_221)
	.align		4
.L_221:
        /*0074*/ 	.word	index@(.nv.constant0._Z13compactKernelPiS_S_i)
        /*0078*/ 	.short	0x0380
        /*007a*/ 	.short	0x001c


	//----- nvinfo : EIATTR_SW_WAR
	.align		4
.L_222:
        /*007c*/ 	.byte	0x04, 0x36
        /*007e*/ 	.short	(.L_224 - .L_223)
.L_223:
        /*0080*/ 	.word	0x00000008
.L_224:


//--------------------- .nv.info._Z13maskKernelVecPiS_i --------------------------
	.section	.nv.info._Z13maskKernelVecPiS_i,"",@"SHT_CUDA_INFO"
	.sectionflags	@""
	.align	4


	//----- nvinfo : EIATTR_CUDA_API_VERSION
	.align		4
        /*0000*/ 	.byte	0x04, 0x37
        /*0002*/ 	.short	(.L_226 - .L_225)
.L_225:
        /*0004*/ 	.word	0x00000082


	//----- nvinfo : EIATTR_KPARAM_INFO
	.align		4
.L_226:
        /*0008*/ 	.byte	0x04, 0x17
        /*000a*/ 	.short	(.L_228 - .L_227)
.L_227:
        /*000c*/ 	.word	0x00000000
        /*0010*/ 	.short	0x0002
        /*0012*/ 	.short	0x0010
        /*0014*/ 	.byte	0x00, 0xf0, 0x11, 0x00


	//----- nvinfo : EIATTR_KPARAM_INFO
	.align		4
.L_228:
        /*0018*/ 	.byte	0x04, 0x17
        /*001a*/ 	.short	(.L_230 - .L_229)
.L_229:
        /*001c*/ 	.word	0x00000000
        /*0020*/ 	.short	0x0001
        /*0022*/ 	.short	0x0008
        /*0024*/ 	.byte	0x00, 0xf5, 0x21, 0x00


	//----- nvinfo : EIATTR_KPARAM_INFO
	.align		4
.L_230:
        /*0028*/ 	.byte	0x04, 0x17
        /*002a*/ 	.short	(.L_232 - .L_231)
.L_231:
        /*002c*/ 	.word	0x00000000
        /*0030*/ 	.short	0x0000
        /*0032*/ 	.short	0x0000
        /*0034*/ 	.byte	0x00, 0xf5, 0x21, 0x00


	//----- nvinfo : EIATTR_SPARSE_MMA_MASK
	.align		4
.L_232:
        /*0038*/ 	.byte	0x03, 0x50
        /*003a*/ 	.short	0x0000


	//----- nvinfo : EIATTR_MAXREG_COUNT
	.align		4
        /*003c*/ 	.byte	0x03, 0x1b
        /*003e*/ 	.short	0x00ff


	//----- nvinfo : EIATTR_MERCURY_ISA_VERSION
	.align		4
        /*0040*/ 	.byte	0x03, 0x5f
        /*0042*/ 	.short	0x0101


	//----- nvinfo : EIATTR_VRC_CTA_INIT_COUNT
	.align		4
        /*0044*/ 	.byte	0x02, 0x4a
	.zero		1
	.zero		1


	//----- nvinfo : EIATTR_EXIT_INSTR_OFFSETS
	.align		4
        /*0048*/ 	.byte	0x04, 0x1c
        /*004a*/ 	.short	(.L_234 - .L_233)


	//   ....[0]....
.L_233:
        /*004c*/ 	.word	0x00000070


	//   ....[1]....
        /*0050*/ 	.word	0x000001c0


	//----- nvinfo : EIATTR_CRS_STACK_SIZE
	.align		4
.L_234:
        /*0054*/ 	.byte	0x04, 0x1e
        /*0056*/ 	.short	(.L_236 - .L_235)
.L_235:
        /*0058*/ 	.word	0x00000000


	//----- nvinfo : EIATTR_CBANK_PARAM_SIZE
	.align		4
.L_236:
        /*005c*/ 	.byte	0x03, 0x19
        /*005e*/ 	.short	0x0014


	//----- nvinfo : EIATTR_PARAM_CBANK
	.align		4
        /*0060*/ 	.byte	0x04, 0x0a
        /*0062*/ 	.short	(.L_238 - .L_237)
	.align		4
.L_237:
        /*0064*/ 	.word	index@(.nv.constant0._Z13maskKernelVecPiS_i)
        /*0068*/ 	.short	0x0380
        /*006a*/ 	.short	0x0014


	//----- nvinfo : EIATTR_SW_WAR
	.align		4
.L_238:
        /*006c*/ 	.byte	0x04, 0x36
        /*006e*/ 	.short	(.L_240 - .L_239)
.L_239:
        /*0070*/ 	.word	0x00000008
.L_240:


//--------------------- .nv.callgraph             --------------------------
	.section	.nv.callgraph,"",@"SHT_CUDA_CALLGRAPH"
	.align	4
	.sectionentsize	8
	.align		4
        /*0000*/ 	.word	0x00000000
	.align		4
        /*0004*/ 	.word	0xffffffff
	.align		4
        /*0008*/ 	.word	0x00000000
	.align		4
        /*000c*/ 	.word	0xfffffffe
	.align		4
        /*0010*/ 	.word	0x00000000
	.align		4
        /*0014*/ 	.word	0xfffffffd
	.align		4
        /*0018*/ 	.word	0x00000000
	.align		4
        /*001c*/ 	.word	0xfffffffc


//--------------------- .nv.constant4             --------------------------
	.section	.nv.constant4,"a",@progbits
	.align	8
	.align		8
.nv.constant4:
        /*0000*/ 	.dword	_ZN34_INTERNAL_aa2f7750_4_k_cu_1ac5269e4cuda3std3__45__cpo5beginE
	.align		8
        /*0008*/ 	.dword	_ZN34_INTERNAL_aa2f7750_4_k_cu_1ac5269e4cuda3std3__45__cpo3endE
	.align		8
        /*0010*/ 	.dword	_ZN34_INTERNAL_aa2f7750_4_k_cu_1ac5269e4cuda3std3__45__cpo6cbeginE
	.align		8
        /*0018*/ 	.dword	_ZN34_INTERNAL_aa2f7750_4_k_cu_1ac5269e4cuda3std3__45__cpo4cendE
	.align		8
        /*0020*/ 	.dword	_ZN34_INTERNAL_aa2f7750_4_k_cu_1ac5269e4cuda3std3__45__cpo6rbeginE
	.align		8
        /*0028*/ 	.dword	_ZN34_INTERNAL_aa2f7750_4_k_cu_1ac5269e4cuda3std3__45__cpo4rendE
	.align		8
        /*0030*/ 	.dword	_ZN34_INTERNAL_aa2f7750_4_k_cu_1ac5269e4cuda3std3__45__cpo7crbeginE
	.align		8
        /*0038*/ 	.dword	_ZN34_INTERNAL_aa2f7750_4_k_cu_1ac5269e4cuda3std3__45__cpo5crendE
	.align		8
        /*0040*/ 	.dword	_ZN34_INTERNAL_aa2f7750_4_k_cu_1ac5269e4cuda3std3__436_GLOBAL__N__aa2f7750_4_k_cu_1ac5269e6ignoreE
	.align		8
        /*0048*/ 	.dword	_ZN34_INTERNAL_aa2f7750_4_k_cu_1ac5269e4cuda3std3__419piecewise_constructE
	.align		8
        /*0050*/ 	.dword	_ZN34_INTERNAL_aa2f7750_4_k_cu_1ac5269e4cuda3std3__48in_placeE
	.align		8
        /*0058*/ 	.dword	_ZN34_INTERNAL_aa2f7750_4_k_cu_1ac5269e4cuda3std3__420unreachable_sentinelE
	.align		8
        /*0060*/ 	.dword	_ZN34_INTERNAL_aa2f7750_4_k_cu_1ac5269e4cuda3std3__47nulloptE
	.align		8
        /*0068*/ 	.dword	_ZN34_INTERNAL_aa2f7750_4_k_cu_1ac5269e4cuda3std3__48unexpectE
	.align		8
        /*0070*/ 	.dword	_ZN34_INTERNAL_aa2f7750_4_k_cu_1ac5269e4cuda3std6ranges3__45__cpo4swapE
	.align		8
        /*0078*/ 	.dword	_ZN34_INTERNAL_aa2f7750_4_k_cu_1ac5269e4cuda3std6ranges3__45__cpo9iter_moveE
	.align		8
        /*0080*/ 	.dword	_ZN34_INTERNAL_aa2f7750_4_k_cu_1ac5269e4cuda3std6ranges3__45__cpo5beginE
	.align		8
        /*0088*/ 	.dword	_ZN34_INTERNAL_aa2f7750_4_k_cu_1ac5269e4cuda3std6ranges3__45__cpo3endE
	.align		8
        /*0090*/ 	.dword	_ZN34_INTERNAL_aa2f7750_4_k_cu_1ac5269e4cuda3std6ranges3__45__cpo6cbeginE
	.align		8
        /*0098*/ 	.dword	_ZN34_INTERNAL_aa2f7750_4_k_cu_1ac5269e4cuda3std6ranges3__45__cpo4cendE
	.align		8
        /*00a0*/ 	.dword	_ZN34_INTERNAL_aa2f7750_4_k_cu_1ac5269e4cuda3std6ranges3__45__cpo7advanceE
	.align		8
        /*00a8*/ 	.dword	_ZN34_INTERNAL_aa2f7750_4_k_cu_1ac5269e4cuda3std6ranges3__45__cpo9iter_swapE
	.align		8
        /*00b0*/ 	.dword	_ZN34_INTERNAL_aa2f7750_4_k_cu_1ac5269e4cuda3std6ranges3__45__cpo4nextE
	.align		8
        /*00b8*/ 	.dword	_ZN34_INTERNAL_aa2f7750_4_k_cu_1ac5269e4cuda3std6ranges3__45__cpo4prevE
	.align		8
        /*00c0*/ 	.dword	_ZN34_INTERNAL_aa2f7750_4_k_cu_1ac5269e4cuda3std6ranges3__45__cpo4dataE
	.align		8
        /*00c8*/ 	.dword	_ZN34_INTERNAL_aa2f7750_4_k_cu_1ac5269e4cuda3std6ranges3__45__cpo5cdataE
	.align		8
        /*00d0*/ 	.dword	_ZN34_INTERNAL_aa2f7750_4_k_cu_1ac5269e4cuda3std6ranges3__45__cpo4sizeE
	.align		8
        /*00d8*/ 	.dword	_ZN34_INTERNAL_aa2f7750_4_k_cu_1ac5269e4cuda3std6ranges3__45__cpo5ssizeE
	.align		8
        /*00e0*/ 	.dword	_ZN34_INTERNAL_aa2f7750_4_k_cu_1ac5269e4cuda3std6ranges3__45__cpo8distanceE
	.align		8
        /*00e8*/ 	.dword	_ZN34_INTERNAL_aa2f7750_4_k_cu_1ac5269e6thrust24THRUST_300001_SM_1000_NS8cuda_cub3parE
	.align		8
        /*00f0*/ 	.dword	_ZN34_INTERNAL_aa2f7750_4_k_cu_1ac5269e6thrust24THRUST_300001_SM_1000_NS8cuda_cub10par_nosyncE
	.align		8
        /*00f8*/ 	.dword	_ZN34_INTERNAL_aa2f7750_4_k_cu_1ac5269e6thrust24THRUST_300001_SM_1000_NS6system6detail10sequential3seqE
	.align		8
        /*0100*/ 	.dword	_ZN34_INTERNAL_aa2f7750_4_k_cu_1ac5269e6thrust24THRUST_300001_SM_1000_NS6system3cpp3parE
	.align		8
        /*0108*/ 	.dword	_ZN34_INTERNAL_aa2f7750_4_k_cu_1ac5269e6thrust24THRUST_300001_SM_1000_NS12placeholders2_1E
	.align		8
        /*0110*/ 	.dword	_ZN34_INTERNAL_aa2f7750_4_k_cu_1ac5269e6thrust24THRUST_300001_SM_1000_NS12placeholders2_2E
	.align		8
        /*0118*/ 	.dword	_ZN34_INTERNAL_aa2f7750_4_k_cu_1ac5269e6thrust24THRUST_300001_SM_1000_NS12placeholders2_3E
	.align		8
        /*0120*/ 	.dword	_ZN34_INTERNAL_aa2f7750_4_k_cu_1ac5269e6thrust24THRUST_300001_SM_1000_NS12placeholders2_4E
	.align		8
        /*0128*/ 	.dword	_ZN34_INTERNAL_aa2f7750_4_k_cu_1ac5269e6thrust24THRUST_300001_SM_1000_NS12placeholders2_5E
	.align		8
        /*0130*/ 	.dword	_ZN34_INTERNAL_aa2f7750_4_k_cu_1ac5269e6thrust24THRUST_300001_SM_1000_NS12placeholders2_6E
	.align		8
        /*0138*/ 	.dword	_ZN34_INTERNAL_aa2f7750_4_k_cu_1ac5269e6thrust24THRUST_300001_SM_1000_NS12placeholders2_7E
	.align		8
        /*0140*/ 	.dword	_ZN34_INTERNAL_aa2f7750_4_k_cu_1ac5269e6thrust24THRUST_300001_SM_1000_NS12placeholders2_8E
	.align		8
        /*0148*/ 	.dword	_ZN34_INTERNAL_aa2f7750_4_k_cu_1ac5269e6thrust24THRUST_300001_SM_1000_NS12placeholders2_9E
	.align		8
        /*0150*/ 	.dword	_ZN34_INTERNAL_aa2f7750_4_k_cu_1ac5269e6thrust24THRUST_300001_SM_1000_NS12placeholders3_10E
	.align		8
        /*0158*/ 	.dword	_ZN34_INTERNAL_aa2f7750_4_k_cu_1ac5269e6thrust24THRUST_300001_SM_1000_NS3seqE
	.align		8
        /*0160*/ 	.dword	_ZN34_INTERNAL_aa2f7750_4_k_cu_1ac5269e6thrust24THRUST_300001_SM_1000_NS6deviceE


//--------------------- .text._ZN3cub18CUB_300001_SM_10006detail4scan16DeviceScanKernelINS2_10policy_hubIiiimN4cuda3std3__44plusIvEEE10Policy1000EN6thrust24THRUST_300001_SM_1000_NS6detail15normal_iteratorINSD_10device_ptrIiEEEESI_NS0_13ScanTileStateIiLb1EEES9_NS0_8NullTypeEmiLb0ESL_EEvT0_T1_T2_iT3_T4_T5_ --------------------------
	.section	.text._ZN3cub18CUB_300001_SM_10006detail4scan16DeviceScanKernelINS2_10policy_hubIiiimN4cuda3std3__44plusIvEEE10Policy1000EN6thrust24THRUST_300001_SM_1000_NS6detail15normal_iteratorINSD_10device_ptrIiEEEESI_NS0_13ScanTileStateIiLb1EEES9_NS0_8NullTypeEmiLb0ESL_EEvT0_T1_T2_iT3_T4_T5_,"ax",@progbits
	.align	128
        .global         _ZN3cub18CUB_300001_SM_10006detail4scan16DeviceScanKernelINS2_10policy_hubIiiimN4cuda3std3__44plusIvEEE10Policy1000EN6thrust24THRUST_300001_SM_1000_NS6detail15normal_iteratorINSD_10device_ptrIiEEEESI_NS0_13ScanTileStateIiLb1EEES9_NS0_8NullTypeEmiLb0ESL_EEvT0_T1_T2_iT3_T4_T5_
        .type           _ZN3cub18CUB_300001_SM_10006detail4scan16DeviceScanKernelINS2_10policy_hubIiiimN4cuda3std3__44plusIvEEE10Policy1000EN6thrust24THRUST_300001_SM_1000_NS6detail15normal_iteratorINSD_10device_ptrIiEEEESI_NS0_13ScanTileStateIiLb1EEES9_NS0_8NullTypeEmiLb0ESL_EEvT0_T1_T2_iT3_T4_T5_,@function
        .size           _ZN3cub18CUB_300001_SM_10006detail4scan16DeviceScanKernelINS2_10policy_hubIiiimN4cuda3std3__44plusIvEEE10Policy1000EN6thrust24THRUST_300001_SM_1000_NS6detail15normal_iteratorINSD_10device_ptrIiEEEESI_NS0_13ScanTileStateIiLb1EEES9_NS0_8NullTypeEmiLb0ESL_EEvT0_T1_T2_iT3_T4_T5_,(.L_x_200 - _ZN3cub18CUB_300001_SM_10006detail4scan16DeviceScanKernelINS2_10policy_hubIiiimN4cuda3std3__44plusIvEEE10Policy1000EN6thrust24THRUST_300001_SM_1000_NS6detail15normal_iteratorINSD_10device_ptrIiEEEESI_NS0_13ScanTileStateIiLb1EEES9_NS0_8NullTypeEmiLb0ESL_EEvT0_T1_T2_iT3_T4_T5_)
        .other          _ZN3cub18CUB_300001_SM_10006detail4scan16DeviceScanKernelINS2_10policy_hubIiiimN4cuda3std3__44plusIvEEE10Policy1000EN6thrust24THRUST_300001_SM_1000_NS6detail15normal_iteratorINSD_10device_ptrIiEEEESI_NS0_13ScanTileStateIiLb1EEES9_NS0_8NullTypeEmiLb0ESL_EEvT0_T1_T2_iT3_T4_T5_,@"STO_CUDA_ENTRY STV_DEFAULT"
_ZN3cub18CUB_300001_SM_10006detail4scan16DeviceScanKernelINS2_10policy_hubIiiimN4cuda3std3__44plusIvEEE10Policy1000EN6thrust24THRUST_300001_SM_1000_NS6detail15normal_iteratorINSD_10device_ptrIiEEEESI_NS0_13ScanTileStateIiLb1EEES9_NS0_8NullTypeEmiLb0ESL_EEvT0_T1_T2_iT3_T4_T5_:
.text._ZN3cub18CUB_300001_SM_10006detail4scan16DeviceScanKernelINS2_10policy_hubIiiimN4cuda3std3__44plusIvEEE10Policy1000EN6thrust24THRUST_300001_SM_1000_NS6detail15normal_iteratorINSD_10device_ptrIiEEEESI_NS0_13ScanTileStateIiLb1EEES9_NS0_8NullTypeEmiLb0ESL_EEvT0_T1_T2_iT3_T4_T5_:
[----:B------:R-:W-:Y:S08]  /*0000*/  LDC R1, c[0x0][0x37c] ;  /* 0x0000df00ff017b82 */ /* 0x000ff00000000800 */
[----:B------:R-:W0:Y:S01]  /*0010*/  S2UR UR6, SR_CTAID.X ;  /* 0x00000000000679c3 */ /* 0x000e220000002500 */
[----:B------:R-:W0:Y:S01]  /*0020*/  LDCU UR4, c[0x0][0x398] ;  /* 0x00007300ff0477ac */ /* 0x000e220008000800 */
[----:B------:R-:W1:Y:S01]  /*0030*/  LDCU.64 UR8, c[0x0][0x3a0] ;  /* 0x00007400ff0877ac */ /* 0x000e620008000a00 */
[----:B------:R-:W2:Y:S01]  /*0040*/  LDCU.64 UR12, c[0x0][0x358] ;  /* 0x00006b00ff0c77ac */ /* 0x000ea20008000a00 */
[----:B0-----:R-:W-:-:S04]  /*0050*/  UIADD3 UR6, UPT, UPT, UR6, UR4, URZ ;  /* 0x0000000406067290 */ /* 0x001fc8000fffe0ff */
[----:B------:R-:W-:-:S04]  /*0060*/  UIMAD.WIDE UR10, UR6, 0x1ee0, URZ ;  /* 0x00001ee0060a78a5 */ /* 0x000fc8000f8e02ff */
[----:B-1----:R-:W-:-:S04]  /*0070*/  UIADD3 UR7, UP0, UPT, -UR10, UR8, URZ ;  /* 0x000000080a077290 */ /* 0x002fc8000ff1e1ff */
[----:B------:R-:W-:Y:S02]  /*0080*/  UIADD3.X UR4, UPT, UPT, ~UR11, UR9, URZ, UP0, !UPT ;  /* 0x000000090b047290 */ /* 0x000fe400087fe5ff */
[----:B------:R-:W-:-:S04]  /*0090*/  UISETP.GE.U32.AND UP0, UPT, UR7, 0x1ee1, UPT ;  /* 0x00001ee10700788c */ /* 0x000fc8000bf06070 */
[----:B------:R-:W-:-:S09]  /*00a0*/  UISETP.GE.U32.AND.EX UP0, UPT, UR4, URZ, UPT, UP0 ;  /* 0x000000ff0400728c */ /* 0x000fd2000bf06100 */
[----:B--2---:R-:W-:Y:S05]  /*00b0*/  BRA.U !UP0, `(.L_x_0) ;  /* 0x0000001d08047547 */ /* 0x004fea000b800000 */
[----:B------:R-:W0:Y:S01]  /*00c0*/  S2R R36, SR_TID.X ;  /* 0x0000000000247919 */ /* 0x000e220000002100 */
[----:B------:R-:W1:Y:S01]  /*00d0*/  LDCU.64 UR4, c[0x0][0x380] ;  /* 0x00007000ff0477ac */ /* 0x000e620008000a00 */
[C---:B0-----:R-:W-:Y:S02]  /*00e0*/  LOP3.LUT R0, R36.reuse, 0x1f, RZ, 0xc0, !PT ;  /* 0x0000001f24007812 */ /* 0x041fe400078ec0ff */
[----:B------:R-:W-:-:S05]  /*00f0*/  LOP3.LUT R3, R36, 0x3e0, RZ, 0xc0, !PT ;  /* 0x000003e024037812 */ /* 0x000fca00078ec0ff */
[----:B------:R-:W-:-:S05]  /*0100*/  IMAD R0, R3, 0x13, R0 ;  /* 0x0000001303007824 */ /* 0x000fca00078e0200 */
[----:B------:R-:W-:-:S05]  /*0110*/  IADD3 R0, P0, PT, R0, UR10, RZ ;  /* 0x0000000a00007c10 */ /* 0x000fca000ff1e0ff */
[----:B------:R-:W-:Y:S02]  /*0120*/  IMAD.X R41, RZ, RZ, UR11, P0 ;  /* 0x0000000bff297e24 */ /* 0x000fe400080e06ff */
[----:B------:R-:W-:-:S03]  /*0130*/  IMAD.SHL.U32 R42, R0, 0x4, RZ ;  /* 0x00000004002a7824 */ /* 0x000fc600078e00ff */
[----:B------:R-:W-:Y:S02]  /*0140*/  SHF.L.U64.HI R41, R0, 0x2, R41 ;  /* 0x0000000200297819 */ /* 0x000fe40000010229 */
[----:B-1----:R-:W-:-:S04]  /*0150*/  IADD3 R2, P0, PT, R42, UR4, RZ ;  /* 0x000000042a027c10 */ /* 0x002fc8000ff1e0ff */
[----:B------:R-:W-:-:S05]  /*0160*/  IADD3.X R3, PT, PT, R41, UR5, RZ, P0, !PT ;  /* 0x0000000529037c10 */ /* 0x000fca00087fe4ff */
[----:B------:R-:W2:Y:S04]  /*0170*/  LDG.E R5, desc[UR12][R2.64] ;  /* 0x0000000c02057981 */ /* 0x000ea8000c1e1900 */
[----:B------:R-:W3:Y:S04]  /*0180*/  LDG.E R7, desc[UR12][R2.64+0x80] ;  /* 0x0000800c02077981 */ /* 0x000ee8000c1e1900 */
[----:B------:R-:W4:Y:S04]  /*0190*/  LDG.E R9, desc[UR12][R2.64+0x100] ;  /* 0x0001000c02097981 */ /* 0x000f28000c1e1900 */
[----:B------:R-:W5:Y:S04]  /*01a0*/  LDG.E R11, desc[UR12][R2.64+0x180] ;  /* 0x0001800c020b7981 */ /* 0x000f68000c1e1900 */
        /* <DEDUP_REMOVED lines=14> */
[----:B------:R-:W5:Y:S01]  /*0290*/  LDG.E R0, desc[UR12][R2.64+0x900] ;  /* 0x0009000c02007981 */ /* 0x000f62000c1e1900 */
[----:B------:R-:W0:Y:S01]  /*02a0*/  S2UR UR5, SR_CgaCtaId ;  /* 0x00000000000579c3 */ /* 0x000e220000008800 */
[----:B------:R-:W-:Y:S01]  /*02b0*/  SHF.R.U32.HI R32, RZ, 0x5, R36 ;  /* 0x00000005ff207819 */ /* 0x000fe20000011624 */
[----:B------:R-:W-:Y:S01]  /*02c0*/  UMOV UR4, 0x400 ;  /* 0x0000040000047882 */ /* 0x000fe20000000000 */
[----:B------:R-:W1:Y:S01]  /*02d0*/  S2R R44, SR_LANEID ;  /* 0x00000000002c7919 */ /* 0x000e620000000000 */
[----:B------:R-:W-:Y:S01]  /*02e0*/  UISETP.NE.AND UP0, UPT, UR6, URZ, UPT ;  /* 0x000000ff0600728c */ /* 0x000fe2000bf05270 */
[----:B------:R-:W-:Y:S01]  /*02f0*/  BSSY.RECONVERGENT B0, `(.L_x_1) ;  /* 0x000014b000007945 */ /* 0x000fe20003800200 */
[----:B0-----:R-:W-:Y:S01]  /*0300*/  ULEA UR4, UR5, UR4, 0x18 ;  /* 0x0000000405047291 */ /* 0x001fe2000f8ec0ff */
[----:B-1----:R-:W-:-:S05]  /*0310*/  IMAD R28, R32, 0x260, R44 ;  /* 0x00000260201c7824 */ /* 0x002fca00078e022c */
[----:B------:R-:W-:-:S05]  /*0320*/  LEA R28, R28, UR4, 0x2 ;  /* 0x000000041c1c7c11 */ /* 0x000fca000f8e10ff */
[----:B------:R-:W-:Y:S01]  /*0330*/  IMAD R27, R44, 0x48, R28 ;  /* 0x000000482c1b7824 */ /* 0x000fe200078e021c */
[----:B--2---:R0:W-:Y:S04]  /*0340*/  STS [R28], R5 ;  /* 0x000000051c007388 */ /* 0x0041e80000000800 */
[----:B---3--:R0:W-:Y:S04]  /*0350*/  STS [R28+0x80], R7 ;  /* 0x000080071c007388 */ /* 0x0081e80000000800 */
[----:B----4-:R0:W-:Y:S04]  /*0360*/  STS [R28+0x100], R9 ;  /* 0x000100091c007388 */ /* 0x0101e80000000800 */
[----:B-----5:R0:W-:Y:S04]  /*0370*/  STS [R28+0x180], R11 ;  /* 0x0001800b1c007388 */ /* 0x0201e80000000800 */
[----:B------:R0:W-:Y:S04]  /*0380*/  STS [R28+0x200], R13 ;  /* 0x0002000d1c007388 */ /* 0x0001e80000000800 */
        /* <DEDUP_REMOVED lines=13> */
[----:B------:R0:W-:Y:S01]  /*0460*/  STS [R28+0x900], R0 ;  /* 0x000900001c007388 */ /* 0x0001e20000000800 */
[----:B------:R-:W-:-:S03]  /*0470*/  NOP ;  /* 0x0000000000007918 */ /* 0x000fc60000000000 */
[----:B------:R0:W1:Y:S04]  /*0480*/  LDS R26, [R27] ;  /* 0x000000001b1a7984 */ /* 0x0000680000000800 */
[----:B------:R0:W2:Y:S04]  /*0490*/  LDS R25, [R27+0x4] ;  /* 0x000004001b197984 */ /* 0x0000a80000000800 */
[----:B------:R0:W3:Y:S04]  /*04a0*/  LDS R24, [R27+0x8] ;  /* 0x000008001b187984 */ /* 0x0000e80000000800 */
[----:B------:R0:W4:Y:S04]  /*04b0*/  LDS R40, [R27+0xc] ;  /* 0x00000c001b287984 */ /* 0x0001280000000800 */
[----:B------:R0:W0:Y:S04]  /*04c0*/  LDS R39, [R27+0x10] ;  /* 0x000010001b277984 */ /* 0x0000280000000800 */
        /* <DEDUP_REMOVED lines=13> */
[----:B------:R0:W0:Y:S01]  /*05a0*/  LDS R0, [R27+0x48] ;  /* 0x000048001b007984 */ /* 0x0000220000000800 */
[----:B------:R-:W-:Y:S06]  /*05b0*/  BAR.SYNC.DEFER_BLOCKING 0x0 ;  /* 0x0000000000007b1d */ /* 0x000fec0000010000 */
[----:B-1234-:R-:W-:Y:S05]  /*05c0*/  BRA.U UP0, `(.L_x_2) ;  /* 0x0000000500247547 */ /* 0x01efea000b800000 */
[----:B------:R-:W-:Y:S02]  /*05d0*/  IADD3 R8, PT, PT, R24, R25, R26 ;  /* 0x0000001918087210 */ /* 0x000fe40007ffe01a */
[----:B------:R-:W-:Y:S02]  /*05e0*/  ISETP.NE.AND P1, PT, R44, 0x1f, PT ;  /* 0x0000001f2c00780c */ /* 0x000fe40003f25270 */
[----:B0-----:R-:W-:Y:S02]  /*05f0*/  IADD3 R8, PT, PT, R39, R40, R8 ;  /* 0x0000002827087210 */ /* 0x001fe40007ffe008 */
[----:B------:R-:W-:Y:S02]  /*0600*/  ISETP.GE.U32.AND P2, PT, R36, 0x20, PT ;  /* 0x000000202400780c */ /* 0x000fe40003f46070 */
[----:B------:R-:W-:Y:S02]  /*0610*/  IADD3 R8, PT, PT, R30, R31, R8 ;  /* 0x0000001f1e087210 */ /* 0x000fe40007ffe008 */
[----:B------:R-:W-:-:S02]  /*0620*/  ISETP.NE.AND P3, PT, R44, RZ, PT ;  /* 0x000000ff2c00720c */ /* 0x000fc40003f65270 */
[----:B------:R-:W-:-:S03]  /*0630*/  IADD3 R8, PT, PT, R23, R29, R8 ;  /* 0x0000001d17087210 */ /* 0x000fc60007ffe008 */
[----:B------:R-:W-:Y:S02]  /*0640*/  @!P1 LEA R37, R32, UR4, 0x2 ;  /* 0x0000000420259c11 */ /* 0x000fe4000f8e10ff */
[----:B------:R-:W-:-:S04]  /*0650*/  IADD3 R8, PT, PT, R21, R22, R8 ;  /* 0x0000001615087210 */ /* 0x000fc80007ffe008 */
[----:B------:R-:W-:-:S04]  /*0660*/  IADD3 R8, PT, PT, R7, R20, R8 ;  /* 0x0000001407087210 */ /* 0x000fc80007ffe008 */
[----:B------:R-:W-:-:S04]  /*0670*/  IADD3 R8, PT, PT, R5, R6, R8 ;  /* 0x0000000605087210 */ /* 0x000fc80007ffe008 */
[----:B------:R-:W-:-:S04]  /*0680*/  IADD3 R33, PT, PT, R3, R4, R8 ;  /* 0x0000000403217210 */ /* 0x000fc80007ffe008 */
[----:B------:R-:W-:-:S05]  /*0690*/  IADD3 R33, PT, PT, R0, R2, R33 ;  /* 0x0000000200217210 */ /* 0x000fca0007ffe021 */
[----:B------:R-:W0:Y:S02]  /*06a0*/  SHFL.UP P0, R8, R33, 0x1, RZ ;  /* 0x0420000021087989 */ /* 0x000e2400000000ff */
[----:B0-----:R-:W-:-:S05]  /*06b0*/  @P0 IMAD.IADD R8, R33, 0x1, R8 ;  /* 0x0000000121080824 */ /* 0x001fca00078e0208 */
[----:B------:R-:W0:Y:S02]  /*06c0*/  SHFL.UP P0, R13, R8, 0x2, RZ ;  /* 0x04400000080d7989 */ /* 0x000e2400000000ff */
[----:B0-----:R-:W-:-:S05]  /*06d0*/  @P0 IMAD.IADD R13, R8, 0x1, R13 ;  /* 0x00000001080d0824 */ /* 0x001fca00078e020d */
[----:B------:R-:W0:Y:S02]  /*06e0*/  SHFL.UP P0, R16, R13, 0x4, RZ ;  /* 0x048000000d107989 */ /* 0x000e2400000000ff */
[----:B0-----:R-:W-:-:S05]  /*06f0*/  @P0 IMAD.IADD R16, R13, 0x1, R16 ;  /* 0x000000010d100824 */ /* 0x001fca00078e0210 */
[----:B------:R-:W0:Y:S02]  /*0700*/  SHFL.UP P0, R35, R16, 0x8, RZ ;  /* 0x0500000010237989 */ /* 0x000e2400000000ff */
[----:B0-----:R-:W-:-:S05]  /*0710*/  @P0 IMAD.IADD R35, R16, 0x1, R35 ;  /* 0x0000000110230824 */ /* 0x001fca00078e0223 */
[----:B------:R-:W0:Y:S02]  /*0720*/  SHFL.UP P0, R34, R35, 0x10, RZ ;  /* 0x0600000023227989 */ /* 0x000e2400000000ff */
[----:B0-----:R-:W-:Y:S01]  /*0730*/  @P0 IMAD.IADD R34, R35, 0x1, R34 ;  /* 0x0000000123220824 */ /* 0x001fe200078e0222 */
[----:B------:R-:W-:-:S03]  /*0740*/  ISETP.NE.AND P0, PT, R32, 0x2, PT ;  /* 0x000000022000780c */ /* 0x000fc60003f05270 */
[----:B------:R-:W-:Y:S01]  /*0750*/  IMAD.IADD R33, R34, 0x1, -R33 ;  /* 0x0000000122217824 */ /* 0x000fe200078e0a21 */
[----:B------:R-:W-:Y:S01]  /*0760*/  @!P1 STS [R37+0x10], R34 ;  /* 0x0000102225009388 */ /* 0x000fe20000000800 */
[----:B------:R-:W-:Y:S01]  /*0770*/  BAR.SYNC.DEFER_BLOCKING 0x0 ;  /* 0x0000000000007b1d */ /* 0x000fe20000010000 */
[----:B------:R-:W-:-:S05]  /*0780*/  ISETP.NE.AND P1, PT, R32, 0x9, PT ;  /* 0x000000092000780c */ /* 0x000fca0003f25270 */
[----:B------:R-:W0:Y:S04]  /*0790*/  LDS.128 R8, [UR4+0x10] ;  /* 0x00001004ff087984 */ /* 0x000e280008000c00 */
[----:B------:R-:W1:Y:S04]  /*07a0*/  LDS.128 R12, [UR4+0x20] ;  /* 0x00002004ff0c7984 */ /* 0x000e680008000c00 */
[----:B------:R-:W2:Y:S01]  /*07b0*/  LDS.128 R16, [UR4+0x30] ;  /* 0x00003004ff107984 */ /* 0x000ea20008000c00 */
[----:B0-----:R-:W-:-:S04]  /*07c0*/  IMAD.IADD R9, R8, 0x1, R9 ;  /* 0x0000000108097824 */ /* 0x001fc800078e0209 */
[----:B------:R-:W-:Y:S01]  /*07d0*/  IMAD.IADD R10, R10, 0x1, R9 ;  /* 0x000000010a0a7824 */ /* 0x000fe200078e0209 */
[----:B------:R-:W-:Y:S02]  /*07e0*/  SEL R8, R9, R8, !P0 ;  /* 0x0000000809087207 */ /* 0x000fe40004000000 */
[----:B------:R-:W-:Y:S01]  /*07f0*/  ISETP.NE.AND P0, PT, R32, 0x3, PT ;  /* 0x000000032000780c */ /* 0x000fe20003f05270 */
[----:B------:R-:W-:Y:S01]  /*0800*/  IMAD.IADD R11, R11, 0x1, R10 ;  /* 0x000000010b0b7824 */ /* 0x000fe200078e020a */
[----:B------:R-:W-:Y:S02]  /*0810*/  SEL R9, R33, RZ, P3 ;  /* 0x000000ff21097207 */ /* 0x000fe40001800000 */
[----:B------:R-:W-:Y:S01]  /*0820*/  SEL R8, R10, R8, !P0 ;  /* 0x000000080a087207 */ /* 0x000fe20004000000 */
[----:B-1----:R-:W-:Y:S01]  /*0830*/  IMAD.IADD R12, R11, 0x1, R12 ;  /* 0x000000010b0c7824 */ /* 0x002fe200078e020c */
[----:B------:R-:W-:-:S03]  /*0840*/  ISETP.NE.AND P0, PT, R32, 0x4, PT ;  /* 0x000000042000780c */ /* 0x000fc60003f05270 */
[----:B------:R-:W-:Y:S01]  /*0850*/  IMAD.IADD R13, R13, 0x1, R12 ;  /* 0x000000010d0d7824 */ /* 0x000fe200078e020c */
[----:B------:R-:W-:Y:S02]  /*0860*/  SEL R8, R11, R8, !P0 ;  /* 0x000000080b087207 */ /* 0x000fe40004000000 */
[----:B------:R-:W-:Y:S01]  /*0870*/  ISETP.NE.AND P0, PT, R32, 0x5, PT ;  /* 0x000000052000780c */ /* 0x000fe20003f05270 */
[----:B------:R-:W-:-:S03]  /*0880*/  IMAD.IADD R14, R14, 0x1, R13 ;  /* 0x000000010e0e7824 */ /* 0x000fc600078e020d */
[----:B------:R-:W-:Y:S01]  /*0890*/  SEL R8, R12, R8, !P0 ;  /* 0x000000080c087207 */ /* 0x000fe20004000000 */
[----:B------:R-:W-:Y:S01]  /*08a0*/  IMAD.IADD R15, R15, 0x1, R14 ;  /* 0x000000010f0f7824 */ /* 0x000fe200078e020e */
[----:B------:R-:W-:-:S03]  /*08b0*/  ISETP.NE.AND P0, PT, R32, 0x6, PT ;  /* 0x000000062000780c */ /* 0x000fc60003f05270 */
[----:B--2---:R-:W-:Y:S01]  /*08c0*/  IMAD.IADD R16, R15, 0x1, R16 ;  /* 0x000000010f107824 */ /* 0x004fe200078e0210 */
[----:B------:R-:W-:Y:S02]  /*08d0*/  SEL R8, R13, R8, !P0 ;  /* 0x000000080d087207 */ /* 0x000fe40004000000 */
[----:B------:R-:W-:Y:S01]  /*08e0*/  ISETP.NE.AND P0, PT, R32, 0x7, PT ;  /* 0x000000072000780c */ /* 0x000fe20003f05270 */
[----:B------:R-:W-:-:S03]  /*08f0*/  IMAD.IADD R17, R17, 0x1, R16 ;  /* 0x0000000111117824 */ /* 0x000fc600078e0210 */
[----:B------:R-:W-:Y:S01]  /*0900*/  SEL R8, R14, R8, !P0 ;  /* 0x000000080e087207 */ /* 0x000fe20004000000 */
[----:B------:R-:W-:Y:S01]  /*0910*/  IMAD.IADD R18, R18, 0x1, R17 ;  /* 0x0000000112127824 */ /* 0x000fe200078e0211 */
[----:B------:R-:W-:-:S03]  /*0920*/  ISETP.NE.AND P0, PT, R32, 0x8, PT ;  /* 0x000000082000780c */ /* 0x000fc60003f05270 */
[----:B------:R-:W-:Y:S01]  /*0930*/  IMAD.IADD R19, R19, 0x1, R18 ;  /* 0x0000000113137824 */ /* 0x000fe200078e0212 */
[----:B------:R-:W-:Y:S02]  /*0940*/  SEL R8, R15, R8, !P0 ;  /* 0x000000080f087207 */ /* 0x000fe40004000000 */
[----:B------:R-:W-:Y:S02]  /*0950*/  ISETP.NE.AND P0, PT, R32, 0xa, PT ;  /* 0x0000000a2000780c */ /* 0x000fe40003f05270 */
[----:B------:R-:W-:Y:S02]  /*0960*/  SEL R8, R16, R8, !P1 ;  /* 0x0000000810087207 */ /* 0x000fe40004800000 */
[C---:B------:R-:W-:Y:S02]  /*0970*/  ISETP.NE.AND P1, PT, R32.reuse, 0xb, PT ;  /* 0x0000000b2000780c */ /* 0x040fe40003f25270 */
[----:B------:R-:W-:Y:S02]  /*0980*/  SEL R8, R17, R8, !P0 ;  /* 0x0000000811087207 */ /* 0x000fe40004000000 */
[----:B------:R-:W-:-:S02]  /*0990*/  ISETP.NE.AND P0, PT, R32, 0xc, PT ;  /* 0x0000000c2000780c */ /* 0x000fc40003f05270 */
[----:B------:R-:W-:Y:S02]  /*09a0*/  SEL R8, R18, R8, !P1 ;  /* 0x0000000812087207 */ /* 0x000fe40004800000 */
[----:B------:R-:W-:Y:S02]  /*09b0*/  ISETP.NE.AND P1, PT, R36, RZ, PT ;  /* 0x000000ff2400720c */ /* 0x000fe40003f25270 */
[----:B------:R-:W-:-:S05]  /*09c0*/  SEL R8, R19, R8, !P0 ;  /* 0x0000000813087207 */ /* 0x000fca0004000000 */
[----:B------:R-:W-:-:S06]  /*09d0*/  @P2 IMAD.IADD R33, R8, 0x1, R9 ;  /* 0x0000000108212824 */ /* 0x000fcc00078e0209 */
[----:B------:R-:W-:Y:S05]  /*09e0*/  @P1 BRA `(.L_x_3) ;  /* 0x0000000c006c1947 */ /* 0x000fea0003800000 */
[----:B------:R-:W0:Y:S01]  /*09f0*/  LDS R12, [UR4+0x40] ;  /* 0x00004004ff0c7984 */ /* 0x000e220008000800 */
[----:B------:R-:W1:Y:S01]  /*0a00*/  LDC.64 R10, c[0x0][0x390] ;  /* 0x0000e400ff0a7b82 */ /* 0x000e620000000a00 */
[----:B------:R-:W-:Y:S02]  /*0a10*/  IMAD.MOV.U32 R8, RZ, RZ, 0x65 ;  /* 0x00000065ff087424 */ /* 0x000fe400078e00ff */
[----:B------:R-:W-:Y:S02]  /*0a20*/  IMAD.MOV.U32 R33, RZ, RZ, RZ ;  /* 0x000000ffff217224 */ /* 0x000fe400078e00ff */
[----:B0-----:R-:W-:-:S05]  /*0a30*/  IMAD.IADD R9, R19, 0x1, R12 ;  /* 0x0000000113097824 */ /* 0x001fca00078e020c */
[----:B-1----:R0:W-:Y:S01]  /*0a40*/  ST.E.64.STRONG.GPU desc[UR12][R10.64+0x100], R8 ;  /* 0x000100080a007985 */ /* 0x0021e2000c10fb0c */
[----:B------:R-:W-:Y:S05]  /*0a50*/  BRA `(.L_x_3) ;  /* 0x0000000c00507947 */ /* 0x000fea0003800000 */
.L_x_2:
[----:B------:R-:W-:Y:S02]  /*0a60*/  IADD3 R8, PT, PT, R24, R25, R26 ;  /* 0x0000001918087210 */ /* 0x000fe40007ffe01a */
[C---:B------:R-:W-:Y:S02]  /*0a70*/  ISETP.NE.AND P1, PT, R44.reuse, 0x1f, PT ;  /* 0x0000001f2c00780c */ /* 0x040fe40003f25270 */
[----:B0-----:R-:W-:Y:S02]  /*0a80*/  IADD3 R8, PT, PT, R39, R40, R8 ;  /* 0x0000002827087210 */ /* 0x001fe40007ffe008 */
[----:B------:R-:W-:Y:S02]  /*0a90*/  ISETP.NE.AND P2, PT, R44, RZ, PT ;  /* 0x000000ff2c00720c */ /* 0x000fe40003f45270 */
[----:B------:R-:W-:-:S04]  /*0aa0*/  IADD3 R8, PT, PT, R30, R31, R8 ;  /* 0x0000001f1e087210 */ /* 0x000fc80007ffe008 */
        /* <DEDUP_REMOVED lines=37> */
[----:B------:R-:W-:Y:S01]  /*0d00*/  IMAD.IADD R14, R14, 0x1, R13 ;  /* 0x000000010e0e7824 */ /* 0x000fe200078e020d */
[----:B------:R-:W0:Y:S02]  /*0d10*/  LDS R11, [UR4+0x40] ;  /* 0x00004004ff0b7984 */ /* 0x000e240008000800 */
        /* <DEDUP_REMOVED lines=12> */
[----:B------:R-:W-:-:S04]  /*0de0*/  ISETP.NE.AND P0, PT, R32, 0x9, PT ;  /* 0x000000092000780c */ /* 0x000fc80003f05270 */
[----:B------:R-:W-:Y:S02]  /*0df0*/  SEL R8, R16, R8, !P0 ;  /* 0x0000000810087207 */ /* 0x000fe40004000000 */
[----:B------:R-:W-:-:S04]  /*0e00*/  ISETP.NE.AND P0, PT, R32, 0xa, PT ;  /* 0x0000000a2000780c */ /* 0x000fc80003f05270 */
[----:B------:R-:W-:Y:S02]  /*0e10*/  SEL R8, R17, R8, !P0 ;  /* 0x0000000811087207 */ /* 0x000fe40004000000 */
[----:B------:R-:W-:-:S04]  /*0e20*/  ISETP.NE.AND P0, PT, R32, 0xb, PT ;  /* 0x0000000b2000780c */ /* 0x000fc80003f05270 */
[----:B------:R-:W-:Y:S02]  /*0e30*/  SEL R8, R18, R8, !P0 ;  /* 0x0000000812087207 */ /* 0x000fe40004000000 */
[C---:B------:R-:W-:Y:S01]  /*0e40*/  ISETP.GT.U32.AND P0, PT, R36.reuse, 0x1f, PT ;  /* 0x0000001f2400780c */ /* 0x040fe20003f04070 */
[C---:B0-----:R-:W-:Y:S01]  /*0e50*/  IMAD.IADD R11, R19.reuse, 0x1, R11 ;  /* 0x00000001130b7824 */ /* 0x041fe200078e020b */
[----:B------:R-:W-:Y:S02]  /*0e60*/  SEL R8, R19, R8, !P1 ;  /* 0x0000000813087207 */ /* 0x000fe40004800000 */
[----:B------:R-:W-:-:S03]  /*0e70*/  ISETP.GE.U32.AND P1, PT, R36, 0x20, PT ;  /* 0x000000202400780c */ /* 0x000fc60003f26070 */
[----:B------:R-:W-:-:S05]  /*0e80*/  IMAD.IADD R8, R8, 0x1, R9 ;  /* 0x0000000108087824 */ /* 0x000fca00078e0209 */
[----:B------:R-:W-:Y:S01]  /*0e90*/  SEL R43, R33, R8, !P1 ;  /* 0x00000008212b7207 */ /* 0x000fe20004800000 */
[----:B------:R-:W-:Y:S06]  /*0ea0*/  @P0 BRA `(.L_x_4) ;  /* 0x0000000800140947 */ /* 0x000fec0003800000 */
[----:B------:R-:W0:Y:S01]  /*0eb0*/  LDC.64 R16, c[0x0][0x390] ;  /* 0x0000e400ff107b82 */ /* 0x000e220000000a00 */
[----:B------:R-:W-:Y:S01]  /*0ec0*/  ISETP.NE.AND P1, PT, R36, RZ, PT ;  /* 0x000000ff2400720c */ /* 0x000fe20003f25270 */
[----:B------:R-:W-:Y:S01]  /*0ed0*/  IMAD.U32 R13, RZ, RZ, UR6 ;  /* 0x00000006ff0d7e24 */ /* 0x000fe2000f8e00ff */
[----:B------:R-:W-:-:S05]  /*0ee0*/  LOP3.LUT R18, RZ, R36, RZ, 0x33, !PT ;  /* 0x00000024ff127212 */ /* 0x000fca00078e33ff */
[----:B------:R-:W-:-:S06]  /*0ef0*/  VIADD R18, R18, UR6 ;  /* 0x0000000612127c36 */ /* 0x000fcc0008000000 */
[----:B------:R-:W-:Y:S01]  /*0f00*/  @!P1 IMAD.MOV.U32 R10, RZ, RZ, 0x64 ;  /* 0x00000064ff0a9424 */ /* 0x000fe200078e00ff */
[----:B------:R1:W-:Y:S01]  /*0f10*/  @!P1 STS [UR4+0xc], R11 ;  /* 0x00000c0bff009988 */ /* 0x0003e20008000804 */
[----:B0-----:R-:W-:-:S04]  /*0f20*/  IMAD.WIDE R12, R13, 0x8, R16 ;  /* 0x000000080d0c7825 */ /* 0x001fc800078e0210 */
[----:B------:R-:W-:Y:S01]  /*0f30*/  IMAD.WIDE R16, R18, 0x8, R16 ;  /* 0x0000000812107825 */ /* 0x000fe200078e0210 */
[----:B------:R1:W-:Y:S01]  /*0f40*/  @!P1 ST.E.64.STRONG.GPU desc[UR12][R12.64+0x100], R10 ;  /* 0x0001000a0c009985 */ /* 0x0003e2000c10fb0c */
[----:B------:R-:W-:Y:S05]  /*0f50*/  NANOSLEEP 0x226 ;  /* 0x000002260000795d */ /* 0x000fea0003800000 */
[----:B------:R-:W2:Y:S01]  /*0f60*/  LD.E.64.STRONG.GPU R14, desc[UR12][R16.64+0x100] ;  /* 0x0001000c100e7980 */ /* 0x000ea2000c10fb00 */
[----:B------:R-:W-:Y:S01]  /*0f70*/  UMOV UR5, 0xffffffff ;  /* 0xffffffff00057882 */ /* 0x000fe20000000000 */
[----:B--2---:R-:W-:Y:S02]  /*0f80*/  ISETP.NE.AND P0, PT, R14, 0x63, PT ;  /* 0x000000630e00780c */ /* 0x004fe40003f05270 */
[----:B-1----:R-:W-:Y:S11]  /*0f90*/  BRA.DIV UR5, `(.L_x_5) ;  /* 0x0000002e05dc7947 */ /* 0x002ff6000b800000 */
[----:B------:R-:W-:-:S13]  /*0fa0*/  VOTE.ANY P0, !P0 ;  /* 0x0000000000ff7806 */ /* 0x000fda0004000100 */
.L_x_34:
[----:B------:R-:W-:Y:S05]  /*0fb0*/  @!P0 BRA `(.L_x_6) ;  /* 0x0000000000248947 */ /* 0x000fea0003800000 */
[----:B------:R-:W-:-:S07]  /*0fc0*/  IMAD.MOV.U32 R9, RZ, RZ, 0x1de ;  /* 0x000001deff097424 */ /* 0x000fce00078e00ff */
.L_x_8:
[----:B------:R-:W-:Y:S05]  /*0fd0*/  NANOSLEEP R9 ;  /* 0x000000090000735d */ /* 0x000fea0003800000 */
[----:B------:R-:W2:Y:S01]  /*0fe0*/  LD.E.64.STRONG.GPU R14, desc[UR12][R16.64+0x100] ;  /* 0x0001000c100e7980 */ /* 0x000ea2000c10fb00 */
[----:B------:R-:W-:Y:S01]  /*0ff0*/  UMOV UR5, 0xffffffff ;  /* 0xffffffff00057882 */ /* 0x000fe20000000000 */
[----:B------:R-:W-:Y:S02]  /*1000*/  SHF.R.U32.HI R9, RZ, 0x1, R9 ;  /* 0x00000001ff097819 */ /* 0x000fe40000011609 */
[----:B--2---:R-:W-:Y:S01]  /*1010*/  ISETP.NE.AND P0, PT, R14, 0x63, PT ;  /* 0x000000630e00780c */ /* 0x004fe20003f05270 */
[----:B------:R-:W-:-:S12]  /*1020*/  BRA.DIV UR5, `(.L_x_7) ;  /* 0x0000002e05d87947 */ /* 0x000fd8000b800000 */
[----:B------:R-:W-:-:S13]  /*1030*/  VOTE.ANY P0, !P0 ;  /* 0x0000000000ff7806 */ /* 0x000fda0004000100 */
.L_x_37:
[----:B------:R-:W-:Y:S05]  /*1040*/  @P0 BRA `(.L_x_8) ;  /* 0xfffffffc00e00947 */ /* 0x000fea000383ffff */
.L_x_6:
[----:B------:R-:W-:Y:S01]  /*1050*/  UMOV UR5, 0xffffffff ;  /* 0xffffffff00057882 */ /* 0x000fe20000000000 */
[----:B------:R-:W-:Y:S02]  /*1060*/  ISETP.NE.AND P2, PT, R14, 0x65, PT ;  /* 0x000000650e00780c */ /* 0x000fe40003f45270 */
[----:B------:R-:W-:Y:S11]  /*1070*/  BRA.DIV UR5, `(.L_x_9) ;  /* 0x0000002e05e47947 */ /* 0x000ff6000b800000 */
[----:B------:R-:W0:Y:S01]  /*1080*/  S2R R45, SR_GEMASK ;  /* 0x00000000002d7919 */ /* 0x000e220000003c00 */
[----:B------:R-:W-:Y:S01]  /*1090*/  VOTE.ANY R8, PT, !P2 ;  /* 0x0000000000087806 */ /* 0x000fe200050e0100 */
[C---:B------:R-:W-:Y:S02]  /*10a0*/  VIADD R33, R44.reuse, 0x2 ;  /* 0x000000022c217836 */ /* 0x040fe40000000000 */
[C---:B------:R-:W-:Y:S02]  /*10b0*/  VIADD R32, R44.reuse, 0x4 ;  /* 0x000000042c207836 */ /* 0x040fe40000000000 */
[C---:B------:R-:W-:Y:S02]  /*10c0*/  VIADD R19, R44.reuse, 0x8 ;  /* 0x000000082c137836 */ /* 0x040fe40000000000 */
[----:B------:R-:W-:Y:S01]  /*10d0*/  VIADD R34, R44, 0x10 ;  /* 0x000000102c227836 */ /* 0x000fe20000000000 */
[----:B0-----:R-:W-:-:S05]  /*10e0*/  LOP3.LUT R8, R8, 0x80000000, R45, 0xec, !PT ;  /* 0x8000000008087812 */ /* 0x001fca00078eec2d */
[----:B------:R-:W-:-:S05]  /*10f0*/  VIADD R9, R8, 0xffffffff ;  /* 0xffffffff08097836 */ /* 0x000fca0000000000 */
[----:B------:R-:W-:-:S04]  /*1100*/  LOP3.LUT R9, R8, R9, RZ, 0xc, !PT ;  /* 0x0000000908097212 */ /* 0x000fc800078e0cff */
[----:B------:R0:W1:Y:S02]  /*1110*/  POPC R38, R9 ;  /* 0x0000000900267309 */ /* 0x0000640000000000 */
[----:B0-----:R-:W0:Y:S01]  /*1120*/  LDC.64 R8, c[0x0][0x390] ;  /* 0x0000e400ff087b82 */ /* 0x001e220000000a00 */
[----:B-1----:R-:W1:Y:S01]  /*1130*/  SHFL.DOWN PT, R16, R15, 0x1, R38 ;  /* 0x082000000f107989 */ /* 0x002e6200000e0026 */
[-C--:B------:R-:W-:Y:S02]  /*1140*/  ISETP.GE.AND P0, PT, R44, R38.reuse, PT ;  /* 0x000000262c00720c */ /* 0x080fe40003f06270 */
[-C--:B------:R-:W-:Y:S02]  /*1150*/  ISETP.GT.AND P2, PT, R34, R38.reuse, PT ;  /* 0x000000262200720c */ /* 0x080fe40003f44270 */
[----:B-1----:R-:W-:Y:S02]  /*1160*/  SEL R16, R16, RZ, !P0 ;  /* 0x000000ff10107207 */ /* 0x002fe40004000000 */
[----:B------:R-:W-:-:S03]  /*1170*/  ISETP.GT.AND P0, PT, R33, R38, PT ;  /* 0x000000262100720c */ /* 0x000fc60003f04270 */
[----:B------:R-:W-:-:S05]  /*1180*/  IMAD.IADD R17, R16, 0x1, R15 ;  /* 0x0000000110117824 */ /* 0x000fca00078e020f */
[----:B------:R-:W1:Y:S02]  /*1190*/  SHFL.DOWN PT, R16, R17, 0x2, R38 ;  /* 0x0840000011107989 */ /* 0x000e6400000e0026 */
[----:B-1----:R-:W-:Y:S02]  /*11a0*/  SEL R16, R16, RZ, !P0 ;  /* 0x000000ff10107207 */ /* 0x002fe40004000000 */
[----:B------:R-:W-:-:S03]  /*11b0*/  ISETP.GT.AND P0, PT, R32, R38, PT ;  /* 0x000000262000720c */ /* 0x000fc60003f04270 */
[----:B------:R-:W-:-:S05]  /*11c0*/  IMAD.IADD R35, R17, 0x1, R16 ;  /* 0x0000000111237824 */ /* 0x000fca00078e0210 */
[----:B------:R-:W1:Y:S02]  /*11d0*/  SHFL.DOWN PT, R16, R35, 0x4, R38 ;  /* 0x0880000023107989 */ /* 0x000e6400000e0026 */
[----:B-1----:R-:W-:Y:S02]  /*11e0*/  SEL R16, R16, RZ, !P0 ;  /* 0x000000ff10107207 */ /* 0x002fe40004000000 */
[----:B------:R-:W-:-:S03]  /*11f0*/  ISETP.GT.AND P0, PT, R19, R38, PT ;  /* 0x000000261300720c */ /* 0x000fc60003f04270 */
[----:B------:R-:W-:Y:S01]  /*1200*/  IMAD.IADD R37, R35, 0x1, R16 ;  /* 0x0000000123257824 */ /* 0x000fe200078e0210 */
[----:B0-----:R-:W-:-:S04]  /*1210*/  IADD3 R35, P3, PT, R8, 0x100, RZ ;  /* 0x0000010008237810 */ /* 0x001fc80007f7e0ff */
[----:B------:R-:W0:Y:S02]  /*1220*/  SHFL.DOWN PT, R16, R37, 0x8, R38 ;  /* 0x0900000025107989 */ /* 0x000e2400000e0026 */
[----:B0-----:R-:W-:Y:S02]  /*1230*/  SEL R16, R16, RZ, !P0 ;  /* 0x000000ff10107207 */ /* 0x001fe40004000000 */
[----:B------:R-:W-:-:S03]  /*1240*/  ISETP.NE.AND P0, PT, R14, 0x65, PT ;  /* 0x000000650e00780c */ /* 0x000fc60003f05270 */
[----:B------:R-:W-:Y:S02]  /*1250*/  IMAD.IADD R17, R37, 0x1, R16 ;  /* 0x0000000125117824 */ /* 0x000fe400078e0210 */
[----:B------:R-:W-:-:S03]  /*1260*/  IMAD.X R37, RZ, RZ, R9, P3 ;  /* 0x000000ffff257224 */ /* 0x000fc600018e0609 */
[----:B------:R-:W0:Y:S05]  /*1270*/  SHFL.DOWN PT, R16, R17, 0x10, R38 ;  /* 0x0a00000011107989 */ /* 0x000e2a00000e0026 */
[----:B------:R-:W-:Y:S02]  /*1280*/  VOTE.ALL P0, P0 ;  /* 0x0000000000ff7806 */ /* 0x000fe40000000000 */
[----:B0-----:R-:W-:-:S05]  /*1290*/  SEL R16, R16, RZ, !P2 ;  /* 0x000000ff10107207 */ /* 0x001fca0005000000 */
[----:B------:R-:W-:-:S07]  /*12a0*/  IMAD.IADD R36, R17, 0x1, R16 ;  /* 0x0000000111247824 */ /* 0x000fce00078e0210 */
.L_x_46:
[----:B------:R-:W-:Y:S05]  /*12b0*/  @!P0 BRA `(.L_x_10) ;  /* 0x0000000000d48947 */ /* 0x000fea0003800000 */
[----:B------:R-:W-:-:S07]  /*12c0*/  IMAD.MOV.U32 R38, RZ, RZ, 0x1de ;  /* 0x000001deff267424 */ /* 0x000fce00078e00ff */
.L_x_16:
[----:B------:R-:W-:Y:S02]  /*12d0*/  IMAD.MOV.U32 R8, RZ, RZ, R35 ;  /* 0x000000ffff087224 */ /* 0x000fe400078e0023 */
[----:B------:R-:W-:Y:S02]  /*12e0*/  IMAD.MOV.U32 R9, RZ, RZ, R37 ;  /* 0x000000ffff097224 */ /* 0x000fe400078e0025 */
[----:B------:R-:W-:-:S05]  /*12f0*/  IMAD.WIDE R16, R18, 0x8, R8 ;  /* 0x0000000812107825 */ /* 0x000fca00078e0208 */
[----:B------:R-:W2:Y:S01]  /*1300*/  LD.E.64.STRONG.GPU R14, desc[UR12][R16.64+-0x100] ;  /* 0xffff000c100e7980 */ /* 0x000ea2000c10fb00 */
[----:B------:R-:W-:Y:S05]  /*1310*/  YIELD ;  /* 0x0000000000007946 */ /* 0x000fea0003800000 */
[----:B------:R-:W-:Y:S01]  /*1320*/  UMOV UR5, 0xffffffff ;  /* 0xffffffff00057882 */ /* 0x000fe20000000000 */
[----:B------:R-:W-:Y:S02]  /*1330*/  SHF.R.U32.HI R38, RZ, 0x1, R38 ;  /* 0x00000001ff267819 */ /* 0x000fe40000011626 */
[----:B--2---:R-:W-:Y:S01]  /*1340*/  ISETP.NE.AND P0, PT, R14, 0x63, PT ;  /* 0x000000630e00780c */ /* 0x004fe20003f05270 */
[----:B------:R-:W-:-:S12]  /*1350*/  BRA.DIV UR5, `(.L_x_11) ;  /* 0x0000003205347947 */ /* 0x000fd8000b800000 */
[----:B------:R-:W-:-:S13]  /*1360*/  VOTE.ANY P0, !P0 ;  /* 0x0000000000ff7806 */ /* 0x000fda0004000100 */
.L_x_49:
[----:B------:R-:W-:Y:S05]  /*1370*/  @!P0 BRA `(.L_x_12) ;  /* 0x0000000000248947 */ /* 0x000fea0003800000 */
[----:B------:R-:W-:-:S07]  /*1380*/  IMAD.MOV.U32 R9, RZ, RZ, R38 ;  /* 0x000000ffff097224 */ /* 0x000fce00078e0026 */
.L_x_14:
[----:B------:R-:W-:Y:S05]  /*1390*/  NANOSLEEP R9 ;  /* 0x000000090000735d */ /* 0x000fea0003800000 */
[----:B------:R-:W2:Y:S01]  /*13a0*/  LD.E.64.STRONG.GPU R14, desc[UR12][R16.64+-0x100] ;  /* 0xffff000c100e7980 */ /* 0x000ea2000c10fb00 */
[----:B------:R-:W-:Y:S01]  /*13b0*/  UMOV UR5, 0xffffffff ;  /* 0xffffffff00057882 */ /* 0x000fe20000000000 */
[----:B------:R-:W-:Y:S02]  /*13c0*/  SHF.R.U32.HI R9, RZ, 0x1, R9 ;  /* 0x00000001ff097819 */ /* 0x000fe40000011609 */
[----:B--2---:R-:W-:Y:S01]  /*13d0*/  ISETP.NE.AND P0, PT, R14, 0x63, PT ;  /* 0x000000630e00780c */ /* 0x004fe20003f05270 */
[----:B------:R-:W-:-:S12]  /*13e0*/  BRA.DIV UR5, `(.L_x_13) ;  /* 0x0000003205307947 */ /* 0x000fd8000b800000 */
[----:B------:R-:W-:-:S13]  /*13f0*/  VOTE.ANY P0, !P0 ;  /* 0x0000000000ff7806 */ /* 0x000fda0004000100 */
.L_x_52:
[----:B------:R-:W-:Y:S05]  /*1400*/  @P0 BRA `(.L_x_14) ;  /* 0xfffffffc00e00947 */ /* 0x000fea000383ffff */
.L_x_12:
[----:B------:R-:W-:Y:S01]  /*1410*/  UMOV UR5, 0xffffffff ;  /* 0xffffffff00057882 */ /* 0x000fe20000000000 */
[----:B------:R-:W-:Y:S02]  /*1420*/  ISETP.NE.AND P0, PT, R14, 0x65, PT ;  /* 0x000000650e00780c */ /* 0x000fe40003f05270 */
[----:B------:R-:W-:Y:S11]  /*1430*/  BRA.DIV UR5, `(.L_x_15) ;  /* 0x00000032053c7947 */ /* 0x000ff6000b800000 */
[----:B------:R-:W-:Y:S01]  /*1440*/  VOTE.ANY R8, PT, !P0 ;  /* 0x0000000000087806 */ /* 0x000fe200040e0100 */
[----:B------:R-:W-:-:S03]  /*1450*/  VIADD R18, R18, 0xffffffe0 ;  /* 0xffffffe012127836 */ /* 0x000fc60000000000 */
[----:B------:R-:W-:-:S05]  /*1460*/  LOP3.LUT R8, R8, 0x80000000, R45, 0xec, !PT ;  /* 0x8000000008087812 */ /* 0x000fca00078eec2d */
[----:B------:R-:W-:-:S05]  /*1470*/  VIADD R9, R8, 0xffffffff ;  /* 0xffffffff08097836 */ /* 0x000fca0000000000 */
[----:B------:R-:W-:-:S06]  /*1480*/  LOP3.LUT R9, R8, R9, RZ, 0xc, !PT ;  /* 0x0000000908097212 */ /* 0x000fcc00078e0cff */
[----:B------:R-:W0:Y:S02]  /*1490*/  POPC R9, R9 ;  /* 0x0000000900097309 */ /* 0x000e240000000000 */
[----:B0-----:R-:W0:Y:S01]  /*14a0*/  SHFL.DOWN PT, R16, R15, 0x1, R9 ;  /* 0x082000000f107989 */ /* 0x001e2200000e0009 */
[-C--:B------:R-:W-:Y:S02]  /*14b0*/  ISETP.GE.AND P0, PT, R44, R9.reuse, PT ;  /* 0x000000092c00720c */ /* 0x080fe40003f06270 */
[-C--:B------:R-:W-:Y:S02]  /*14c0*/  ISETP.GT.AND P2, PT, R34, R9.reuse, PT ;  /* 0x000000092200720c */ /* 0x080fe40003f44270 */
[----:B0-----:R-:W-:Y:S02]  /*14d0*/  SEL R16, R16, RZ, !P0 ;  /* 0x000000ff10107207 */ /* 0x001fe40004000000 */
[----:B------:R-:W-:-:S03]  /*14e0*/  ISETP.GT.AND P0, PT, R33, R9, PT ;  /* 0x000000092100720c */ /* 0x000fc60003f04270 */
[----:B------:R-:W-:-:S05]  /*14f0*/  IMAD.IADD R15, R16, 0x1, R15 ;  /* 0x00000001100f7824 */ /* 0x000fca00078e020f */
[----:B------:R-:W0:Y:S02]  /*1500*/  SHFL.DOWN PT, R16, R15, 0x2, R9 ;  /* 0x084000000f107989 */ /* 0x000e2400000e0009 */
        /* <DEDUP_REMOVED lines=9> */
[----:B------:R-:W-:-:S03]  /*15a0*/  ISETP.NE.AND P0, PT, R14, 0x65, PT ;  /* 0x000000650e00780c */ /* 0x000fc60003f05270 */
[----:B------:R-:W-:-:S05]  /*15b0*/  IMAD.IADD R15, R15, 0x1, R16 ;  /* 0x000000010f0f7824 */ /* 0x000fca00078e0210 */
[----:B------:R-:W0:Y:S05]  /*15c0*/  SHFL.DOWN PT, R16, R15, 0x10, R9 ;  /* 0x0a0000000f107989 */ /* 0x000e2a00000e0009 */
[----:B------:R-:W-:Y:S02]  /*15d0*/  VOTE.ALL P0, P0 ;  /* 0x0000000000ff7806 */ /* 0x000fe40000000000 */
[----:B0-----:R-:W-:-:S04]  /*15e0*/  SEL R16, R16, RZ, !P2 ;  /* 0x000000ff10107207 */ /* 0x001fc80005000000 */
[----:B------:R-:W-:-:S07]  /*15f0*/  IADD3 R36, PT, PT, R15, R16, R36 ;  /* 0x000000100f247210 */ /* 0x000fce0007ffe024 */
.L_x_61:
[----:B------:R-:W-:Y:S05]  /*1600*/  @P0 BRA `(.L_x_16) ;  /* 0xfffffffc00300947 */ /* 0x000fea000383ffff */
.L_x_10:
[----:B------:R-:W-:Y:S01]  /*1610*/  ISETP.NE.AND P0, PT, R44, RZ, PT ;  /* 0x000000ff2c00720c */ /* 0x000fe20003f05270 */
[----:B------:R-:W0:Y:S01]  /*1620*/  @!P1 S2R R9, SR_CgaCtaId ;  /* 0x0000000000099919 */ /* 0x000e220000008800 */
[----:B------:R-:W-:Y:S01]  /*1630*/  @!P1 MOV R8, 0x400 ;  /* 0x0000040000089802 */ /* 0x000fe20000000f00 */
[----:B------:R-:W-:Y:S02]  /*1640*/  @!P1 IMAD.IADD R11, R11, 0x1, R36 ;  /* 0x000000010b0b9824 */ /* 0x000fe400078e0224 */
[----:B------:R-:W-:-:S05]  /*1650*/  @!P1 IMAD.MOV.U32 R10, RZ, RZ, 0x65 ;  /* 0x00000065ff0a9424 */ /* 0x000fca00078e00ff */
[----:B------:R1:W-:Y:S03]  /*1660*/  @!P1 ST.E.64.STRONG.GPU desc[UR12][R12.64+0x100], R10 ;  /* 0x0001000a0c009985 */ /* 0x0003e6000c10fb0c */
[----:B------:R-:W-:Y:S01]  /*1670*/  @!P0 MOV R14, 0x400 ;  /* 0x00000400000e8802 */ /* 0x000fe20000000f00 */
[----:B------:R-:W2:Y:S01]  /*1680*/  @!P0 S2R R15, SR_CgaCtaId ;  /* 0x00000000000f8919 */ /* 0x000ea20000008800 */
[----:B0-----:R-:W-:Y:S01]  /*1690*/  @!P1 LEA R9, R9, R8, 0x18 ;  /* 0x0000000809099211 */ /* 0x001fe200078ec0ff */
[----:B------:R-:W-:Y:S02]  /*16a0*/  IMAD.MOV.U32 R8, RZ, RZ, R43 ;  /* 0x000000ffff087224 */ /* 0x000fe400078e002b */
[----:B------:R-:W-:Y:S02]  /*16b0*/  @!P0 IMAD.MOV.U32 R8, RZ, RZ, R36 ;  /* 0x000000ffff088224 */ /* 0x000fe400078e0024 */
[----:B------:R1:W-:Y:S04]  /*16c0*/  @!P1 STS [R9+0x8], R11 ;  /* 0x0000080b09009388 */ /* 0x0003e80000000800 */
[----:B------:R1:W-:Y:S01]  /*16d0*/  @!P1 STS [R9+0x4], R36 ;  /* 0x0000042409009388 */ /* 0x0003e20000000800 */
[----:B--2---:R-:W-:-:S05]  /*16e0*/  @!P0 LEA R15, R15, R14, 0x18 ;  /* 0x0000000e0f0f8211 */ /* 0x004fca00078ec0ff */
[----:B------:R1:W-:Y:S02]  /*16f0*/  @!P0 STS [R15+0x54], R36 ;  /* 0x000054240f008388 */ /* 0x0003e40000000800 */
.L_x_4:
[----:B------:R-:W-:Y:S05]  /*1700*/  WARPSYNC.ALL ;  /* 0x0000000000007948 */ /* 0x000fea0003800000 */
[----:B------:R-:W0:Y:S08]  /*1710*/  S2UR UR7, SR_CgaCtaId ;  /* 0x00000000000779c3 */ /* 0x000e300000008800 */
[----:B------:R-:W-:Y:S06]  /*1720*/  BAR.SYNC.DEFER_BLOCKING 0x0 ;  /* 0x0000000000007b1d */ /* 0x000fec0000010000 */
[----:B------:R-:W-:Y:S01]  /*1730*/  UMOV UR5, 0x400 ;  /* 0x0000040000057882 */ /* 0x000fe20000000000 */
[----:B-1----:R-:W1:Y:S01]  /*1740*/  S2R R10, SR_TID.X ;  /* 0x00000000000a7919 */ /* 0x002e620000002100 */
[----:B0-----:R-:W-:-:S09]  /*1750*/  ULEA UR5, UR7, UR5, 0x18 ;  /* 0x0000000507057291 */ /* 0x001fd2000f8ec0ff */
[----:B------:R-:W0:Y:S01]  /*1760*/  LDS R9, [UR5+0x54] ;  /* 0x00005405ff097984 */ /* 0x000e220008000800 */
[----:B-1----:R-:W-:-:S04]  /*1770*/  ISETP.NE.AND P0, PT, R10, RZ, PT ;  /* 0x000000ff0a00720c */ /* 0x002fc80003f05270 */
[----:B0-----:R-:W-:-:S05]  /*1780*/  SEL R9, R9, RZ, P0 ;  /* 0x000000ff09097207 */ /* 0x001fca0000000000 */
[----:B------:R-:W-:-:S07]  /*1790*/  IMAD.IADD R33, R9, 0x1, R8 ;  /* 0x0000000109217824 */ /* 0x000fce00078e0208 */
.L_x_3:
[----:B------:R-:W-:Y:S05]  /*17a0*/  BSYNC.RECONVERGENT B0 ;  /* 0x0000000000007941 */ /* 0x000fea0003800200 */
.L_x_1:
[----:B------:R-:W-:Y:S01]  /*17b0*/  IMAD.IADD R26, R26, 0x1, R33 ;  /* 0x000000011a1a7824 */ /* 0x000fe200078e0221 */
[----:B------:R-:W-:Y:S03]  /*17c0*/  BAR.SYNC.DEFER_BLOCKING 0x0 ;  /* 0x0000000000007b1d */ /* 0x000fe60000010000 */
[----:B------:R-:W-:-:S03]  /*17d0*/  IMAD.IADD R25, R25, 0x1, R26 ;  /* 0x0000000119197824 */ /* 0x000fc600078e021a */
[----:B------:R-:W1:Y:S01]  /*17e0*/  LDCU.64 UR8, c[0x0][0x388] ;  /* 0x00007100ff0877ac */ /* 0x000e620008000a00 */
[----:B------:R-:W-:-:S04]  /*17f0*/  IMAD.IADD R24, R24, 0x1, R25 ;  /* 0x0000000118187824 */ /* 0x000fc800078e0219 */
[----:B------:R-:W-:-:S04]  /*1800*/  IMAD.IADD R40, R40, 0x1, R24 ;  /* 0x0000000128287824 */ /* 0x000fc800078e0218 */
[----:B0-----:R-:W-:-:S04]  /*1810*/  IMAD.IADD R8, R39, 0x1, R40 ;  /* 0x0000000127087824 */ /* 0x001fc800078e0228 */
[----:B------:R-:W-:-:S04]  /*1820*/  IMAD.IADD R31, R31, 0x1, R8 ;  /* 0x000000011f1f7824 */ /* 0x000fc800078e0208 */
[----:B------:R-:W-:Y:S01]  /*1830*/  IMAD.IADD R30, R30, 0x1, R31 ;  /* 0x000000011e1e7824 */ /* 0x000fe200078e021f */
[----:B------:R-:W-:Y:S01]  /*1840*/  STS [R27], R26 ;  /* 0x0000001a1b007388 */ /* 0x000fe20000000800 */
[----:B-1----:R-:W-:Y:S02]  /*1850*/  IADD3 R42, P0, PT, R42, UR8, RZ ;  /* 0x000000082a2a7c10 */ /* 0x002fe4000ff1e0ff */
[----:B------:R-:W-:Y:S01]  /*1860*/  IMAD.IADD R10, R29, 0x1, R30 ;  /* 0x000000011d0a7824 */ /* 0x000fe200078e021e */
[----:B------:R-:W-:Y:S01]  /*1870*/  STS [R27+0x4], R25 ;  /* 0x000004191b007388 */ /* 0x000fe20000000800 */
[----:B------:R-:W-:Y:S02]  /*1880*/  IADD3.X R43, PT, PT, R41, UR9, RZ, P0, !PT ;  /* 0x00000009292b7c10 */ /* 0x000fe400087fe4ff */
[----:B------:R-:W-:Y:S01]  /*1890*/  IMAD.IADD R23, R23, 0x1, R10 ;  /* 0x0000000117177824 */ /* 0x000fe200078e020a */
[----:B------:R-:W-:Y:S03]  /*18a0*/  STS [R27+0x8], R24 ;  /* 0x000008181b007388 */ /* 0x000fe60000000800 */
        /* <DEDUP_REMOVED lines=19> */
[----:B------:R-:W-:Y:S04]  /*19e0*/  STS [R27+0x30], R7 ;  /* 0x000030071b007388 */ /* 0x000fe80000000800 */
[----:B------:R-:W-:Y:S04]  /*19f0*/  STS [R27+0x34], R6 ;  /* 0x000034061b007388 */ /* 0x000fe80000000800 */
[----:B------:R-:W-:Y:S04]  /*1a00*/  STS [R27+0x38], R5 ;  /* 0x000038051b007388 */ /* 0x000fe80000000800 */
[----:B------:R-:W-:Y:S04]  /*1a10*/  STS [R27+0x3c], R4 ;  /* 0x00003c041b007388 */ /* 0x000fe80000000800 */
[----:B------:R-:W-:Y:S04]  /*1a20*/  STS [R27+0x40], R3 ;  /* 0x000040031b007388 */ /* 0x000fe80000000800 */
[----:B------:R-:W-:Y:S04]  /*1a30*/  STS [R27+0x44], R2 ;  /* 0x000044021b007388 */ /* 0x000fe80000000800 */
[----:B------:R-:W-:Y:S01]  /*1a40*/  STS [R27+0x48], R0 ;  /* 0x000048001b007388 */ /* 0x000fe20000000800 */
[----:B------:R-:W-:-:S03]  /*1a50*/  NOP ;  /* 0x0000000000007918 */ /* 0x000fc60000000000 */
[----:B------:R-:W0:Y:S04]  /*1a60*/  LDS R9, [R28] ;  /* 0x000000001c097984 */ /* 0x000e280000000800 */
[----:B------:R-:W1:Y:S04]  /*1a70*/  LDS R7, [R28+0x80] ;  /* 0x000080001c077984 */ /* 0x000e680000000800 */
[----:B------:R-:W2:Y:S04]  /*1a80*/  LDS R11, [R28+0x100] ;  /* 0x000100001c0b7984 */ /* 0x000ea80000000800 */
[----:B------:R-:W3:Y:S04]  /*1a90*/  LDS R13, [R28+0x180] ;  /* 0x000180001c0d7984 */ /* 0x000ee80000000800 */
[----:B------:R-:W4:Y:S04]  /*1aa0*/  LDS R5, [R28+0x200] ;  /* 0x000200001c057984 */ /* 0x000f280000000800 */
[----:B------:R-:W5:Y:S04]  /*1ab0*/  LDS R15, [R28+0x280] ;  /* 0x000280001c0f7984 */ /* 0x000f680000000800 */
        /* <DEDUP_REMOVED lines=13> */
[----:B0-----:R-:W-:Y:S04]  /*1b90*/  STG.E desc[UR12][R42.64], R9 ;  /* 0x000000092a007986 */ /* 0x001fe8000c10190c */
[----:B-1----:R-:W-:Y:S04]  /*1ba0*/  STG.E desc[UR12][R42.64+0x80], R7 ;  /* 0x000080072a007986 */ /* 0x002fe8000c10190c */
[----:B--2---:R-:W-:Y:S04]  /*1bb0*/  STG.E desc[UR12][R42.64+0x100], R11 ;  /* 0x0001000b2a007986 */ /* 0x004fe8000c10190c */
[----:B---3--:R-:W-:Y:S04]  /*1bc0*/  STG.E desc[UR12][R42.64+0x180], R13 ;  /* 0x0001800d2a007986 */ /* 0x008fe8000c10190c */
[----:B----4-:R-:W-:Y:S04]  /*1bd0*/  STG.E desc[UR12][R42.64+0x200], R5 ;  /* 0x000200052a007986 */ /* 0x010fe8000c10190c */
[----:B-----5:R-:W-:Y:S04]  /*1be0*/  STG.E desc[UR12][R42.64+0x280], R15 ;  /* 0x0002800f2a007986 */ /* 0x020fe8000c10190c */
[----:B------:R-:W-:Y:S04]  /*1bf0*/  STG.E desc[UR12][R42.64+0x300], R3 ;  /* 0x000300032a007986 */ /* 0x000fe8000c10190c */
        /* <DEDUP_REMOVED lines=11> */
[----:B------:R-:W-:Y:S01]  /*1cb0*/  STG.E desc[UR12][R42.64+0x900], R39 ;  /* 0x000900272a007986 */ /* 0x000fe2000c10190c */
[----:B------:R-:W-:Y:S05]  /*1cc0*/  EXIT ;  /* 0x000000000000794d */ /* 0x000fea0003800000 */
.L_x_0:
[----:B------:R-:W-:-:S04]  /*1cd0*/  ISETP.NE.U32.AND P0, PT, RZ, UR7, PT ;  /* 0x00000007ff007c0c */ /* 0x000fc8000bf05070 */
[----:B------:R-:W-:-:S13]  /*1ce0*/  ISETP.NE.AND.EX P0, PT, RZ, UR4, PT, P0 ;  /* 0x00000004ff007c0c */ /* 0x000fda000bf05300 */
[----:B------:R-:W-:Y:S05]  /*1cf0*/  @!P0 EXIT ;  /* 0x000000000000894d */ /* 0x000fea0003800000 */
[----:B------:R-:W0:Y:S02]  /*1d00*/  LDCU.64 UR4, c[0x0][0x380] ;  /* 0x00007000ff0477ac */ /* 0x000e240008000a00 */
[----:B0-----:R-:W-:-:S06]  /*1d10*/  UIMAD.WIDE UR4, UR6, 0x7b80, UR4 ;  /* 0x00007b80060478a5 */ /* 0x001fcc000f8e0204 */
[----:B------:R-:W-:Y:S02]  /*1d20*/  IMAD.U32 R2, RZ, RZ, UR4 ;  /* 0x00000004ff027e24 */ /* 0x000fe4000f8e00ff */
[----:B------:R-:W-:-:S05]  /*1d30*/  IMAD.U32 R3, RZ, RZ, UR5 ;  /* 0x00000005ff037e24 */ /* 0x000fca000f8e00ff */
[----:B------:R0:W2:Y:S01]  /*1d40*/  LDG.E R0, desc[UR12][R2.64] ;  /* 0x0000000c02007981 */ /* 0x0000a2000c1e1900 */
[----:B------:R-:W1:Y:S02]  /*1d50*/  S2R R43, SR_TID.X ;  /* 0x00000000002b7919 */ /* 0x000e640000002100 */
[C---:B-1----:R-:W-:Y:S02]  /*1d60*/  LOP3.LUT R28, R43.reuse, 0x1f, RZ, 0xc0, !PT ;  /* 0x0000001f2b1c7812 */ /* 0x042fe400078ec0ff */
[----:B------:R-:W-:-:S05]  /*1d70*/  LOP3.LUT R5, R43, 0x3e0, RZ, 0xc0, !PT ;  /* 0x000003e02b057812 */ /* 0x000fca00078ec0ff */
[----:B------:R-:W-:-:S04]  /*1d80*/  IMAD R28, R5, 0x13, R28 ;  /* 0x00000013051c7824 */ /* 0x000fc800078e021c */
[C---:B------:R-:W-:Y:S01]  /*1d90*/  VIADD R4, R28.reuse, 0x20 ;  /* 0x000000201c047836 */ /* 0x040fe20000000000 */
[C---:B------:R-:W-:Y:S01]  /*1da0*/  ISETP.GE.U32.AND P1, PT, R28.reuse, UR7, PT ;  /* 0x000000071c007c0c */ /* 0x040fe2000bf26070 */
[C---:B------:R-:W-:Y:S01]  /*1db0*/  VIADD R5, R28.reuse, 0x40 ;  /* 0x000000401c057836 */ /* 0x040fe20000000000 */
[C---:B0-----:R-:W-:Y:S01]  /*1dc0*/  LEA R2, P0, R28.reuse, UR4, 0x2 ;  /* 0x000000041c027c11 */ /* 0x041fe2000f8010ff */
[----:B------:R-:W-:Y:S01]  /*1dd0*/  VIADD R3, R28, 0x80 ;  /* 0x000000801c037836 */ /* 0x000fe20000000000 */
[----:B------:R-:W-:Y:S01]  /*1de0*/  ISETP.GE.U32.AND P2, PT, R4, UR7, PT ;  /* 0x0000000704007c0c */ /* 0x000fe2000bf46070 */
[C---:B------:R-:W-:Y:S01]  /*1df0*/  VIADD R4, R28.reuse, 0xa0 ;  /* 0x000000a01c047836 */ /* 0x040fe20000000000 */
[----:B------:R-:W-:Y:S01]  /*1e00*/  ISETP.GE.U32.AND P3, PT, R5, UR7, PT ;  /* 0x0000000705007c0c */ /* 0x000fe2000bf66070 */
[C---:B------:R-:W-:Y:S01]  /*1e10*/  VIADD R5, R28.reuse, 0xc0 ;  /* 0x000000c01c057836 */ /* 0x040fe20000000000 */
[----:B------:R-:W-:Y:S01]  /*1e20*/  ISETP.GE.U32.AND P5, PT, R3, UR7, PT ;  /* 0x0000000703007c0c */ /* 0x000fe2000bfa6070 */
[----:B------:R-:W-:Y:S01]  /*1e30*/  VIADD R6, R28, 0x60 ;  /* 0x000000601c067836 */ /* 0x000fe20000000000 */
[----:B------:R-:W-:Y:S01]  /*1e40*/  ISETP.GE.U32.AND P6, PT, R4, UR7, PT ;  /* 0x0000000704007c0c */ /* 0x000fe2000bfc6070 */
[----:B------:R-:W-:Y:S01]  /*1e50*/  IMAD.X R3, RZ, RZ, UR5, P0 ;  /* 0x00000005ff037e24 */ /* 0x000fe200080e06ff */
[----:B------:R-:W-:Y:S01]  /*1e60*/  ISETP.GE.U32.AND P0, PT, R5, UR7, PT ;  /* 0x0000000705007c0c */ /* 0x000fe2000bf06070 */
[----:B------:R-:W-:Y:S01]  /*1e70*/  VIADD R5, R28, 0xe0 ;  /* 0x000000e01c057836 */ /* 0x000fe20000000000 */
[----:B------:R-:W-:Y:S01]  /*1e80*/  ISETP.GE.U32.AND P4, PT, R6, UR7, PT ;  /* 0x0000000706007c0c */ /* 0x000fe2000bf86070 */
[----:B------:R-:W-:-:S02]  /*1e90*/  VIADD R41, R28, 0x100 ;  /* 0x000001001c297836 */ /* 0x000fc40000000000 */
[C---:B------:R-:W-:Y:S02]  /*1ea0*/  VIADD R7, R28.reuse, 0x120 ;  /* 0x000001201c077836 */ /* 0x040fe40000000000 */
[C---:B------:R-:W-:Y:S02]  /*1eb0*/  VIADD R40, R28.reuse, 0x240 ;  /* 0x000002401c287836 */ /* 0x040fe40000000000 */
[----:B--2---:R-:W-:Y:S02]  /*1ec0*/  IMAD.MOV.U32 R4, RZ, RZ, R0 ;  /* 0x000000ffff047224 */ /* 0x004fe400078e0000 */
[----:B------:R-:W2:Y:S01]  /*1ed0*/  @!P1 LDG.E R0, desc[UR12][R2.64] ;  /* 0x0000000c02009981 */ /* 0x000ea2000c1e1900 */
[----:B------:R-:W-:Y:S01]  /*1ee0*/  ISETP.GE.U32.AND P1, PT, R5, UR7, PT ;  /* 0x0000000705007c0c */ /* 0x000fe2000bf26070 */
[----:B------:R-:W-:Y:S02]  /*1ef0*/  IMAD.MOV.U32 R8, RZ, RZ, R4 ;  /* 0x000000ffff087224 */ /* 0x000fe400078e0004 */
[----:B------:R-:W-:-:S02]  /*1f00*/  VIADD R5, R28, 0x140 ;  /* 0x000001401c057836 */ /* 0x000fc40000000000 */
[--C-:B------:R-:W-:Y:S02]  /*1f10*/  IMAD.MOV.U32 R10, RZ, RZ, R4.reuse ;  /* 0x000000ffff0a7224 */ /* 0x100fe400078e0004 */
[----:B------:R-:W3:Y:S01]  /*1f20*/  @!P3 LDG.E R8, desc[UR12][R2.64+0x100] ;  /* 0x0001000c0208b981 */ /* 0x000ee2000c1e1900 */
[----:B------:R-:W-:Y:S01]  /*1f30*/  ISETP.GE.U32.AND P3, PT, R5, UR7, PT ;  /* 0x0000000705007c0c */ /* 0x000fe2000bf66070 */
[C---:B------:R-:W-:Y:S02]  /*1f40*/  VIADD R5, R28.reuse, 0x160 ;  /* 0x000001601c057836 */ /* 0x040fe40000000000 */
[--C-:B------:R-:W-:Y:S01]  /*1f50*/  IMAD.MOV.U32 R12, RZ, RZ, R4.reuse ;  /* 0x000000ffff0c7224 */ /* 0x100fe200078e0004 */
[----:B------:R-:W4:Y:S01]  /*1f60*/  @!P4 LDG.E R10, desc[UR12][R2.64+0x180] ;  /* 0x0001800c020ac981 */ /* 0x000f22000c1e1900 */
[----:B------:R-:W-:Y:S01]  /*1f70*/  IMAD.MOV.U32 R14, RZ, RZ, R4 ;  /* 0x000000ffff0e7224 */ /* 0x000fe200078e0004 */
[----:B------:R-:W-:Y:S01]  /*1f80*/  ISETP.GE.U32.AND P4, PT, R5, UR7, PT ;  /* 0x0000000705007c0c */ /* 0x000fe2000bf86070 */
[----:B------:R-:W-:-:S02]  /*1f90*/  VIADD R5, R28, 0x180 ;  /* 0x000001801c057836 */ /* 0x000fc40000000000 */
[--C-:B------:R-:W-:Y:S01]  /*1fa0*/  IMAD.MOV.U32 R6, RZ, RZ, R4.reuse ;  /* 0x000000ffff067224 */ /* 0x100fe200078e0004 */
[----:B------:R-:W5:Y:S01]  /*1fb0*/  @!P5 LDG.E R12, desc[UR12][R2.64+0x200] ;  /* 0x0002000c020cd981 */ /* 0x000f62000c1e1900 */
[----:B------:R-:W-:Y:S01]  /*1fc0*/  ISETP.GE.U32.AND P5, PT, R41, UR7, PT ;  /* 0x0000000729007c0c */ /* 0x000fe2000bfa6070 */
[--C-:B------:R-:W-:Y:S02]  /*1fd0*/  IMAD.MOV.U32 R16, RZ, RZ, R4.reuse ;  /* 0x000000ffff107224 */ /* 0x100fe400078e0004 */
[----:B------:R-:W5:Y:S01]  /*1fe0*/  @!P6 LDG.E R14, desc[UR12][R2.64+0x280] ;  /* 0x0002800c020ee981 */ /* 0x000f62000c1e1900 */
[----:B------:R-:W-:Y:S01]  /*1ff0*/  ISETP.GE.U32.AND P6, PT, R5, UR7, PT ;  /* 0x0000000705007c0c */ /* 0x000fe2000bfc6070 */
[----:B------:R-:W-:Y:S02]  /*2000*/  VIADD R5, R28, 0x1a0 ;  /* 0x000001a01c057836 */ /* 0x000fe40000000000 */
[----:B------:R-:W5:Y:S01]  /*2010*/  @!P2 LDG.E R6, desc[UR12][R2.64+0x80] ;  /* 0x0000800c0206a981 */ /* 0x000f62000c1e1900 */
[----:B------:R-:W-:Y:S01]  /*2020*/  ISETP.GE.U32.AND P2, PT, R7, UR7, PT ;  /* 0x0000000707007c0c */ /* 0x000fe2000bf46070 */
[----:B------:R-:W-:-:S02]  /*2030*/  IMAD.MOV.U32 R18, RZ, RZ, R4 ;  /* 0x000000ffff127224 */ /* 0x000fc400078e0004 */
[--C-:B------:R-:W-:Y:S01]  /*2040*/  IMAD.MOV.U32 R20, RZ, RZ, R4.reuse ;  /* 0x000000ffff147224 */ /* 0x100fe200078e0004 */
[----:B------:R-:W5:Y:S01]  /*2050*/  @!P0 LDG.E R16, desc[UR12][R2.64+0x300] ;  /* 0x0003000c02108981 */ /* 0x000f62000c1e1900 */
[----:B------:R-:W-:Y:S01]  /*2060*/  ISETP.GE.U32.AND P0, PT, R5, UR7, PT ;  /* 0x0000000705007c0c */ /* 0x000fe2000bf06070 */
[C---:B------:R-:W-:Y:S02]  /*2070*/  VIADD R7, R28.reuse, 0x1c0 ;  /* 0x000001c01c077836 */ /* 0x040fe40000000000 */
[C---:B------:R-:W-:Y:S01]  /*2080*/  VIADD R5, R28.reuse, 0x1e0 ;  /* 0x000001e01c057836 */ /* 0x040fe20000000000 */
[----:B------:R-:W5:Y:S01]  /*2090*/  @!P1 LDG.E R18, desc[UR12][R2.64+0x380] ;  /* 0x0003800c02129981 */ /* 0x000f62000c1e1900 */
[--C-:B------:R-:W-:Y:S01]  /*20a0*/  IMAD.MOV.U32 R22, RZ, RZ, R4.reuse ;  /* 0x000000ffff167224 */ /* 0x100fe200078e0004 */
[----:B------:R-:W-:Y:S01]  /*20b0*/  ISETP.GE.U32.AND P1, PT, R7, UR7, PT ;  /* 0x0000000707007c0c */ /* 0x000fe2000bf26070 */
[--C-:B------:R-:W-:Y:S01]  /*20c0*/  IMAD.MOV.U32 R24, RZ, RZ, R4.reuse ;  /* 0x000000ffff187224 */ /* 0x100fe200078e0004 */
[----:B------:R-:W5:Y:S01]  /*20d0*/  @!P5 LDG.E R20, desc[UR12][R2.64+0x400] ;  /* 0x0004000c0214d981 */ /* 0x000f62000c1e1900 */
[----:B------:R-:W-:Y:S01]  /*20e0*/  IMAD.MOV.U32 R30, RZ, RZ, R4 ;  /* 0x000000ffff1e7224 */ /* 0x000fe200078e0004 */
[----:B------:R-:W-:Y:S01]  /*20f0*/  ISETP.GE.U32.AND P5, PT, R5, UR7, PT ;  /* 0x0000000705007c0c */ /* 0x000fe2000bfa6070 */
[C---:B------:R-:W-:Y:S01]  /*2100*/  VIADD R5, R28.reuse, 0x200 ;  /* 0x000002001c057836 */ /* 0x040fe20000000000 */
[----:B------:R-:W5:Y:S01]  /*2110*/  @!P2 LDG.E R22, desc[UR12][R2.64+0x480] ;  /* 0x0004800c0216a981 */ /* 0x000f62000c1e1900 */
[----:B------:R-:W-:-:S03]  /*2120*/  VIADD R7, R28, 0x220 ;  /* 0x000002201c077836 */ /* 0x000fc60000000000 */
[----:B------:R-:W5:Y:S01]  /*2130*/  @!P3 LDG.E R24, desc[UR12][R2.64+0x500] ;  /* 0x0005000c0218b981 */ /* 0x000f62000c1e1900 */
[----:B------:R-:W-:Y:S02]  /*2140*/  ISETP.GE.U32.AND P2, PT, R5, UR7, PT ;  /* 0x0000000705007c0c */ /* 0x000fe4000bf46070 */
[----:B------:R-:W-:Y:S01]  /*2150*/  ISETP.GE.U32.AND P3, PT, R7, UR7, PT ;  /* 0x0000000707007c0c */ /* 0x000fe2000bf66070 */
[----:B------:R-:W5:Y:S01]  /*2160*/  @!P4 LDG.E R30, desc[UR12][R2.64+0x580] ;  /* 0x0005800c021ec981 */ /* 0x000f62000c1e1900 */
[----:B------:R-:W-:Y:S01]  /*2170*/  ISETP.GE.U32.AND P4, PT, R40, UR7, PT ;  /* 0x0000000728007c0c */ /* 0x000fe2000bf86070 */
[--C-:B------:R-:W-:Y:S02]  /*2180*/  IMAD.MOV.U32 R32, RZ, RZ, R4.reuse ;  /* 0x000000ffff207224 */ /* 0x100fe400078e0004 */
[--C-:B------:R-:W-:Y:S02]  /*2190*/  IMAD.MOV.U32 R34, RZ, RZ, R4.reuse ;  /* 0x000000ffff227224 */ /* 0x100fe400078e0004 */
[----:B------:R-:W-:-:S02]  /*21a0*/  IMAD.MOV.U32 R38, RZ, RZ, R4 ;  /* 0x000000ffff267224 */ /* 0x000fc400078e0004 */
[--C-:B------:R-:W-:Y:S01]  /*21b0*/  IMAD.MOV.U32 R42, RZ, RZ, R4.reuse ;  /* 0x000000ffff2a7224 */ /* 0x100fe200078e0004 */
[----:B------:R-:W5:Y:S01]  /*21c0*/  @!P6 LDG.E R32, desc[UR12][R2.64+0x600] ;  /* 0x0006000c0220e981 */ /* 0x000f62000c1e1900 */
[--C-:B------:R-:W-:Y:S02]  /*21d0*/  IMAD.MOV.U32 R44, RZ, RZ, R4.reuse ;  /* 0x000000ffff2c7224 */ /* 0x100fe400078e0004 */
[----:B------:R-:W-:Y:S01]  /*21e0*/  IMAD.MOV.U32 R5, RZ, RZ, R4 ;  /* 0x000000ffff057224 */ /* 0x000fe200078e0004 */
[----:B------:R-:W5:Y:S04]  /*21f0*/  @!P0 LDG.E R34, desc[UR12][R2.64+0x680] ;  /* 0x0006800c02228981 */ /* 0x000f68000c1e1900 */
[----:B------:R-:W5:Y:S04]  /*2200*/  @!P1 LDG.E R38, desc[UR12][R2.64+0x700] ;  /* 0x0007000c02269981 */ /* 0x000f68000c1e1900 */
[----:B------:R-:W5:Y:S04]  /*2210*/  @!P5 LDG.E R42, desc[UR12][R2.64+0x780] ;  /* 0x0007800c022ad981 */ /* 0x000f68000c1e1900 */
[----:B------:R-:W5:Y:S04]  /*2220*/  @!P2 LDG.E R44, desc[UR12][R2.64+0x800] ;  /* 0x0008000c022ca981 */ /* 0x000f68000c1e1900 */
[----:B------:R-:W5:Y:S04]  /*2230*/  @!P3 LDG.E R5, desc[UR12][R2.64+0x880] ;  /* 0x0008800c0205b981 */ /* 0x000f68000c1e1900 */
[----:B------:R-:W5:Y:S01]  /*2240*/  @!P4 LDG.E R4, desc[UR12][R2.64+0x900] ;  /* 0x0009000c0204c981 */ /* 0x000f62000c1e1900 */
[----:B------:R-:W0:Y:S01]  /*2250*/  S2R R35, SR_LANEID ;  /* 0x0000000000237919 */ /* 0x000e220000000000 */
[----:B------:R-:W1:Y:S01]  /*2260*/  S2UR UR5, SR_CgaCtaId ;  /* 0x00000000000579c3 */ /* 0x000e620000008800 */
[----:B------:R-:W-:Y:S01]  /*2270*/  SHF.R.U32.HI R36, RZ, 0x5, R43 ;  /* 0x00000005ff247819 */ /* 0x000fe2000001162b */
[----:B------:R-:W-:-:S02]  /*2280*/  UMOV UR4, 0x400 ;  /* 0x0000040000047882 */ /* 0x000fc40000000000 */
[----:B-1----:R-:W-:Y:S02]  /*2290*/  ULEA UR4, UR5, UR4, 0x18 ;  /* 0x0000000405047291 */ /* 0x002fe4000f8ec0ff */
[----:B0-----:R-:W-:-:S05]  /*22a0*/  IMAD R27, R36, 0x260, R35 ;  /* 0x00000260241b7824 */ /* 0x001fca00078e0223 */
[----:B------:R-:W-:-:S05]  /*22b0*/  LEA R27, R27, UR4, 0x2 ;  /* 0x000000041b1b7c11 */ /* 0x000fca000f8e10ff */
[----:B------:R-:W-:Y:S01]  /*22c0*/  IMAD R26, R35, 0x48, R27 ;  /* 0x00000048231a7824 */ /* 0x000fe200078e021b */
[----:B------:R-:W-:Y:S01]  /*22d0*/  UISETP.NE.AND UP0, UPT, UR6, URZ, UPT ;  /* 0x000000ff0600728c */ /* 0x000fe2000bf05270 */
        /* <DEDUP_REMOVED lines=41> */
[----:B0-----:R-:W-:Y:S02]  /*2570*/  IADD3 R8, PT, PT, R23, R24, R25 ;  /* 0x0000001817087210 */ /* 0x001fe40007ffe019 */
[----:B------:R-:W-:Y:S02]  /*2580*/  ISETP.NE.AND P1, PT, R35, 0x1f, PT ;  /* 0x0000001f2300780c */ /* 0x000fe40003f25270 */
[----:B------:R-:W-:Y:S02]  /*2590*/  IADD3 R8, PT, PT, R33, R34, R8 ;  /* 0x0000002221087210 */ /* 0x000fe40007ffe008 */
[----:B------:R-:W-:Y:S02]  /*25a0*/  ISETP.NE.AND P2, PT, R36, 0xc, PT ;  /* 0x0000000c2400780c */ /* 0x000fe40003f45270 */
[----:B------:R-:W-:Y:S02]  /*25b0*/  IADD3 R8, PT, PT, R31, R32, R8 ;  /* 0x000000201f087210 */ /* 0x000fe40007ffe008 */
[----:B------:R-:W-:-:S02]  /*25c0*/  ISETP.GE.U32.AND P3, PT, R43, 0x20, PT ;  /* 0x000000202b00780c */ /* 0x000fc40003f66070 */
        /* <DEDUP_REMOVED lines=29> */
[----:B------:R-:W-:-:S03]  /*27a0*/  IMAD.IADD R11, R11, 0x1, R10 ;  /* 0x000000010b0b7824 */ /* 0x000fc600078e020a */
        /* <DEDUP_REMOVED lines=16> */
[----:B------:R-:W-:-:S04]  /*28b0*/  ISETP.NE.AND P0, PT, R36, 0x8, PT ;  /* 0x000000082400780c */ /* 0x000fc80003f05270 */
[----:B------:R-:W-:Y:S02]  /*28c0*/  SEL R8, R15, R8, !P0 ;  /* 0x000000080f087207 */ /* 0x000fe40004000000 */
[----:B------:R-:W-:Y:S02]  /*28d0*/  ISETP.NE.AND P0, PT, R36, 0xa, PT ;  /* 0x0000000a2400780c */ /* 0x000fe40003f05270 */
[----:B------:R-:W-:Y:S02]  /*28e0*/  SEL R8, R16, R8, !P1 ;  /* 0x0000000810087207 */ /* 0x000fe40004800000 */
[----:B------:R-:W-:Y:S02]  /*28f0*/  ISETP.NE.AND P1, PT, R36, 0xb, PT ;  /* 0x0000000b2400780c */ /* 0x000fe40003f25270 */
[----:B------:R-:W-:Y:S02]  /*2900*/  SEL R8, R17, R8, !P0 ;  /* 0x0000000811087207 */ /* 0x000fe40004000000 */
[----:B------:R-:W-:-:S02]  /*2910*/  ISETP.NE.AND P0, PT, R35, RZ, PT ;  /* 0x000000ff2300720c */ /* 0x000fc40003f05270 */
[----:B------:R-:W-:Y:S01]  /*2920*/  SEL R8, R18, R8, !P1 ;  /* 0x0000000812087207 */ /* 0x000fe20004800000 */
[----:B------:R-:W-:Y:S01]  /*2930*/  @!P2 IMAD.IADD R8, R19, 0x1, R18 ;  /* 0x000000011308a824 */ /* 0x000fe200078e0212 */
[----:B------:R-:W-:Y:S02]  /*2940*/  SEL R9, R37, RZ, P0 ;  /* 0x000000ff25097207 */ /* 0x000fe40000000000 */
[----:B------:R-:W-:-:S03]  /*2950*/  ISETP.NE.AND P0, PT, R43, RZ, PT ;  /* 0x000000ff2b00720c */ /* 0x000fc60003f05270 */
[----:B------:R-:W-:-:S05]  /*2960*/  @P3 IMAD.IADD R37, R8, 0x1, R9 ;  /* 0x0000000108253824 */ /* 0x000fca00078e0209 */
[----:B------:R-:W-:Y:S01]  /*2970*/  SEL R8, R37, RZ, P0 ;  /* 0x000000ff25087207 */ /* 0x000fe20000000000 */
[----:B------:R-:W-:Y:S06]  /*2980*/  BRA `(.L_x_18) ;  /* 0x0000000c005c7947 */ /* 0x000fec0003800000 */
.L_x_17:
[----:B0-----:R-:W-:Y:S02]  /*2990*/  IADD3 R8, PT, PT, R23, R24, R25 ;  /* 0x0000001817087210 */ /* 0x001fe40007ffe019 */
[----:B------:R-:W-:Y:S02]  /*29a0*/  ISETP.NE.AND P1, PT, R35, 0x1f, PT ;  /* 0x0000001f2300780c */ /* 0x000fe40003f25270 */
[----:B------:R-:W-:Y:S02]  /*29b0*/  IADD3 R8, PT, PT, R33, R34, R8 ;  /* 0x0000002221087210 */ /* 0x000fe40007ffe008 */
        /* <DEDUP_REMOVED lines=59> */
[----:B------:R-:W-:Y:S01]  /*2d70*/  ISETP.GT.U32.AND P0, PT, R43, 0x1f, PT ;  /* 0x0000001f2b00780c */ /* 0x000fe20003f04070 */
        /* <DEDUP_REMOVED lines=22> */
.L_x_64:
[----:B------:R-:W-:Y:S05]  /*2ee0*/  @!P0 BRA `(.L_x_21) ;  /* 0x0000000000248947 */ /* 0x000fea0003800000 */
[----:B------:R-:W-:-:S07]  /*2ef0*/  IMAD.MOV.U32 R9, RZ, RZ, 0x1de ;  /* 0x000001deff097424 */ /* 0x000fce00078e00ff */
.L_x_23:
[----:B------:R-:W-:Y:S05]  /*2f00*/  NANOSLEEP R9 ;  /* 0x000000090000735d */ /* 0x000fea0003800000 */
[----:B------:R-:W2:Y:S01]  /*2f10*/  LD.E.64.STRONG.GPU R14, desc[UR12][R16.64+0x100] ;  /* 0x0001000c100e7980 */ /* 0x000ea2000c10fb00 */
[----:B------:R-:W-:Y:S01]  /*2f20*/  UMOV UR5, 0xffffffff ;  /* 0xffffffff00057882 */ /* 0x000fe20000000000 */
[----:B------:R-:W-:Y:S02]  /*2f30*/  SHF.R.U32.HI R9, RZ, 0x1, R9 ;  /* 0x00000001ff097819 */ /* 0x000fe40000011609 */
[----:B--2---:R-:W-:Y:S01]  /*2f40*/  ISETP.NE.AND P0, PT, R14, 0x63, PT ;  /* 0x000000630e00780c */ /* 0x004fe20003f05270 */
[----:B------:R-:W-:-:S12]  /*2f50*/  BRA.DIV UR5, `(.L_x_22) ;  /* 0x0000001a05687947 */ /* 0x000fd8000b800000 */
[----:B------:R-:W-:-:S13]  /*2f60*/  VOTE.ANY P0, !P0 ;  /* 0x0000000000ff7806 */ /* 0x000fda0004000100 */
.L_x_67:
[----:B------:R-:W-:Y:S05]  /*2f70*/  @P0 BRA `(.L_x_23) ;  /* 0xfffffffc00e00947 */ /* 0x000fea000383ffff */
.L_x_21:
[----:B------:R-:W-:Y:S01]  /*2f80*/  UMOV UR5, 0xffffffff ;  /* 0xffffffff00057882 */ /* 0x000fe20000000000 */
[----:B------:R-:W-:Y:S02]  /*2f90*/  ISETP.NE.AND P2, PT, R14, 0x65, PT ;  /* 0x000000650e00780c */ /* 0x000fe40003f45270 */
[----:B------:R-:W-:Y:S11]  /*2fa0*/  BRA.DIV UR5, `(.L_x_24) ;  /* 0x0000001a05747947 */ /* 0x000ff6000b800000 */
[----:B------:R-:W0:Y:S01]  /*2fb0*/  S2R R42, SR_GEMASK ;  /* 0x00000000002a7919 */ /* 0x000e220000003c00 */
[----:B------:R-:W-:Y:S01]  /*2fc0*/  VOTE.ANY R8, PT, !P2 ;  /* 0x0000000000087806 */ /* 0x000fe200050e0100 */
[----:B------:R-:W-:-:S03]  /*2fd0*/  VIADD R19, R35, 0x2 ;  /* 0x0000000223137836 */ /* 0x000fc60000000000 */
[----:B0-----:R-:W-:-:S05]  /*2fe0*/  LOP3.LUT R8, R8, 0x80000000, R42, 0xec, !PT ;  /* 0x8000000008087812 */ /* 0x001fca00078eec2a */
[----:B------:R-:W-:-:S05]  /*2ff0*/  VIADD R9, R8, 0xffffffff ;  /* 0xffffffff08097836 */ /* 0x000fca0000000000 */
[----:B------:R-:W-:-:S04]  /*3000*/  LOP3.LUT R9, R8, R9, RZ, 0xc, !PT ;  /* 0x0000000908097212 */ /* 0x000fc800078e0cff */
[----:B------:R0:W1:Y:S02]  /*3010*/  POPC R38, R9 ;  /* 0x0000000900267309 */ /* 0x0000640000000000 */
[C---:B0-----:R-:W-:Y:S01]  /*3020*/  VIADD R9, R35.reuse, 0x4 ;  /* 0x0000000423097836 */ /* 0x041fe20000000000 */
[----:B-1----:R-:W0:Y:S01]  /*3030*/  SHFL.DOWN PT, R16, R15, 0x1, R38 ;  /* 0x082000000f107989 */ /* 0x002e2200000e0026 */
[----:B------:R-:W-:-:S04]  /*3040*/  ISETP.GE.AND P0, PT, R35, R38, PT ;  /* 0x000000262300720c */ /* 0x000fc80003f06270 */
[----:B0-----:R-:W-:Y:S02]  /*3050*/  SEL R16, R16, RZ, !P0 ;  /* 0x000000ff10107207 */ /* 0x001fe40004000000 */
[----:B------:R-:W-:-:S03]  /*3060*/  ISETP.GT.AND P0, PT, R19, R38, PT ;  /* 0x000000261300720c */ /* 0x000fc60003f04270 */
[----:B------:R-:W-:Y:S02]  /*3070*/  IMAD.IADD R17, R16, 0x1, R15 ;  /* 0x0000000110117824 */ /* 0x000fe400078e020f */
[----:B------:R-:W-:-:S03]  /*3080*/  VIADD R15, R35, 0x10 ;  /* 0x00000010230f7836 */ /* 0x000fc60000000000 */
[----:B------:R-:W0:Y:S02]  /*3090*/  SHFL.DOWN PT, R16, R17, 0x2, R38 ;  /* 0x0840000011107989 */ /* 0x000e2400000e0026 */
[-C--:B------:R-:W-:Y:S02]  /*30a0*/  ISETP.GT.AND P2, PT, R15, R38.reuse, PT ;  /* 0x000000260f00720c */ /* 0x080fe40003f44270 */
[----:B0-----:R-:W-:Y:S02]  /*30b0*/  SEL R16, R16, RZ, !P0 ;  /* 0x000000ff10107207 */ /* 0x001fe40004000000 */
[----:B------:R-:W-:Y:S01]  /*30c0*/  ISETP.GT.AND P0, PT, R9, R38, PT ;  /* 0x000000260900720c */ /* 0x000fe20003f04270 */
[----:B------:R-:W-:Y:S02]  /*30d0*/  VIADD R9, R35, 0x8 ;  /* 0x0000000823097836 */ /* 0x000fe40000000000 */
[----:B------:R-:W-:-:S05]  /*30e0*/  IMAD.IADD R19, R17, 0x1, R16 ;  /* 0x0000000111137824 */ /* 0x000fca00078e0210 */
[----:B------:R-:W0:Y:S02]  /*30f0*/  SHFL.DOWN PT, R16, R19, 0x4, R38 ;  /* 0x0880000013107989 */ /* 0x000e2400000e0026 */
[----:B0-----:R-:W-:Y:S02]  /*3100*/  SEL R16, R16, RZ, !P0 ;  /* 0x000000ff10107207 */ /* 0x001fe40004000000 */
[----:B------:R-:W-:Y:S02]  /*3110*/  ISETP.GT.AND P0, PT, R9, R38, PT ;  /* 0x000000260900720c */ /* 0x000fe40003f04270 */
[----:B------:R-:W0:Y:S01]  /*3120*/  LDC.64 R8, c[0x0][0x390] ;  /* 0x0000e400ff087b82 */ /* 0x000e220000000a00 */
[----:B------:R-:W-:-:S05]  /*3130*/  IMAD.IADD R37, R19, 0x1, R16 ;  /* 0x0000000113257824 */ /* 0x000fca00078e0210 */
[----:B------:R-:W1:Y:S01]  /*3140*/  SHFL.DOWN PT, R16, R37, 0x8, R38 ;  /* 0x0900000025107989 */ /* 0x000e6200000e0026 */
[----:B0-----:R-:W-:Y:S02]  /*3150*/  IADD3 R36, P3, PT, R8, 0x100, RZ ;  /* 0x0000010008247810 */ /* 0x001fe40007f7e0ff */
[----:B-1----:R-:W-:Y:S02]  /*3160*/  SEL R16, R16, RZ, !P0 ;  /* 0x000000ff10107207 */ /* 0x002fe40004000000 */
[----:B------:R-:W-:-:S03]  /*3170*/  ISETP.NE.AND P0, PT, R14, 0x65, PT ;  /* 0x000000650e00780c */ /* 0x000fc60003f05270 */
[----:B------:R-:W-:Y:S02]  /*3180*/  IMAD.IADD R17, R37, 0x1, R16 ;  /* 0x0000000125117824 */ /* 0x000fe400078e0210 */
[----:B------:R-:W-:-:S03]  /*3190*/  IMAD.X R37, RZ, RZ, R9, P3 ;  /* 0x000000ffff257224 */ /* 0x000fc600018e0609 */
[----:B------:R-:W0:Y:S05]  /*31a0*/  SHFL.DOWN PT, R16, R17, 0x10, R38 ;  /* 0x0a00000011107989 */ /* 0x000e2a00000e0026 */
[----:B------:R-:W-:Y:S02]  /*31b0*/  VOTE.ALL P0, P0 ;  /* 0x0000000000ff7806 */ /* 0x000fe40000000000 */
[----:B0-----:R-:W-:-:S05]  /*31c0*/  SEL R16, R16, RZ, !P2 ;  /* 0x000000ff10107207 */ /* 0x001fca0005000000 */
[----:B------:R-:W-:-:S07]  /*31d0*/  IMAD.IADD R19, R17, 0x1, R16 ;  /* 0x0000000111137824 */ /* 0x000fce00078e0210 */
.L_x_76:
[----:B------:R-:W-:Y:S05]  /*31e0*/  @!P0 BRA `(.L_x_25) ;  /* 0x0000000000e48947 */ /* 0x000fea0003800000 */
[----:B------:R-:W-:-:S07]  /*31f0*/  IMAD.MOV.U32 R38, RZ, RZ, 0x1de ;  /* 0x000001deff267424 */ /* 0x000fce00078e00ff */
.L_x_31:
        /* <DEDUP_REMOVED lines=10> */
.L_x_79:
[----:B------:R-:W-:Y:S05]  /*32a0*/  @!P0 BRA `(.L_x_27) ;  /* 0x0000000000248947 */ /* 0x000fea0003800000 */
[----:B------:R-:W-:-:S07]  /*32b0*/  IMAD.MOV.U32 R9, RZ, RZ, R38 ;  /* 0x000000ffff097224 */ /* 0x000fce00078e0026 */
.L_x_29:
[----:B------:R-:W-:Y:S05]  /*32c0*/  NANOSLEEP R9 ;  /* 0x000000090000735d */ /* 0x000fea0003800000 */
[----:B------:R-:W2:Y:S01]  /*32d0*/  LD.E.64.STRONG.GPU R14, desc[UR12][R16.64+-0x100] ;  /* 0xffff000c100e7980 */ /* 0x000ea2000c10fb00 */
[----:B------:R-:W-:Y:S01]  /*32e0*/  UMOV UR5, 0xffffffff ;  /* 0xffffffff00057882 */ /* 0x000fe20000000000 */
[----:B------:R-:W-:Y:S02]  /*32f0*/  SHF.R.U32.HI R9, RZ, 0x1, R9 ;  /* 0x00000001ff097819 */ /* 0x000fe40000011609 */
[----:B--2---:R-:W-:Y:S01]  /*3300*/  ISETP.NE.AND P0, PT, R14, 0x63, PT ;  /* 0x000000630e00780c */ /* 0x004fe20003f05270 */
[----:B------:R-:W-:-:S12]  /*3310*/  BRA.DIV UR5, `(.L_x_28) ;  /* 0x0000001a05c07947 */ /* 0x000fd8000b800000 */
[----:B------:R-:W-:-:S13]  /*3320*/  VOTE.ANY P0, !P0 ;  /* 0x0000000000ff7806 */ /* 0x000fda0004000100 */
.L_x_82:
[----:B------:R-:W-:Y:S05]  /*3330*/  @P0 BRA `(.L_x_29) ;  /* 0xfffffffc00e00947 */ /* 0x000fea000383ffff */
.L_x_27:
[----:B------:R-:W-:Y:S01]  /*3340*/  UMOV UR5, 0xffffffff ;  /* 0xffffffff00057882 */ /* 0x000fe20000000000 */
[----:B------:R-:W-:Y:S02]  /*3350*/  ISETP.NE.AND P0, PT, R14, 0x65, PT ;  /* 0x000000650e00780c */ /* 0x000fe40003f05270 */
[----:B------:R-:W-:Y:S11]  /*3360*/  BRA.DIV UR5, `(.L_x_30) ;  /* 0x0000001a05cc7947 */ /* 0x000ff6000b800000 */
[----:B------:R-:W-:Y:S01]  /*3370*/  VOTE.ANY R8, PT, !P0 ;  /* 0x0000000000087806 */ /* 0x000fe200040e0100 */
[----:B------:R-:W-:-:S03]  /*3380*/  VIADD R18, R18, 0xffffffe0 ;  /* 0xffffffe012127836 */ /* 0x000fc60000000000 */
[----:B------:R-:W-:-:S05]  /*3390*/  LOP3.LUT R8, R8, 0x80000000, R42, 0xec, !PT ;  /* 0x8000000008087812 */ /* 0x000fca00078eec2a */
[----:B------:R-:W-:-:S05]  /*33a0*/  VIADD R9, R8, 0xffffffff ;  /* 0xffffffff08097836 */ /* 0x000fca0000000000 */
[----:B------:R-:W-:Y:S01]  /*33b0*/  LOP3.LUT R9, R8, R9, RZ, 0xc, !PT ;  /* 0x0000000908097212 */ /* 0x000fe200078e0cff */
[----:B------:R-:W-:-:S05]  /*33c0*/  VIADD R8, R35, 0x2 ;  /* 0x0000000223087836 */ /* 0x000fca0000000000 */
[----:B------:R-:W0:Y:S02]  /*33d0*/  POPC R9, R9 ;  /* 0x0000000900097309 */ /* 0x000e240000000000 */
[----:B0-----:R-:W0:Y:S01]  /*33e0*/  SHFL.DOWN PT, R16, R15, 0x1, R9 ;  /* 0x082000000f107989 */ /* 0x001e2200000e0009 */
[----:B------:R-:W-:-:S04]  /*33f0*/  ISETP.GE.AND P0, PT, R35, R9, PT ;  /* 0x000000092300720c */ /* 0x000fc80003f06270 */
[----:B0-----:R-:W-:Y:S02]  /*3400*/  SEL R16, R16, RZ, !P0 ;  /* 0x000000ff10107207 */ /* 0x001fe40004000000 */
[----:B------:R-:W-:Y:S01]  /*3410*/  ISETP.GT.AND P0, PT, R8, R9, PT ;  /* 0x000000090800720c */ /* 0x000fe20003f04270 */
[----:B------:R-:W-:Y:S02]  /*3420*/  VIADD R8, R35, 0x4 ;  /* 0x0000000423087836 */ /* 0x000fe40000000000 */
[----:B------:R-:W-:-:S05]  /*3430*/  IMAD.IADD R44, R16, 0x1, R15 ;  /* 0x00000001102c7824 */ /* 0x000fca00078e020f */
[----:B------:R-:W0:Y:S02]  /*3440*/  SHFL.DOWN PT, R16, R44, 0x2, R9 ;  /* 0x084000002c107989 */ /* 0x000e2400000e0009 */
        /* <DEDUP_REMOVED lines=8> */
[----:B------:R-:W-:-:S03]  /*34d0*/  IMAD.IADD R45, R17, 0x1, R16 ;  /* 0x00000001112d7824 */ /* 0x000fc600078e0210 */
[----:B------:R-:W-:Y:S02]  /*34e0*/  ISETP.GT.AND P2, PT, R8, R9, PT ;  /* 0x000000090800720c */ /* 0x000fe40003f44270 */
        /* <DEDUP_REMOVED lines=8> */
.L_x_91:
[----:B------:R-:W-:Y:S05]  /*3570*/  @P0 BRA `(.L_x_31) ;  /* 0xfffffffc00200947 */ /* 0x000fea000383ffff */
.L_x_25:
        /* <DEDUP_REMOVED lines=15> */
.L_x_19:
[----:B------:R-:W-:Y:S05]  /*3670*/  WARPSYNC.ALL ;  /* 0x0000000000007948 */ /* 0x000fea0003800000 */
[----:B------:R-:W0:Y:S08]  /*3680*/  S2UR UR5, SR_CgaCtaId ;  /* 0x00000000000579c3 */ /* 0x000e300000008800 */
[----:B------:R-:W-:Y:S01]  /*3690*/  BAR.SYNC.DEFER_BLOCKING 0x0 ;  /* 0x0000000000007b1d */ /* 0x000fe20000010000 */
[----:B------:R-:W-:-:S05]  /*36a0*/  ISETP.NE.AND P0, PT, R43, RZ, PT ;  /* 0x000000ff2b00720c */ /* 0x000fca0003f05270 */
[----:B------:R-:W-:Y:S02]  /*36b0*/  UMOV UR4, 0x400 ;  /* 0x0000040000047882 */ /* 0x000fe40000000000 */
[----:B0-----:R-:W-:-:S09]  /*36c0*/  ULEA UR4, UR5, UR4, 0x18 ;  /* 0x0000000405047291 */ /* 0x001fd2000f8ec0ff */
[----:B------:R-:W0:Y:S02]  /*36d0*/  LDS R9, [UR4+0x54] ;  /* 0x00005404ff097984 */ /* 0x000e240008000800 */
[----:B0-----:R-:W-:-:S05]  /*36e0*/  SEL R9, R9, RZ, P0 ;  /* 0x000000ff09097207 */ /* 0x001fca0000000000 */
[----:B------:R-:W-:-:S07]  /*36f0*/  IMAD.IADD R8, R9, 0x1, R8 ;  /* 0x0000000109087824 */ /* 0x000fce00078e0208 */
.L_x_18:
[----:B------:R-:W-:Y:S01]  /*3700*/  IMAD.IADD R25, R25, 0x1, R8 ;  /* 0x0000000119197824 */ /* 0x000fe200078e0208 */
[----:B------:R-:W-:Y:S01]  /*3710*/  BAR.SYNC.DEFER_BLOCKING 0x0 ;  /* 0x0000000000007b1d */ /* 0x000fe20000010000 */
[----:B------:R-:W-:Y:S01]  /*3720*/  ISETP.NE.AND P0, PT, R43, RZ, PT ;  /* 0x000000ff2b00720c */ /* 0x000fe20003f05270 */
[----:B-1----:R-:W-:Y:S02]  /*3730*/  IMAD.U32 R10, RZ, RZ, UR7 ;  /* 0x00000007ff0a7e24 */ /* 0x002fe4000f8e00ff */
[----:B------:R-:W-:Y:S02]  /*3740*/  IMAD.IADD R24, R24, 0x1, R25 ;  /* 0x0000000118187824 */ /* 0x000fe400078e0219 */
[----:B------:R-:W0:Y:S02]  /*3750*/  LDCU.64 UR8, c[0x0][0x388] ;  /* 0x00007100ff0877ac */ /* 0x000e240008000a00 */
[----:B------:R-:W-:-:S04]  /*3760*/  IMAD.IADD R23, R23, 0x1, R24 ;  /* 0x0000000117177824 */ /* 0x000fc800078e0218 */
[----:B------:R-:W-:-:S04]  /*3770*/  IMAD.IADD R34, R34, 0x1, R23 ;  /* 0x0000000122227824 */ /* 0x000fc800078e0217 */
[----:B------:R-:W-:-:S04]  /*3780*/  IMAD.IADD R33, R33, 0x1, R34 ;  /* 0x0000000121217824 */ /* 0x000fc800078e0222 */
[----:B------:R-:W-:-:S04]  /*3790*/  IMAD.IADD R32, R32, 0x1, R33 ;  /* 0x0000000120207824 */ /* 0x000fc800078e0221 */
[----:B------:R-:W-:Y:S01]  /*37a0*/  IMAD.IADD R31, R31, 0x1, R32 ;  /* 0x000000011f1f7824 */ /* 0x000fe200078e0220 */
[----:B------:R-:W-:Y:S03]  /*37b0*/  STS [R26], R25 ;  /* 0x000000191a007388 */ /* 0x000fe60000000800 */
        /* <DEDUP_REMOVED lines=27> */
[----:B------:R1:W-:Y:S04]  /*3970*/  STS [R26+0x40], R3 ;  /* 0x000040031a007388 */ /* 0x0003e80000000800 */
[----:B------:R-:W-:Y:S04]  /*3980*/  STS [R26+0x44], R9 ;  /* 0x000044091a007388 */ /* 0x000fe80000000800 */
[----:B------:R-:W-:Y:S01]  /*3990*/  STS [R26+0x48], R11 ;  /* 0x0000480b1a007388 */ /* 0x000fe20000000800 */
[----:B------:R-:W-:-:S03]  /*39a0*/  NOP ;  /* 0x0000000000007918 */ /* 0x000fc60000000000 */
[----:B------:R-:W-:Y:S04]  /*39b0*/  LDS R33, [R27] ;  /* 0x000000001b217984 */ /* 0x000fe80000000800 */
[----:B------:R-:W-:Y:S04]  /*39c0*/  LDS R35, [R27+0x80] ;  /* 0x000080001b237984 */ /* 0x000fe80000000800 */
        /* <DEDUP_REMOVED lines=17> */
[----:B------:R2:W-:Y:S01]  /*3ae0*/  @!P0 STS [UR4+0x7b80], R10 ;  /* 0x007b800aff008988 */ /* 0x0005e20008000804 */
[----:B------:R-:W-:Y:S01]  /*3af0*/  BAR.SYNC.DEFER_BLOCKING 0x0 ;  /* 0x0000000000007b1d */ /* 0x000fe20000010000 */
[----:B-1----:R-:W-:-:S05]  /*3b00*/  IADD3 R3, P0, PT, R28, UR10, RZ ;  /* 0x0000000a1c037c10 */ /* 0x002fca000ff1e0ff */
[----:B------:R-:W1:Y:S01]  /*3b10*/  S2R R2, SR_TID.X ;  /* 0x0000000000027919 */ /* 0x000e620000002100 */
[----:B------:R-:W3:Y:S01]  /*3b20*/  LDS R29, [UR4+0x7b80] ;  /* 0x007b8004ff1d7984 */ /* 0x000ee20008000800 */
[C---:B-1----:R-:W-:Y:S02]  /*3b30*/  LOP3.LUT R4, R2.reuse, 0x3e0, RZ, 0xc0, !PT ;  /* 0x000003e002047812 */ /* 0x042fe400078ec0ff */
[----:B------:R-:W-:-:S05]  /*3b40*/  LOP3.LUT R2, R2, 0x1f, RZ, 0xc0, !PT ;  /* 0x0000001f02027812 */ /* 0x000fca00078ec0ff */
[----:B------:R-:W-:Y:S02]  /*3b50*/  IMAD R6, R4, 0x13, R2 ;  /* 0x0000001304067824 */ /* 0x000fe400078e0202 */
[----:B------:R-:W-:Y:S01]  /*3b60*/  IMAD.X R4, RZ, RZ, UR11, P0 ;  /* 0x0000000bff047e24 */ /* 0x000fe200080e06ff */
[C---:B0-----:R-:W-:Y:S01]  /*3b70*/  LEA R2, P0, R3.reuse, UR8, 0x2 ;  /* 0x0000000803027c11 */ /* 0x041fe2000f8010ff */
[C---:B------:R-:W-:Y:S02]  /*3b80*/  VIADD R8, R6.reuse, 0x20 ;  /* 0x0000002006087836 */ /* 0x040fe40000000000 */
[C---:B--2---:R-:W-:Y:S01]  /*3b90*/  VIADD R10, R6.reuse, 0xa0 ;  /* 0x000000a0060a7836 */ /* 0x044fe20000000000 */
[----:B------:R-:W-:Y:S01]  /*3ba0*/  LEA.HI.X R3, R3, UR9, R4, 0x2, P0 ;  /* 0x0000000903037c11 */ /* 0x000fe200080f1404 */
[----:B------:R-:W-:Y:S01]  /*3bb0*/  VIADD R4, R6, 0x40 ;  /* 0x0000004006047836 */ /* 0x000fe20000000000 */
[-C--:B---3--:R-:W-:Y:S02]  /*3bc0*/  ISETP.GE.AND P1, PT, R28, R29.reuse, PT ;  /* 0x0000001d1c00720c */ /* 0x088fe40003f26270 */
[-C--:B------:R-:W-:Y:S01]  /*3bd0*/  ISETP.GE.AND P2, PT, R8, R29.reuse, PT ;  /* 0x0000001d0800720c */ /* 0x080fe20003f46270 */
[----:B------:R-:W-:Y:S01]  /*3be0*/  VIADD R8, R6, 0x60 ;  /* 0x0000006006087836 */ /* 0x000fe20000000000 */
[-C--:B------:R-:W-:Y:S01]  /*3bf0*/  ISETP.GE.AND P3, PT, R4, R29.reuse, PT ;  /* 0x0000001d0400720c */ /* 0x080fe20003f66270 */
[----:B------:R-:W-:Y:S01]  /*3c00*/  VIADD R4, R6, 0x80 ;  /* 0x0000008006047836 */ /* 0x000fe20000000000 */
[----:B------:R-:W-:-:S02]  /*3c10*/  ISETP.GE.AND P6, PT, R10, R29, PT ;  /* 0x0000001d0a00720c */ /* 0x000fc40003fc6270 */
[-C--:B------:R-:W-:Y:S01]  /*3c20*/  ISETP.GE.AND P4, PT, R8, R29.reuse, PT ;  /* 0x0000001d0800720c */ /* 0x080fe20003f86270 */
[----:B------:R-:W-:Y:S01]  /*3c30*/  VIADD R8, R6, 0xc0 ;  /* 0x000000c006087836 */ /* 0x000fe20000000000 */
[-C--:B------:R-:W-:Y:S01]  /*3c40*/  ISETP.GE.AND P5, PT, R4, R29.reuse, PT ;  /* 0x0000001d0400720c */ /* 0x080fe20003fa6270 */
[----:B------:R-:W-:Y:S02]  /*3c50*/  VIADD R4, R6, 0xe0 ;  /* 0x000000e006047836 */ /* 0x000fe40000000000 */
[----:B------:R0:W-:Y:S01]  /*3c60*/  @!P1 STG.E desc[UR12][R2.64], R33 ;  /* 0x0000002102009986 */ /* 0x0001e2000c10190c */
[-C--:B------:R-:W-:Y:S01]  /*3c70*/  ISETP.GE.AND P0, PT, R8, R29.reuse, PT ;  /* 0x0000001d0800720c */ /* 0x080fe20003f06270 */
[----:B------:R-:W-:Y:S01]  /*3c80*/  VIADD R8, R6, 0x140 ;  /* 0x0000014006087836 */ /* 0x000fe20000000000 */
[-C--:B------:R-:W-:Y:S01]  /*3c90*/  ISETP.GE.AND P1, PT, R4, R29.reuse, PT ;  /* 0x0000001d0400720c */ /* 0x080fe20003f26270 */
[----:B------:R-:W-:Y:S01]  /*3ca0*/  VIADD R4, R6, 0x120 ;  /* 0x0000012006047836 */ /* 0x000fe20000000000 */
[----:B------:R0:W-:Y:S04]  /*3cb0*/  @!P3 STG.E desc[UR12][R2.64+0x100], R37 ;  /* 0x000100250200b986 */ /* 0x0001e8000c10190c */
[----:B------:R0:W-:Y:S01]  /*3cc0*/  @!P4 STG.E desc[UR12][R2.64+0x180], R39 ;  /* 0x000180270200c986 */ /* 0x0001e2000c10190c */
[-C--:B------:R-:W-:Y:S01]  /*3cd0*/  ISETP.GE.AND P3, PT, R4, R29.reuse, PT ;  /* 0x0000001d0400720c */ /* 0x080fe20003f66270 */
[----:B------:R-:W-:Y:S01]  /*3ce0*/  VIADD R4, R6, 0x160 ;  /* 0x0000016006047836 */ /* 0x000fe20000000000 */
[-C--:B------:R-:W-:Y:S01]  /*3cf0*/  ISETP.GE.AND P4, PT, R8, R29.reuse, PT ;  /* 0x0000001d0800720c */ /* 0x080fe20003f86270 */
[----:B------:R-:W-:Y:S01]  /*3d00*/  VIADD R8, R6, 0x180 ;  /* 0x0000018006087836 */ /* 0x000fe20000000000 */
[----:B------:R0:W-:Y:S01]  /*3d10*/  @!P2 STG.E desc[UR12][R2.64+0x80], R35 ;  /* 0x000080230200a986 */ /* 0x0001e2000c10190c */
[----:B------:R-:W-:-:S03]  /*3d20*/  ISETP.GE.AND P2, PT, R41, R29, PT ;  /* 0x0000001d2900720c */ /* 0x000fc60003f46270 */
[----:B------:R0:W-:Y:S01]  /*3d30*/  @!P5 STG.E desc[UR12][R2.64+0x200], R43 ;  /* 0x0002002b0200d986 */ /* 0x0001e2000c10190c */
[-C--:B------:R-:W-:Y:S01]  /*3d40*/  ISETP.GE.AND P5, PT, R4, R29.reuse, PT ;  /* 0x0000001d0400720c */ /* 0x080fe20003fa6270 */
[----:B------:R-:W-:Y:S02]  /*3d50*/  VIADD R4, R6, 0x1a0 ;  /* 0x000001a006047836 */ /* 0x000fe40000000000 */
[----:B------:R0:W-:Y:S01]  /*3d60*/  @!P6 STG.E desc[UR12][R2.64+0x280], R45 ;  /* 0x0002802d0200e986 */ /* 0x0001e2000c10190c */
[-C--:B------:R-:W-:Y:S01]  /*3d70*/  ISETP.GE.AND P6, PT, R8, R29.reuse, PT ;  /* 0x0000001d0800720c */ /* 0x080fe20003fc6270 */
[----:B------:R-:W-:Y:S02]  /*3d80*/  VIADD R8, R6, 0x1c0 ;  /* 0x000001c006087836 */ /* 0x000fe40000000000 */
[----:B------:R0:W-:Y:S01]  /*3d90*/  @!P0 STG.E desc[UR12][R2.64+0x300], R0 ;  /* 0x0003000002008986 */ /* 0x0001e2000c10190c */
[----:B------:R-:W-:Y:S01]  /*3da0*/  ISETP.GE.AND P0, PT, R4, R29, PT ;  /* 0x0000001d0400720c */ /* 0x000fe20003f06270 */
[----:B------:R-:W-:-:S02]  /*3db0*/  VIADD R4, R6, 0x1e0 ;  /* 0x000001e006047836 */ /* 0x000fc40000000000 */
[----:B------:R0:W-:Y:S01]  /*3dc0*/  @!P1 STG.E desc[UR12][R2.64+0x380], R31 ;  /* 0x0003801f02009986 */ /* 0x0001e2000c10190c */
[-C--:B------:R-:W-:Y:S01]  /*3dd0*/  ISETP.GE.AND P1, PT, R8, R29.reuse, PT ;  /* 0x0000001d0800720c */ /* 0x080fe20003f26270 */
[C---:B------:R-:W-:Y:S02]  /*3de0*/  VIADD R8, R6.reuse, 0x200 ;  /* 0x0000020006087836 */ /* 0x040fe40000000000 */
[----:B------:R-:W-:Y:S01]  /*3df0*/  VIADD R6, R6, 0x220 ;  /* 0x0000022006067836 */ /* 0x000fe20000000000 */
[----:B------:R0:W-:Y:S01]  /*3e00*/  @!P2 STG.E desc[UR12][R2.64+0x400], R23 ;  /* 0x000400170200a986 */ /* 0x0001e2000c10190c */
[----:B------:R-:W-:-:S03]  /*3e10*/  ISETP.GE.AND P2, PT, R4, R29, PT ;  /* 0x0000001d0400720c */ /* 0x000fc60003f46270 */
[----:B------:R0:W-:Y:S01]  /*3e20*/  @!P3 STG.E desc[UR12][R2.64+0x480], R19 ;  /* 0x000480130200b986 */ /* 0x0001e2000c10190c */
[----:B------:R-:W-:-:S03]  /*3e30*/  ISETP.GE.AND P3, PT, R8, R29, PT ;  /* 0x0000001d0800720c */ /* 0x000fc60003f66270 */
[----:B------:R0:W-:Y:S01]  /*3e40*/  @!P4 STG.E desc[UR12][R2.64+0x500], R21 ;  /* 0x000500150200c986 */ /* 0x0001e2000c10190c */
[----:B------:R-:W-:-:S03]  /*3e50*/  ISETP.GE.AND P4, PT, R6, R29, PT ;  /* 0x0000001d0600720c */ /* 0x000fc60003f86270 */
[----:B------:R0:W-:Y:S01]  /*3e60*/  @!P5 STG.E desc[UR12][R2.64+0x580], R17 ;  /* 0x000580110200d986 */ /* 0x0001e2000c10190c */
[----:B------:R-:W-:-:S03]  /*3e70*/  ISETP.GE.AND P5, PT, R40, R29, PT ;  /* 0x0000001d2800720c */ /* 0x000fc60003fa6270 */
[----:B------:R0:W-:Y:S04]  /*3e80*/  @!P6 STG.E desc[UR12][R2.64+0x600], R15 ;  /* 0x0006000f0200e986 */ /* 0x0001e8000c10190c */
[----:B------:R0:W-:Y:S04]  /*3e90*/  @!P0 STG.E desc[UR12][R2.64+0x680], R13 ;  /* 0x0006800d02008986 */ /* 0x0001e8000c10190c */
[----:B------:R0:W-:Y:S04]  /*3ea0*/  @!P1 STG.E desc[UR12][R2.64+0x700], R11 ;  /* 0x0007000b02009986 */ /* 0x0001e8000c10190c */
[----:B------:R0:W-:Y:S04]  /*3eb0*/  @!P2 STG.E desc[UR12][R2.64+0x780], R9 ;  /* 0x000780090200a986 */ /* 0x0001e8000c10190c */
[----:B------:R0:W-:Y:S04]  /*3ec0*/  @!P3 STG.E desc[UR12][R2.64+0x800], R7 ;  /* 0x000800070200b986 */ /* 0x0001e8000c10190c */
[----:B------:R0:W-:Y:S01]  /*3ed0*/  @!P4 STG.E desc[UR12][R2.64+0x880], R5 ;  /* 0x000880050200c986 */ /* 0x0001e2000c10190c */
[----:B------:R-:W-:Y:S05]  /*3ee0*/  @P5 EXIT ;  /* 0x000000000000594d */ /* 0x000fea0003800000 */
[----:B------:R-:W-:Y:S01]  /*3ef0*/  STG.E desc[UR12][R2.64+0x900], R25 ;  /* 0x0009001902007986 */ /* 0x000fe2000c10190c */
[----:B------:R-:W-:Y:S05]  /*3f00*/  EXIT ;  /* 0x000000000000794d */ /* 0x000fea0003800000 */
.L_x_5:
[----:B------:R-:W-:Y:S01]  /*3f10*/  BSSY B1, `(.L_x_32) ;  /* 0x0000006000017945 */ /* 0x000fe20003800000 */
[----:B------:R-:W-:Y:S01]  /*3f20*/  PLOP3.LUT P0, PT, P0, PT, PT, 0x8, 0x80 ;  /* 0x000000000080781c */ /* 0x000fe2000070e170 */
[----:B------:R-:W-:-:S12]  /*3f30*/  IMAD.MOV.U32 R8, RZ, RZ, -0x1 ;  /* 0xffffffffff087424 */ /* 0x000fd800078e00ff */
[----:B------:R-:W-:Y:S05]  /*3f40*/  WARPSYNC.COLLECTIVE R8, `(.L_x_33) ;  /* 0x0000000008087348 */ /* 0x000fea0003c00000 */
[----:B------:R-:W-:Y:S01]  /*3f50*/  VOTE.ANY P0, P0 ;  /* 0x0000000000ff7806 */ /* 0x000fe20000000100 */
[----:B------:R-:W-:-:S12]  /*3f60*/  ENDCOLLECTIVE ;  /* 0x000000000000791b */ /* 0x000fd80003800000 */
.L_x_33:
[----:B------:R-:W-:Y:S05]  /*3f70*/  BSYNC B1 ;  /* 0x0000000000017941 */ /* 0x000fea0003800000 */
.L_x_32:
[----:B------:R-:W-:Y:S05]  /*3f80*/  BRA `(.L_x_34) ;  /* 0xffffffd000087947 */ /* 0x000fea000383ffff */
.L_x_7:
[----:B------:R-:W-:Y:S01]  /*3f90*/  BSSY B1, `(.L_x_35) ;  /* 0x0000006000017945 */ /* 0x000fe20003800000 */
[----:B------:R-:W-:Y:S01]  /*3fa0*/  PLOP3.LUT P0, PT, P0, PT, PT, 0x8, 0x80 ;  /* 0x000000000080781c */ /* 0x000fe2000070e170 */
[----:B------:R-:W-:-:S12]  /*3fb0*/  IMAD.MOV.U32 R8, RZ, RZ, -0x1 ;  /* 0xffffffffff087424 */ /* 0x000fd800078e00ff */
[----:B------:R-:W-:Y:S05]  /*3fc0*/  WARPSYNC.COLLECTIVE R8, `(.L_x_36) ;  /* 0x0000000008087348 */ /* 0x000fea0003c00000 */
[----:B------:R-:W-:Y:S01]  /*3fd0*/  VOTE.ANY P0, P0 ;  /* 0x0000000000ff7806 */ /* 0x000fe20000000100 */
[----:B------:R-:W-:-:S12]  /*3fe0*/  ENDCOLLECTIVE ;  /* 0x000000000000791b */ /* 0x000fd80003800000 */
.L_x_36:
[----:B------:R-:W-:Y:S05]  /*3ff0*/  BSYNC B1 ;  /* 0x0000000000017941 */ /* 0x000fea0003800000 */
.L_x_35:
[----:B------:R-:W-:Y:S05]  /*4000*/  BRA `(.L_x_37) ;  /* 0xffffffd0000c7947 */ /* 0x000fea000383ffff */
.L_x_9:
[----:B------:R-:W0:Y:S01]  /*4010*/  S2R R45, SR_GEMASK ;  /* 0x00000000002d7919 */ /* 0x000e220000003c00 */
[----:B------:R-:W-:Y:S01]  /*4020*/  BSSY B1, `(.L_x_38) ;  /* 0x0000007000017945 */ /* 0x000fe20003800000 */
[----:B------:R-:W-:Y:S01]  /*4030*/  ISETP.NE.AND P0, PT, R14, 0x65, PT ;  /* 0x000000650e00780c */ /* 0x000fe20003f05270 */
[----:B------:R-:W-:Y:S01]  /*4040*/  IMAD.MOV.U32 R8, RZ, RZ, -0x1 ;  /* 0xffffffffff087424 */ /* 0x000fe200078e00ff */
[----:B------:R-:W-:-:S13]  /*4050*/  PLOP3.LUT P2, PT, P2, PT, PT, 0x8, 0x80 ;  /* 0x000000000080781c */ /* 0x000fda000174e170 */
[----:B0-----:R-:W-:Y:S05]  /*4060*/  WARPSYNC.COLLECTIVE R8, `(.L_x_39) ;  /* 0x0000000008087348 */ /* 0x001fea0003c00000 */
[----:B------:R-:W-:Y:S01]  /*4070*/  VOTE.ANY R8, PT, P2 ;  /* 0x0000000000087806 */ /* 0x000fe200010e0100 */
[----:B0-----:R-:W-:Y:S06]  /*4080*/  ENDCOLLECTIVE ;  /* 0x000000000000791b */ /* 0x001fec0003800000 */
.L_x_39:
[----:B------:R-:W-:Y:S05]  /*4090*/  BSYNC B1 ;  /* 0x0000000000017941 */ /* 0x000fea0003800000 */
.L_x_38:
[----:B------:R-:W-:Y:S01]  /*40a0*/  LOP3.LUT R8, R8, 0x80000000, R45, 0xec, !PT ;  /* 0x8000000008087812 */ /* 0x000fe200078eec2d */
[----:B------:R-:W-:Y:S02]  /*40b0*/  IMAD.MOV.U32 R10, RZ, RZ, 0x1 ;  /* 0x00000001ff0a7424 */ /* 0x000fe400078e00ff */
[----:B------:R-:W-:Y:S02]  /*40c0*/  VIADD R33, R44, 0x2 ;  /* 0x000000022c217836 */ /* 0x000fe40000000000 */
[----:B------:R-:W-:Y:S02]  /*40d0*/  VIADD R9, R8, 0xffffffff ;  /* 0xffffffff08097836 */ /* 0x000fe40000000000 */
[C---:B------:R-:W-:Y:S02]  /*40e0*/  VIADD R32, R44.reuse, 0x4 ;  /* 0x000000042c207836 */ /* 0x040fe40000000000 */
[----:B------:R-:W-:Y:S01]  /*40f0*/  VIADD R19, R44, 0x8 ;  /* 0x000000082c137836 */ /* 0x000fe20000000000 */
[----:B------:R-:W-:Y:S01]  /*4100*/  LOP3.LUT R38, R8, R9, RZ, 0xc, !PT ;  /* 0x0000000908267212 */ /* 0x000fe200078e0cff */
[----:B------:R-:W-:-:S02]  /*4110*/  IMAD.MOV.U32 R8, RZ, RZ, -0x1 ;  /* 0xffffffffff087424 */ /* 0x000fc400078e00ff */
[----:B------:R-:W-:-:S03]  /*4120*/  VIADD R34, R44, 0x10 ;  /* 0x000000102c227836 */ /* 0x000fc60000000000 */
[----:B------:R-:W0:Y:S02]  /*4130*/  POPC R38, R38 ;  /* 0x0000002600267309 */ /* 0x000e240000000000 */
[----:B0-----:R-:W-:-:S07]  /*4140*/  IMAD.MOV.U32 R9, RZ, RZ, R38 ;  /* 0x000000ffff097224 */ /* 0x001fce00078e0026 */
[----:B------:R-:W-:Y:S05]  /*4150*/  WARPSYNC.COLLECTIVE R8, `(.L_x_40) ;  /* 0x0000000008087348 */ /* 0x000fea0003c00000 */
[----:B------:R0:W1:Y:S02]  /*4160*/  SHFL.DOWN P2, R16, R15, R10, R9 ;  /* 0x0800000a0f107389 */ /* 0x0000640000040009 */
[----:B01----:R-:W-:Y:S05]  /*4170*/  ENDCOLLECTIVE ;  /* 0x000000000000791b */ /* 0x003fea0003800000 */
.L_x_40:
[----:B------:R-:W-:Y:S01]  /*4180*/  IMAD.MOV.U32 R10, RZ, RZ, 0x2 ;  /* 0x00000002ff0a7424 */ /* 0x000fe200078e00ff */
[----:B------:R-:W-:-:S04]  /*4190*/  ISETP.GE.AND P2, PT, R44, R38, PT ;  /* 0x000000262c00720c */ /* 0x000fc80003f46270 */
[----:B------:R-:W-:-:S05]  /*41a0*/  SEL R16, R16, RZ, !P2 ;  /* 0x000000ff10107207 */ /* 0x000fca0005000000 */
[----:B------:R-:W-:-:S04]  /*41b0*/  IMAD.IADD R17, R16, 0x1, R15 ;  /* 0x0000000110117824 */ /* 0x000fc800078e020f */
[----:B------:R-:W-:-:S07]  /*41c0*/  IMAD.MOV.U32 R15, RZ, RZ, R17 ;  /* 0x000000ffff0f7224 */ /* 0x000fce00078e0011 */
[----:B------:R-:W-:Y:S05]  /*41d0*/  WARPSYNC.COLLECTIVE R8, `(.L_x_41) ;  /* 0x0000000008087348 */ /* 0x000fea0003c00000 */
[----:B------:R0:W1:Y:S02]  /*41e0*/  SHFL.DOWN P2, R16, R15, R10, R9 ;  /* 0x0800000a0f107389 */ /* 0x0000640000040009 */
[----:B01----:R-:W-:Y:S05]  /*41f0*/  ENDCOLLECTIVE ;  /* 0x000000000000791b */ /* 0x003fea0003800000 */
.L_x_41:
[----:B------:R-:W-:Y:S01]  /*4200*/  IMAD.MOV.U32 R10, RZ, RZ, 0x4 ;  /* 0x00000004ff0a7424 */ /* 0x000fe200078e00ff */
[----:B------:R-:W-:-:S04]  /*4210*/  ISETP.GT.AND P2, PT, R33, R38, PT ;  /* 0x000000262100720c */ /* 0x000fc80003f44270 */
[----:B------:R-:W-:-:S05]  /*4220*/  SEL R16, R16, RZ, !P2 ;  /* 0x000000ff10107207 */ /* 0x000fca0005000000 */
[----:B------:R-:W-:-:S04]  /*4230*/  IMAD.IADD R35, R17, 0x1, R16 ;  /* 0x0000000111237824 */ /* 0x000fc800078e0210 */
[----:B------:R-:W-:-:S07]  /*4240*/  IMAD.MOV.U32 R15, RZ, RZ, R35 ;  /* 0x000000ffff0f7224 */ /* 0x000fce00078e0023 */
[----:B------:R-:W-:Y:S05]  /*4250*/  WARPSYNC.COLLECTIVE R8, `(.L_x_42) ;  /* 0x0000000008087348 */ /* 0x000fea0003c00000 */
[----:B------:R0:W1:Y:S02]  /*4260*/  SHFL.DOWN P2, R16, R15, R10, R9 ;  /* 0x0800000a0f107389 */ /* 0x0000640000040009 */
[----:B01----:R-:W-:Y:S05]  /*4270*/  ENDCOLLECTIVE ;  /* 0x000000000000791b */ /* 0x003fea0003800000 */
.L_x_42:
        /* <DEDUP_REMOVED lines=8> */
.L_x_43:
        /* <DEDUP_REMOVED lines=8> */
.L_x_44:
[----:B------:R-:W0:Y:S01]  /*4380*/  LDC.64 R8, c[0x0][0x390] ;  /* 0x0000e400ff087b82 */ /* 0x000e220000000a00 */
[----:B------:R-:W-:-:S04]  /*4390*/  ISETP.GT.AND P2, PT, R34, R38, PT ;  /* 0x000000262200720c */ /* 0x000fc80003f44270 */
[----:B------:R-:W-:-:S05]  /*43a0*/  SEL R16, R16, RZ, !P2 ;  /* 0x000000ff10107207 */ /* 0x000fca0005000000 */
[----:B------:R-:W-:Y:S01]  /*43b0*/  IMAD.IADD R36, R17, 0x1, R16 ;  /* 0x0000000111247824 */ /* 0x000fe200078e0210 */
[----:B0-----:R-:W-:Y:S01]  /*43c0*/  IADD3 R35, P2, PT, R8, 0x100, RZ ;  /* 0x0000010008237810 */ /* 0x001fe20007f5e0ff */
[----:B------:R-:W-:-:S04]  /*43d0*/  IMAD.MOV.U32 R8, RZ, RZ, -0x1 ;  /* 0xffffffffff087424 */ /* 0x000fc800078e00ff */
[----:B------:R-:W-:-:S08]  /*43e0*/  IMAD.X R37, RZ, RZ, R9, P2 ;  /* 0x000000ffff257224 */ /* 0x000fd000010e0609 */
[----:B------:R-:W-:Y:S05]  /*43f0*/  WARPSYNC.COLLECTIVE R8, `(.L_x_45) ;  /* 0x0000000008087348 */ /* 0x000fea0003c00000 */
[----:B------:R-:W-:Y:S01]  /*4400*/  VOTE.ALL P0, P0 ;  /* 0x0000000000ff7806 */ /* 0x000fe20000000000 */
[----:B------:R-:W-:-:S12]  /*4410*/  ENDCOLLECTIVE ;  /* 0x000000000000791b */ /* 0x000fd80003800000 */
.L_x_45:
[----:B------:R-:W-:Y:S05]  /*4420*/  BRA `(.L_x_46) ;  /* 0xffffffcc00a07947 */ /* 0x000fea000383ffff */
.L_x_11:
[----:B------:R-:W-:Y:S01]  /*4430*/  BSSY B1, `(.L_x_47) ;  /* 0x0000006000017945 */ /* 0x000fe20003800000 */
[----:B------:R-:W-:Y:S01]  /*4440*/  PLOP3.LUT P0, PT, P0, PT, PT, 0x8, 0x80 ;  /* 0x000000000080781c */ /* 0x000fe2000070e170 */
[----:B------:R-:W-:-:S12]  /*4450*/  IMAD.MOV.U32 R8, RZ, RZ, -0x1 ;  /* 0xffffffffff087424 */ /* 0x000fd800078e00ff */
[----:B------:R-:W-:Y:S05]  /*4460*/  WARPSYNC.COLLECTIVE R8, `(.L_x_48) ;  /* 0x0000000008087348 */ /* 0x000fea0003c00000 */
[----:B------:R-:W-:Y:S01]  /*4470*/  VOTE.ANY P0, P0 ;  /* 0x0000000000ff7806 */ /* 0x000fe20000000100 */
[----:B------:R-:W-:-:S12]  /*4480*/  ENDCOLLECTIVE ;  /* 0x000000000000791b */ /* 0x000fd80003800000 */
.L_x_48:
[----:B------:R-:W-:Y:S05]  /*4490*/  BSYNC B1 ;  /* 0x0000000000017941 */ /* 0x000fea0003800000 */
.L_x_47:
[----:B------:R-:W-:Y:S05]  /*44a0*/  BRA `(.L_x_49) ;  /* 0xffffffcc00b07947 */ /* 0x000fea000383ffff */
.L_x_13:
[----:B------:R-:W-:Y:S01]  /*44b0*/  BSSY B1, `(.L_x_50) ;  /* 0x0000006000017945 */ /* 0x000fe20003800000 */
[----:B------:R-:W-:Y:S01]  /*44c0*/  PLOP3.LUT P0, PT, P0, PT, PT, 0x8, 0x80 ;  /* 0x000000000080781c */ /* 0x000fe2000070e170 */
[----:B------:R-:W-:-:S12]  /*44d0*/  IMAD.MOV.U32 R8, RZ, RZ, -0x1 ;  /* 0xffffffffff087424 */ /* 0x000fd800078e00ff */
[----:B------:R-:W-:Y:S05]  /*44e0*/  WARPSYNC.COLLECTIVE R8, `(.L_x_51) ;  /* 0x0000000008087348 */ /* 0x000fea0003c00000 */
[----:B------:R-:W-:Y:S01]  /*44f0*/  VOTE.ANY P0, P0 ;  /* 0x0000000000ff7806 */ /* 0x000fe20000000100 */
[----:B------:R-:W-:-:S12]  /*4500*/  ENDCOLLECTIVE ;  /* 0x000000000000791b */ /* 0x000fd80003800000 */
.L_x_51:
[----:B------:R-:W-:Y:S05]  /*4510*/  BSYNC B1 ;  /* 0x0000000000017941 */ /* 0x000fea0003800000 */
.L_x_50:
[----:B------:R-:W-:Y:S05]  /*4520*/  BRA `(.L_x_52) ;  /* 0xffffffcc00b47947 */ /* 0x000fea000383ffff */
.L_x_15:
[----:B------:R-:W-:Y:S01]  /*4530*/  BSSY B1, `(.L_x_53) ;  /* 0x0000006000017945 */ /* 0x000fe20003800000 */
[----:B------:R-:W-:Y:S01]  /*4540*/  PLOP3.LUT P2, PT, P0, PT, PT, 0x8, 0x80 ;  /* 0x000000000080781c */ /* 0x000fe2000074e170 */
[----:B------:R-:W-:-:S12]  /*4550*/  IMAD.MOV.U32 R8, RZ, RZ, -0x1 ;  /* 0xffffffffff087424 */ /* 0x000fd800078e00ff */
[----:B------:R-:W-:Y:S05]  /*4560*/  WARPSYNC.COLLECTIVE R8, `(.L_x_54) ;  /* 0x0000000008087348 */ /* 0x000fea0003c00000 */
[----:B------:R-:W-:Y:S01]  /*4570*/  VOTE.ANY R8, PT, P2 ;  /* 0x0000000000087806 */ /* 0x000fe200010e0100 */
[----:B------:R-:W-:Y:S06]  /*4580*/  ENDCOLLECTIVE ;  /* 0x000000000000791b */ /* 0x000fec0003800000 */
.L_x_54:
[----:B------:R-:W-:Y:S05]  /*4590*/  BSYNC B1 ;  /* 0x0000000000017941 */ /* 0x000fea0003800000 */
.L_x_53:
[----:B------:R-:W-:Y:S01]  /*45a0*/  LOP3.LUT R8, R8, 0x80000000, R45, 0xec, !PT ;  /* 0x8000000008087812 */ /* 0x000fe200078eec2d */
[----:B------:R-:W-:Y:S02]  /*45b0*/  IMAD.MOV.U32 R10, RZ, RZ, 0x1 ;  /* 0x00000001ff0a7424 */ /* 0x000fe400078e00ff */
[----:B------:R-:W-:Y:S02]  /*45c0*/  VIADD R18, R18, 0xffffffe0 ;  /* 0xffffffe012127836 */ /* 0x000fe40000000000 */
[----:B------:R-:W-:-:S05]  /*45d0*/  VIADD R9, R8, 0xffffffff ;  /* 0xffffffff08097836 */ /* 0x000fca0000000000 */
[----:B------:R-:W-:Y:S01]  /*45e0*/  LOP3.LUT R17, R8, R9, RZ, 0xc, !PT ;  /* 0x0000000908117212 */ /* 0x000fe200078e0cff */
[----:B------:R-:W-:-:S03]  /*45f0*/  IMAD.MOV.U32 R8, RZ, RZ, -0x1 ;  /* 0xffffffffff087424 */ /* 0x000fc600078e00ff */
[----:B------:R0:W1:Y:S04]  /*4600*/  POPC R9, R17 ;  /* 0x0000001100097309 */ /* 0x0000680000000000 */
[----:B01----:R-:W-:Y:S05]  /*4610*/  WARPSYNC.COLLECTIVE R8, `(.L_x_55) ;  /* 0x0000000008087348 */ /* 0x003fea0003c00000 */
[----:B-1----:R1:W2:Y:S02]  /*4620*/  SHFL.DOWN P2, R16, R15, R10, R9 ;  /* 0x0800000a0f107389 */ /* 0x0022a40000040009 */
[----:B012---:R-:W-:Y:S05]  /*4630*/  ENDCOLLECTIVE ;  /* 0x000000000000791b */ /* 0x007fea0003800000 */
.L_x_55:
[----:B------:R-:W-:Y:S01]  /*4640*/  ISETP.GE.AND P0, PT, R44, R9, PT ;  /* 0x000000092c00720c */ /* 0x000fe20003f06270 */
[----:B------:R-:W-:-:S03]  /*4650*/  IMAD.MOV.U32 R10, RZ, RZ, 0x2 ;  /* 0x00000002ff0a7424 */ /* 0x000fc600078e00ff */
[----:B------:R-:W-:Y:S02]  /*4660*/  SEL R16, R16, RZ, !P0 ;  /* 0x000000ff10107207 */ /* 0x000fe40004000000 */
[----:B------:R-:W-:-:S03]  /*4670*/  ISETP.GT.AND P0, PT, R33, R9, PT ;  /* 0x000000092100720c */ /* 0x000fc60003f04270 */
[----:B------:R-:W-:-:S10]  /*4680*/  IMAD.IADD R15, R16, 0x1, R15 ;  /* 0x00000001100f7824 */ /* 0x000fd400078e020f */
[----:B------:R-:W-:Y:S05]  /*4690*/  WARPSYNC.COLLECTIVE R8, `(.L_x_56) ;  /* 0x0000000008087348 */ /* 0x000fea0003c00000 */
[----:B------:R0:W1:Y:S02]  /*46a0*/  SHFL.DOWN P2, R16, R15, R10, R9 ;  /* 0x0800000a0f107389 */ /* 0x0000640000040009 */
[----:B01----:R-:W-:Y:S05]  /*46b0*/  ENDCOLLECTIVE ;  /* 0x000000000000791b */ /* 0x003fea0003800000 */
.L_x_56:
[----:B------:R-:W-:Y:S01]  /*46c0*/  IMAD.MOV.U32 R10, RZ, RZ, 0x4 ;  /* 0x00000004ff0a7424 */ /* 0x000fe200078e00ff */
[----:B------:R-:W-:Y:S02]  /*46d0*/  SEL R16, R16, RZ, !P0 ;  /* 0x000000ff10107207 */ /* 0x000fe40004000000 */
[----:B------:R-:W-:-:S03]  /*46e0*/  ISETP.GT.AND P0, PT, R32, R9, PT ;  /* 0x000000092000720c */ /* 0x000fc60003f04270 */
[----:B------:R-:W-:-:S10]  /*46f0*/  IMAD.IADD R15, R15, 0x1, R16 ;  /* 0x000000010f0f7824 */ /* 0x000fd400078e0210 */
[----:B------:R-:W-:Y:S05]  /*4700*/  WARPSYNC.COLLECTIVE R8, `(.L_x_57) ;  /* 0x0000000008087348 */ /* 0x000fea0003c00000 */
[----:B------:R0:W1:Y:S02]  /*4710*/  SHFL.DOWN P2, R16, R15, R10, R9 ;  /* 0x0800000a0f107389 */ /* 0x0000640000040009 */
[----:B01----:R-:W-:Y:S05]  /*4720*/  ENDCOLLECTIVE ;  /* 0x000000000000791b */ /* 0x003fea0003800000 */
.L_x_57:
[----:B------:R-:W-:Y:S01]  /*4730*/  IMAD.MOV.U32 R10, RZ, RZ, 0x8 ;  /* 0x00000008ff0a7424 */ /* 0x000fe200078e00ff */
[----:B------:R-:W-:Y:S02]  /*4740*/  SEL R16, R16, RZ, !P0 ;  /* 0x000000ff10107207 */ /* 0x000fe40004000000 */
[----:B------:R-:W-:-:S03]  /*4750*/  ISETP.GT.AND P0, PT, R19, R9, PT ;  /* 0x000000091300720c */ /* 0x000fc60003f04270 */
[----:B------:R-:W-:-:S10]  /*4760*/  IMAD.IADD R15, R15, 0x1, R16 ;  /* 0x000000010f0f7824 */ /* 0x000fd400078e0210 */
[----:B------:R-:W-:Y:S05]  /*4770*/  WARPSYNC.COLLECTIVE R8, `(.L_x_58) ;  /* 0x0000000008087348 */ /* 0x000fea0003c00000 */
[----:B------:R0:W1:Y:S02]  /*4780*/  SHFL.DOWN P2, R16, R15, R10, R9 ;  /* 0x0800000a0f107389 */ /* 0x0000640000040009 */
[----:B01----:R-:W-:Y:S05]  /*4790*/  ENDCOLLECTIVE ;  /* 0x000000000000791b */ /* 0x003fea0003800000 */
.L_x_58:
[----:B------:R-:W-:Y:S01]  /*47a0*/  IMAD.MOV.U32 R10, RZ, RZ, 0x10 ;  /* 0x00000010ff0a7424 */ /* 0x000fe200078e00ff */
[----:B------:R-:W-:Y:S02]  /*47b0*/  SEL R16, R16, RZ, !P0 ;  /* 0x000000ff10107207 */ /* 0x000fe40004000000 */
[----:B------:R-:W-:-:S03]  /*47c0*/  ISETP.GT.AND P0, PT, R34, R9, PT ;  /* 0x000000092200720c */ /* 0x000fc60003f04270 */
[----:B------:R-:W-:-:S10]  /*47d0*/  IMAD.IADD R15, R15, 0x1, R16 ;  /* 0x000000010f0f7824 */ /* 0x000fd400078e0210 */
[----:B------:R-:W-:Y:S05]  /*47e0*/  WARPSYNC.COLLECTIVE R8, `(.L_x_59) ;  /* 0x0000000008087348 */ /* 0x000fea0003c00000 */
[----:B------:R0:W1:Y:S02]  /*47f0*/  SHFL.DOWN P2, R16, R15, R10, R9 ;  /* 0x0800000a0f107389 */ /* 0x0000640000040009 */
[----:B01----:R-:W-:Y:S05]  /*4800*/  ENDCOLLECTIVE ;  /* 0x000000000000791b */ /* 0x003fea0003800000 */
.L_x_59:
[----:B------:R-:W-:Y:S02]  /*4810*/  SEL R16, R16, RZ, !P0 ;  /* 0x000000ff10107207 */ /* 0x000fe40004000000 */
[----:B------:R-:W-:Y:S02]  /*4820*/  ISETP.NE.AND P0, PT, R14, 0x65, PT ;  /* 0x000000650e00780c */ /* 0x000fe40003f05270 */
[----:B------:R-:W-:-:S11]  /*4830*/  IADD3 R36, PT, PT, R15, R16, R36 ;  /* 0x000000100f247210 */ /* 0x000fd60007ffe024 */
[----:B------:R-:W-:Y:S05]  /*4840*/  WARPSYNC.COLLECTIVE R8, `(.L_x_60) ;  /* 0x0000000008087348 */ /* 0x000fea0003c00000 */
[----:B------:R-:W-:Y:S01]  /*4850*/  VOTE.ALL P0, P0 ;  /* 0x0000000000ff7806 */ /* 0x000fe20000000000 */
[----:B------:R-:W-:-:S12]  /*4860*/  ENDCOLLECTIVE ;  /* 0x000000000000791b */ /* 0x000fd80003800000 */
.L_x_60:
[----:B------:R-:W-:Y:S05]  /*4870*/  BRA `(.L_x_61) ;  /* 0xffffffcc00607947 */ /* 0x000fea000383ffff */
.L_x_20:
[----:B------:R-:W-:Y:S01]  /*4880*/  BSSY B0, `(.L_x_62) ;  /* 0x0000006000007945 */ /* 0x000fe20003800000 */
[----:B------:R-:W-:Y:S01]  /*4890*/  PLOP3.LUT P0, PT, P0, PT, PT, 0x8, 0x80 ;  /* 0x000000000080781c */ /* 0x000fe2000070e170 */
[----:B------:R-:W-:-:S12]  /*48a0*/  IMAD.MOV.U32 R8, RZ, RZ, -0x1 ;  /* 0xffffffffff087424 */ /* 0x000fd800078e00ff */
[----:B------:R-:W-:Y:S05]  /*48b0*/  WARPSYNC.COLLECTIVE R8, `(.L_x_63) ;  /* 0x0000000008087348 */ /* 0x000fea0003c00000 */
[----:B------:R-:W-:Y:S01]  /*48c0*/  VOTE.ANY P0, P0 ;  /* 0x0000000000ff7806 */ /* 0x000fe20000000100 */
[----:B------:R-:W-:-:S12]  /*48d0*/  ENDCOLLECTIVE ;  /* 0x000000000000791b */ /* 0x000fd80003800000 */
.L_x_63:
[----:B------:R-:W-:Y:S05]  /*48e0*/  BSYNC B0 ;  /* 0x0000000000007941 */ /* 0x000fea0003800000 */
.L_x_62:
[----:B------:R-:W-:Y:S05]  /*48f0*/  BRA `(.L_x_64) ;  /* 0xffffffe400787947 */ /* 0x000fea000383ffff */
.L_x_22:
[----:B------:R-:W-:Y:S01]  /*4900*/  BSSY B0, `(.L_x_65) ;  /* 0x0000006000007945 */ /* 0x000fe20003800000 */
[----:B------:R-:W-:Y:S01]  /*4910*/  PLOP3.LUT P0, PT, P0, PT, PT, 0x8, 0x80 ;  /* 0x000000000080781c */ /* 0x000fe2000070e170 */
[----:B------:R-:W-:-:S12]  /*4920*/  IMAD.MOV.U32 R8, RZ, RZ, -0x1 ;  /* 0xffffffffff087424 */ /* 0x000fd800078e00ff */
[----:B------:R-:W-:Y:S05]  /*4930*/  WARPSYNC.COLLECTIVE R8, `(.L_x_66) ;  /* 0x0000000008087348 */ /* 0x000fea0003c00000 */
[----:B------:R-:W-:Y:S01]  /*4940*/  VOTE.ANY P0, P0 ;  /* 0x0000000000ff7806 */ /* 0x000fe20000000100 */
[----:B------:R-:W-:-:S12]  /*4950*/  ENDCOLLECTIVE ;  /* 0x000000000000791b */ /* 0x000fd80003800000 */
.L_x_66:
[----:B------:R-:W-:Y:S05]  /*4960*/  BSYNC B0 ;  /* 0x0000000000007941 */ /* 0x000fea0003800000 */
.L_x_65:
[----:B------:R-:W-:Y:S05]  /*4970*/  BRA `(.L_x_67) ;  /* 0xffffffe4007c7947 */ /* 0x000fea000383ffff */
.L_x_24:
        /* <DEDUP_REMOVED lines=8> */
.L_x_69:
[----:B------:R-:W-:Y:S05]  /*4a00*/  BSYNC B0 ;  /* 0x0000000000007941 */ /* 0x000fea0003800000 */
.L_x_68:
[----:B------:R-:W-:Y:S01]  /*4a10*/  LOP3.LUT R8, R8, 0x80000000, R42, 0xec, !PT ;  /* 0x8000000008087812 */ /* 0x000fe200078eec2a */
[----:B------:R-:W-:Y:S02]  /*4a20*/  IMAD.MOV.U32 R10, RZ, RZ, 0x1 ;  /* 0x00000001ff0a7424 */ /* 0x000fe400078e00ff */
[----:B------:R-:W-:Y:S02]  /*4a30*/  VIADD R19, R35, 0x2 ;  /* 0x0000000223137836 */ /* 0x000fe40000000000 */
[----:B------:R-:W-:-:S05]  /*4a40*/  VIADD R9, R8, 0xffffffff ;  /* 0xffffffff08097836 */ /* 0x000fca0000000000 */
[----:B------:R-:W-:Y:S01]  /*4a50*/  LOP3.LUT R38, R8, R9, RZ, 0xc, !PT ;  /* 0x0000000908267212 */ /* 0x000fe200078e0cff */
[----:B------:R-:W-:-:S05]  /*4a60*/  IMAD.MOV.U32 R8, RZ, RZ, -0x1 ;  /* 0xffffffffff087424 */ /* 0x000fca00078e00ff */
[----:B------:R-:W0:Y:S02]  /*4a70*/  POPC R38, R38 ;  /* 0x0000002600267309 */ /* 0x000e240000000000 */
[----:B0-----:R-:W-:Y:S01]  /*4a80*/  IMAD.MOV.U32 R9, RZ, RZ, R38 ;  /* 0x000000ffff097224 */ /* 0x001fe200078e0026 */
[----:B------:R-:W-:-:S13]  /*4a90*/  ISETP.GT.AND P3, PT, R19, R38, PT ;  /* 0x000000261300720c */ /* 0x000fda0003f64270 */
[----:B------:R-:W-:Y:S05]  /*4aa0*/  WARPSYNC.COLLECTIVE R8, `(.L_x_70) ;  /* 0x0000000008087348 */ /* 0x000fea0003c00000 */
[----:B------:R0:W1:Y:S02]  /*4ab0*/  SHFL.DOWN P2, R16, R15, R10, R9 ;  /* 0x0800000a0f107389 */ /* 0x0000640000040009 */
[----:B01----:R-:W-:Y:S05]  /*4ac0*/  ENDCOLLECTIVE ;  /* 0x000000000000791b */ /* 0x003fea0003800000 */
.L_x_70:
        /* <DEDUP_REMOVED lines=8> */
.L_x_71:
[----:B------:R-:W-:Y:S01]  /*4b50*/  IMAD.MOV.U32 R10, RZ, RZ, 0x4 ;  /* 0x00000004ff0a7424 */ /* 0x000fe200078e00ff */
[----:B------:R-:W-:-:S05]  /*4b60*/  SEL R16, R16, RZ, !P3 ;  /* 0x000000ff10107207 */ /* 0x000fca0005800000 */
[----:B------:R-:W-:Y:S02]  /*4b70*/  IMAD.IADD R19, R17, 0x1, R16 ;  /* 0x0000000111137824 */ /* 0x000fe400078e0210 */
[----:B------:R-:W-:Y:S02]  /*4b80*/  VIADD R17, R35, 0x4 ;  /* 0x0000000423117836 */ /* 0x000fe40000000000 */
[----:B------:R-:W-:-:S03]  /*4b90*/  IMAD.MOV.U32 R15, RZ, RZ, R19 ;  /* 0x000000ffff0f7224 */ /* 0x000fc600078e0013 */
[----:B------:R-:W-:Y:S01]  /*4ba0*/  ISETP.GT.AND P3, PT, R17, R38, PT ;  /* 0x000000261100720c */ /* 0x000fe20003f64270 */
[----:B------:R-:W-:-:S12]  /*4bb0*/  VIADD R17, R35, 0x8 ;  /* 0x0000000823117836 */ /* 0x000fd80000000000 */
[----:B------:R-:W-:Y:S05]  /*4bc0*/  WARPSYNC.COLLECTIVE R8, `(.L_x_72) ;  /* 0x0000000008087348 */ /* 0x000fea0003c00000 */
[----:B------:R0:W1:Y:S02]  /*4bd0*/  SHFL.DOWN P2, R16, R15, R10, R9 ;  /* 0x0800000a0f107389 */ /* 0x0000640000040009 */
[----:B01----:R-:W-:Y:S05]  /*4be0*/  ENDCOLLECTIVE ;  /* 0x000000000000791b */ /* 0x003fea0003800000 */
.L_x_72:
[----:B------:R-:W-:Y:S01]  /*4bf0*/  IMAD.MOV.U32 R10, RZ, RZ, 0x8 ;  /* 0x00000008ff0a7424 */ /* 0x000fe200078e00ff */
[----:B------:R-:W-:Y:S02]  /*4c00*/  SEL R16, R16, RZ, !P3 ;  /* 0x000000ff10107207 */ /* 0x000fe40005800000 */
[----:B------:R-:W-:-:S03]  /*4c10*/  ISETP.GT.AND P3, PT, R17, R38, PT ;  /* 0x000000261100720c */ /* 0x000fc60003f64270 */
[----:B------:R-:W-:Y:S02]  /*4c20*/  IMAD.IADD R37, R19, 0x1, R16 ;  /* 0x0000000113257824 */ /* 0x000fe400078e0210 */
[----:B------:R-:W-:Y:S02]  /*4c30*/  VIADD R19, R35, 0x10 ;  /* 0x0000001023137836 */ /* 0x000fe40000000000 */
[----:B------:R-:W-:-:S07]  /*4c40*/  IMAD.MOV.U32 R15, RZ, RZ, R37 ;  /* 0x000000ffff0f7224 */ /* 0x000fce00078e0025 */
[----:B------:R-:W-:Y:S05]  /*4c50*/  WARPSYNC.COLLECTIVE R8, `(.L_x_73) ;  /* 0x0000000008087348 */ /* 0x000fea0003c00000 */
[----:B------:R0:W1:Y:S02]  /*4c60*/  SHFL.DOWN P2, R16, R15, R10, R9 ;  /* 0x0800000a0f107389 */ /* 0x0000640000040009 */
[----:B01----:R-:W-:Y:S05]  /*4c70*/  ENDCOLLECTIVE ;  /* 0x000000000000791b */ /* 0x003fea0003800000 */
.L_x_73:
[----:B------:R-:W-:Y:S01]  /*4c80*/  IMAD.MOV.U32 R10, RZ, RZ, 0x10 ;  /* 0x00000010ff0a7424 */ /* 0x000fe200078e00ff */
[----:B------:R-:W-:-:S05]  /*4c90*/  SEL R16, R16, RZ, !P3 ;  /* 0x000000ff10107207 */ /* 0x000fca0005800000 */
[----:B------:R-:W-:-:S04]  /*4ca0*/  IMAD.IADD R17, R37, 0x1, R16 ;  /* 0x0000000125117824 */ /* 0x000fc800078e0210 */
[----:B------:R-:W-:-:S07]  /*4cb0*/  IMAD.MOV.U32 R15, RZ, RZ, R17 ;  /* 0x000000ffff0f7224 */ /* 0x000fce00078e0011 */
[----:B------:R-:W-:Y:S05]  /*4cc0*/  WARPSYNC.COLLECTIVE R8, `(.L_x_74) ;  /* 0x0000000008087348 */ /* 0x000fea0003c00000 */
[----:B------:R0:W1:Y:S02]  /*4cd0*/  SHFL.DOWN P2, R16, R15, R10, R9 ;  /* 0x0800000a0f107389 */ /* 0x0000640000040009 */
[----:B01----:R-:W-:Y:S05]  /*4ce0*/  ENDCOLLECTIVE ;  /* 0x000000000000791b */ /* 0x003fea0003800000 */
.L_x_74:
        /* <DEDUP_REMOVED lines=10> */
.L_x_75:
[----:B------:R-:W-:Y:S05]  /*4d90*/  BRA `(.L_x_76) ;  /* 0xffffffe400107947 */ /* 0x000fea000383ffff */
.L_x_26:
[----:B------:R-:W-:Y:S01]  /*4da0*/  BSSY B0, `(.L_x_77) ;  /* 0x0000006000007945 */ /* 0x000fe20003800000 */
[----:B------:R-:W-:Y:S01]  /*4db0*/  PLOP3.LUT P0, PT, P0, PT, PT, 0x8, 0x80 ;  /* 0x000000000080781c */ /* 0x000fe2000070e170 */
[----:B------:R-:W-:-:S12]  /*4dc0*/  IMAD.MOV.U32 R8, RZ, RZ, -0x1 ;  /* 0xffffffffff087424 */ /* 0x000fd800078e00ff */
[----:B------:R-:W-:Y:S05]  /*4dd0*/  WARPSYNC.COLLECTIVE R8, `(.L_x_78) ;  /* 0x0000000008087348 */ /* 0x000fea0003c00000 */
[----:B------:R-:W-:Y:S01]  /*4de0*/  VOTE.ANY P0, P0 ;  /* 0x0000000000ff7806 */ /* 0x000fe20000000100 */
[----:B------:R-:W-:-:S12]  /*4df0*/  ENDCOLLECTIVE ;  /* 0x000000000000791b */ /* 0x000fd80003800000 */
.L_x_78:
[----:B------:R-:W-:Y:S05]  /*4e00*/  BSYNC B0 ;  /* 0x0000000000007941 */ /* 0x000fea0003800000 */
.L_x_77:
[----:B------:R-:W-:Y:S05]  /*4e10*/  BRA `(.L_x_79) ;  /* 0xffffffe400207947 */ /* 0x000fea000383ffff */
.L_x_28:
[----:B------:R-:W-:Y:S01]  /*4e20*/  BSSY B0, `(.L_x_80) ;  /* 0x0000006000007945 */ /* 0x000fe20003800000 */
[----:B------:R-:W-:Y:S01]  /*4e30*/  PLOP3.LUT P0, PT, P0, PT, PT, 0x8, 0x80 ;  /* 0x000000000080781c */ /* 0x000fe2000070e170 */
[----:B------:R-:W-:-:S12]  /*4e40*/  IMAD.MOV.U32 R8, RZ, RZ, -0x1 ;  /* 0xffffffffff087424 */ /* 0x000fd800078e00ff */
[----:B------:R-:W-:Y:S05]  /*4e50*/  WARPSYNC.COLLECTIVE R8, `(.L_x_81) ;  /* 0x0000000008087348 */ /* 0x000fea0003c00000 */
[----:B------:R-:W-:Y:S01]  /*4e60*/  VOTE.ANY P0, P0 ;  /* 0x0000000000ff7806 */ /* 0x000fe20000000100 */
[----:B------:R-:W-:-:S12]  /*4e70*/  ENDCOLLECTIVE ;  /* 0x000000000000791b */ /* 0x000fd80003800000 */
.L_x_81:
[----:B------:R-:W-:Y:S05]  /*4e80*/  BSYNC B0 ;  /* 0x0000000000007941 */ /* 0x000fea0003800000 */
.L_x_80:
[----:B------:R-:W-:Y:S05]  /*4e90*/  BRA `(.L_x_82) ;  /* 0xffffffe400247947 */ /* 0x000fea000383ffff */
.L_x_30:
[----:B------:R-:W-:Y:S01]  /*4ea0*/  BSSY B0, `(.L_x_83) ;  /* 0x0000006000007945 */ /* 0x000fe20003800000 */
[----:B------:R-:W-:Y:S01]  /*4eb0*/  PLOP3.LUT P2, PT, P0, PT, PT, 0x8, 0x80 ;  /* 0x000000000080781c */ /* 0x000fe2000074e170 */
[----:B------:R-:W-:-:S12]  /*4ec0*/  IMAD.MOV.U32 R8, RZ, RZ, -0x1 ;  /* 0xffffffffff087424 */ /* 0x000fd800078e00ff */
[----:B------:R-:W-:Y:S05]  /*4ed0*/  WARPSYNC.COLLECTIVE R8, `(.L_x_84) ;  /* 0x0000000008087348 */ /* 0x000fea0003c00000 */
[----:B------:R-:W-:Y:S01]  /*4ee0*/  VOTE.ANY R8, PT, P2 ;  /* 0x0000000000087806 */ /* 0x000fe200010e0100 */
[----:B------:R-:W-:Y:S06]  /*4ef0*/  ENDCOLLECTIVE ;  /* 0x000000000000791b */ /* 0x000fec0003800000 */
.L_x_84:
[----:B------:R-:W-:Y:S05]  /*4f00*/  BSYNC B0 ;  /* 0x0000000000007941 */ /* 0x000fea0003800000 */
.L_x_83:
        /* <DEDUP_REMOVED lines=10> */
.L_x_85:
[----:B------:R-:W-:Y:S01]  /*4fb0*/  ISETP.GE.AND P0, PT, R35, R9, PT ;  /* 0x000000092300720c */ /* 0x000fe20003f06270 */
[----:B------:R-:W-:-:S03]  /*4fc0*/  IMAD.MOV.U32 R10, RZ, RZ, 0x2 ;  /* 0x00000002ff0a7424 */ /* 0x000fc600078e00ff */
[----:B------:R-:W-:-:S05]  /*4fd0*/  SEL R16, R16, RZ, !P0 ;  /* 0x000000ff10107207 */ /* 0x000fca0004000000 */
[----:B------:R-:W-:Y:S02]  /*4fe0*/  IMAD.IADD R44, R16, 0x1, R15 ;  /* 0x00000001102c7824 */ /* 0x000fe400078e020f */
[----:B------:R-:W-:Y:S02]  /*4ff0*/  VIADD R16, R35, 0x2 ;  /* 0x0000000223107836 */ /* 0x000fe40000000000 */
[----:B------:R-:W-:-:S03]  /*5000*/  IMAD.MOV.U32 R15, RZ, RZ, R44 ;  /* 0x000000ffff0f7224 */ /* 0x000fc600078e002c */
[----:B------:R-:W-:-:S13]  /*5010*/  ISETP.GT.AND P0, PT, R16, R9, PT ;  /* 0x000000091000720c */ /* 0x000fda0003f04270 */
[----:B------:R-:W-:Y:S05]  /*5020*/  WARPSYNC.COLLECTIVE R8, `(.L_x_86) ;  /* 0x0000000008087348 */ /* 0x000fea0003c00000 */
[----:B------:R0:W1:Y:S02]  /*5030*/  SHFL.DOWN P2, R16, R15, R10, R9 ;  /* 0x0800000a0f107389 */ /* 0x0000640000040009 */
[----:B01----:R-:W-:Y:S05]  /*5040*/  ENDCOLLECTIVE ;  /* 0x000000000000791b */ /* 0x003fea0003800000 */
.L_x_86:
[----:B------:R-:W-:Y:S01]  /*5050*/  IMAD.MOV.U32 R10, RZ, RZ, 0x4 ;  /* 0x00000004ff0a7424 */ /* 0x000fe200078e00ff */
[----:B------:R-:W-:Y:S01]  /*5060*/  SEL R17, R16, RZ, !P0 ;  /* 0x000000ff10117207 */ /* 0x000fe20004000000 */
[----:B------:R-:W-:-:S04]  /*5070*/  VIADD R16, R35, 0x4 ;  /* 0x0000000423107836 */ /* 0x000fc80000000000 */
[----:B------:R-:W-:Y:S01]  /*5080*/  IMAD.IADD R17, R44, 0x1, R17 ;  /* 0x000000012c117824 */ /* 0x000fe200078e0211 */
[----:B------:R-:W-:-:S03]  /*5090*/  ISETP.GT.AND P0, PT, R16, R9, PT ;  /* 0x000000091000720c */ /* 0x000fc60003f04270 */
[----:B------:R-:W-:-:S10]  /*50a0*/  IMAD.MOV.U32 R15, RZ, RZ, R17 ;  /* 0x000000ffff0f7224 */ /* 0x000fd400078e0011 */
[----:B------:R-:W-:Y:S05]  /*50b0*/  WARPSYNC.COLLECTIVE R8, `(.L_x_87) ;  /* 0x0000000008087348 */ /* 0x000fea0003c00000 */
[----:B------:R0:W1:Y:S02]  /*50c0*/  SHFL.DOWN P2, R16, R15, R10, R9 ;  /* 0x0800000a0f107389 */ /* 0x0000640000040009 */
[----:B01----:R-:W-:Y:S05]  /*50d0*/  ENDCOLLECTIVE ;  /* 0x000000000000791b */ /* 0x003fea0003800000 */
.L_x_87:
[----:B------:R-:W-:Y:S01]  /*50e0*/  IMAD.MOV.U32 R10, RZ, RZ, 0x8 ;  /* 0x00000008ff0a7424 */ /* 0x000fe200078e00ff */
[----:B------:R-:W-:-:S05]  /*50f0*/  SEL R16, R16, RZ, !P0 ;  /* 0x000000ff10107207 */ /* 0x000fca0004000000 */
[----:B------:R-:W-:Y:S02]  /*5100*/  IMAD.IADD R45, R17, 0x1, R16 ;  /* 0x00000001112d7824 */ /* 0x000fe400078e0210 */
[C---:B------:R-:W-:Y:S02]  /*5110*/  VIADD R16, R35.reuse, 0x8 ;  /* 0x0000000823107836 */ /* 0x040fe40000000000 */
[----:B------:R-:W-:Y:S02]  /*5120*/  IMAD.MOV.U32 R15, RZ, RZ, R45 ;  /* 0x000000ffff0f7224 */ /* 0x000fe400078e002d */
[----:B------:R-:W-:Y:S01]  /*5130*/  VIADD R17, R35, 0x10 ;  /* 0x0000001023117836 */ /* 0x000fe20000000000 */
[----:B------:R-:W-:-:S13]  /*5140*/  ISETP.GT.AND P0, PT, R16, R9, PT ;  /* 0x000000091000720c */ /* 0x000fda0003f04270 */
[----:B------:R-:W-:Y:S05]  /*5150*/  WARPSYNC.COLLECTIVE R8, `(.L_x_88) ;  /* 0x0000000008087348 */ /* 0x000fea0003c00000 */
[----:B------:R0:W1:Y:S02]  /*5160*/  SHFL.DOWN P2, R16, R15, R10, R9 ;  /* 0x0800000a0f107389 */ /* 0x0000640000040009 */
[----:B01----:R-:W-:Y:S05]  /*5170*/  ENDCOLLECTIVE ;  /* 0x000000000000791b */ /* 0x003fea0003800000 */
.L_x_88:
[----:B------:R-:W-:Y:S01]  /*5180*/  IMAD.MOV.U32 R10, RZ, RZ, 0x10 ;  /* 0x00000010ff0a7424 */ /* 0x000fe200078e00ff */
[----:B------:R-:W-:Y:S02]  /*5190*/  SEL R16, R16, RZ, !P0 ;  /* 0x000000ff10107207 */ /* 0x000fe40004000000 */
[----:B------:R-:W-:-:S03]  /*51a0*/  ISETP.GT.AND P0, PT, R17, R9, PT ;  /* 0x000000091100720c */ /* 0x000fc60003f04270 */
[----:B------:R-:W-:-:S04]  /*51b0*/  IMAD.IADD R44, R45, 0x1, R16 ;  /* 0x000000012d2c7824 */ /* 0x000fc800078e0210 */
[----:B------:R-:W-:-:S07]  /*51c0*/  IMAD.MOV.U32 R15, RZ, RZ, R44 ;  /* 0x000000ffff0f7224 */ /* 0x000fce00078e002c */
[----:B------:R-:W-:Y:S05]  /*51d0*/  WARPSYNC.COLLECTIVE R8, `(.L_x_89) ;  /* 0x0000000008087348 */ /* 0x000fea0003c00000 */
[----:B------:R0:W1:Y:S02]  /*51e0*/  SHFL.DOWN P2, R16, R15, R10, R9 ;  /* 0x0800000a0f107389 */ /* 0x0000640000040009 */
[----:B01----:R-:W-:Y:S05]  /*51f0*/  ENDCOLLECTIVE ;  /* 0x000000000000791b */ /* 0x003fea0003800000 */
.L_x_89:
[----:B------:R-:W-:Y:S02]  /*5200*/  SEL R16, R16, RZ, !P0 ;  /* 0x000000ff10107207 */ /* 0x000fe40004000000 */
[----:B------:R-:W-:Y:S02]  /*5210*/  ISETP.NE.AND P0, PT, R14, 0x65, PT ;  /* 0x000000650e00780c */ /* 0x000fe40003f05270 */
[----:B------:R-:W-:-:S11]  /*5220*/  IADD3 R19, PT, PT, R44, R16, R19 ;  /* 0x000000102c137210 */ /* 0x000fd60007ffe013 */
[----:B------:R-:W-:Y:S05]  /*5230*/  WARPSYNC.COLLECTIVE R8, `(.L_x_90) ;  /* 0x0000000008087348 */ /* 0x000fea0003c00000 */
[----:B------:R-:W-:Y:S01]  /*5240*/  VOTE.ALL P0, P0 ;  /* 0x0000000000ff7806 */ /* 0x000fe20000000000 */
[----:B------:R-:W-:-:S12]  /*5250*/  ENDCOLLECTIVE ;  /* 0x000000000000791b */ /* 0x000fd80003800000 */
.L_x_90:
[----:B------:R-:W-:Y:S05]  /*5260*/  BRA `(.L_x_91) ;  /* 0xffffffe000c07947 */ /* 0x000fea000383ffff */
.L_x_92:
[----:B------:R-:W-:-:S00]  /*5270*/  BRA `(.L_x_92) ;  /* 0xfffffffc00fc7947 */ /* 0x000fc0000383ffff */
[----:B------:R-:W-:-:S00]  /*5280*/  NOP ;  /* 0x0000000000007918 */ /* 0x000fc00000000000 */
[----:B------:R-:W-:-:S00]  /*5290*/  NOP ;  /* 0x0000000000007918 */ /* 0x000fc00000000000 */
[----:B------:R-:W-:-:S00]  /*52a0*/  NOP ;  /* 0x0000000000007918 */ /* 0x000fc00000000000 */
[----:B------:R-:W-:-:S00]  /*52b0*/  NOP ;  /* 0x0000000000007918 */ /* 0x000fc00000000000 */
[----:B------:R-:W-:-:S00]  /*52c0*/  NOP ;  /* 0x0000000000007918 */ /* 0x000fc00000000000 */
[----:B------:R-:W-:-:S00]  /*52d0*/  NOP ;  /* 0x0000000000007918 */ /* 0x000fc00000000000 */
[----:B------:R-:W-:-:S00]  /*52e0*/  NOP ;  /* 0x0000000000007918 */ /* 0x000fc00000000000 */
[----:B------:R-:W-:-:S00]  /*52f0*/  NOP ;  /* 0x0000000000007918 */ /* 0x000fc00000000000 */
.L_x_200:


//--------------------- .text._ZN3cub18CUB_300001_SM_10006detail4scan16DeviceScanKernelINS2_10policy_hubIiiijN4cuda3std3__44plusIvEEE10Policy1000EN6thrust24THRUST_300001_SM_1000_NS6detail15normal_iteratorINSD_10device_ptrIiEEEESI_NS0_13ScanTileStateIiLb1EEES9_NS0_8NullTypeEjiLb0ESL_EEvT0_T1_T2_iT3_T4_T5_ --------------------------
	.section	.text._ZN3cub18CUB_300001_SM_10006detail4scan16DeviceScanKernelINS2_10policy_hubIiiijN4cuda3std3__44plusIvEEE10Policy1000EN6thrust24THRUST_300001_SM_1000_NS6detail15normal_iteratorINSD_10device_ptrIiEEEESI_NS0_13ScanTileStateIiLb1EEES9_NS0_8NullTypeEjiLb0ESL_EEvT0_T1_T2_iT3_T4_T5_,"ax",@progbits
	.align	128
        .global         _ZN3cub18CUB_300001_SM_10006detail4scan16DeviceScanKernelINS2_10policy_hubIiiijN4cuda3std3__44plusIvEEE10Policy1000EN6thrust24THRUST_300001_SM_1000_NS6detail15normal_iteratorINSD_10device_ptrIiEEEESI_NS0_13ScanTileStateIiLb1EEES9_NS0_8NullTypeEjiLb0ESL_EEvT0_T1_T2_iT3_T4_T5_
        .type           _ZN3cub18CUB_300001_SM_10006detail4scan16DeviceScanKernelINS2_10policy_hubIiiijN4cuda3std3__44plusIvEEE10Policy1000EN6thrust24THRUST_300001_SM_1000_NS6detail15normal_iteratorINSD_10device_ptrIiEEEESI_NS0_13ScanTileStateIiLb1EEES9_NS0_8NullTypeEjiLb0ESL_EEvT0_T1_T2_iT3_T4_T5_,@function
        .size           _ZN3cub18CUB_300001_SM_10006detail4scan16DeviceScanKernelINS2_10policy_hubIiiijN4cuda3std3__44plusIvEEE10Policy1000EN6thrust24THRUST_300001_SM_1000_NS6detail15normal_iteratorINSD_10device_ptrIiEEEESI_NS0_13ScanTileStateIiLb1EEES9_NS0_8NullTypeEjiLb0ESL_EEvT0_T1_T2_iT3_T4_T5_,(.L_x_201 - _ZN3cub18CUB_300001_SM_10006detail4scan16DeviceScanKernelINS2_10policy_hubIiiijN4cuda3std3__44plusIvEEE10Policy1000EN6thrust24THRUST_300001_SM_1000_NS6detail15normal_iteratorINSD_10device_ptrIiEEEESI_NS0_13ScanTileStateIiLb1EEES9_NS0_8NullTypeEjiLb0ESL_EEvT0_T1_T2_iT3_T4_T5_)
        .other          _ZN3cub18CUB_300001_SM_10006detail4scan16DeviceScanKernelINS2_10policy_hubIiiijN4cuda3std3__44plusIvEEE10Policy1000EN6thrust24THRUST_300001_SM_1000_NS6detail15normal_iteratorINSD_10device_ptrIiEEEESI_NS0_13ScanTileStateIiLb1EEES9_NS0_8NullTypeEjiLb0ESL_EEvT0_T1_T2_iT3_T4_T5_,@"STO_CUDA_ENTRY STV_DEFAULT"
_ZN3cub18CUB_300001_SM_10006detail4scan16DeviceScanKernelINS2_10policy_hubIiiijN4cuda3std3__44plusIvEEE10Policy1000EN6thrust24THRUST_300001_SM_1000_NS6detail15normal_iteratorINSD_10device_ptrIiEEEESI_NS0_13ScanTileStateIiLb1EEES9_NS0_8NullTypeEjiLb0ESL_EEvT0_T1_T2_iT3_T4_T5_:
.text._ZN3cub18CUB_300001_SM_10006detail4scan16DeviceScanKernelINS2_10policy_hubIiiijN4cuda3std3__44plusIvEEE10Policy1000EN6thrust24THRUST_300001_SM_1000_NS6detail15normal_iteratorINSD_10device_ptrIiEEEESI_NS0_13ScanTileStateIiLb1EEES9_NS0_8NullTypeEjiLb0ESL_EEvT0_T1_T2_iT3_T4_T5_:
[----:B------:R-:W-:Y:S08]  /*0000*/  LDC R1, c[0x0][0x37c] ;  /* 0x0000df00ff017b82 */ /* 0x000ff00000000800 */
[----:B------:R-:W0:Y:S01]  /*0010*/  S2UR UR4, SR_CTAID.X ;  /* 0x00000000000479c3 */ /* 0x000e220000002500 */
[----:B------:R-:W1:Y:S01]  /*0020*/  LDCU UR5, c[0x0][0x3a0] ;  /* 0x00007400ff0577ac */ /* 0x000e620008000800 */
[----:B------:R-:W2:Y:S06]  /*0030*/  LDCU.64 UR8, c[0x0][0x358] ;  /* 0x00006b00ff0877ac */ /* 0x000eac0008000a00 */
[----:B------:R-:W0:Y:S02]  /*0040*/  LDC R42, c[0x0][0x398] ;  /* 0x0000e600ff2a7b82 */ /* 0x000e240000000800 */
[----:B0-----:R-:W-:-:S04]  /*0050*/  VIADD R42, R42, UR4 ;  /* 0x000000042a2a7c36 */ /* 0x001fc80008000000 */
[----:B------:R-:W-:-:S05]  /*0060*/  IMAD R3, R42, 0x2100, RZ ;  /* 0x000021002a037824 */ /* 0x000fca00078e02ff */
[----:B-1----:R-:W-:-:S04]  /*0070*/  IADD3 R0, PT, PT, -R3, UR5, RZ ;  /* 0x0000000503007c10 */ /* 0x002fc8000fffe1ff */
[----:B------:R-:W-:-:S13]  /*0080*/  ISETP.GE.U32.AND P0, PT, R0, 0x2101, PT ;  /* 0x000021010000780c */ /* 0x000fda0003f06070 */
[----:B--2---:R-:W-:Y:S05]  /*0090*/  @!P0 BRA `(.L_x_93) ;  /* 0x0000001c00a88947 */ /* 0x004fea0003800000 */
[----:B------:R-:W0:Y:S01]  /*00a0*/  S2R R16, SR_TID.X ;  /* 0x0000000000107919 */ /* 0x000e220000002100 */
[----:B------:R-:W1:Y:S01]  /*00b0*/  LDCU.64 UR4, c[0x0][0x380] ;  /* 0x00007000ff0477ac */ /* 0x000e620008000a00 */
[C---:B0-----:R-:W-:Y:S02]  /*00c0*/  LOP3.LUT R0, R16.reuse, 0x1f, RZ, 0xc0, !PT ;  /* 0x0000001f10007812 */ /* 0x041fe400078ec0ff */
[----:B------:R-:W-:-:S05]  /*00d0*/  LOP3.LUT R5, R16, 0x3e0, RZ, 0xc0, !PT ;  /* 0x000003e010057812 */ /* 0x000fca00078ec0ff */
[----:B------:R-:W-:-:S05]  /*00e0*/  IMAD R0, R5, 0x16, R0 ;  /* 0x0000001605007824 */ /* 0x000fca00078e0200 */
[----:B------:R-:W-:-:S05]  /*00f0*/  IADD3 R0, P0, PT, R3, R0, RZ ;  /* 0x0000000003007210 */ /* 0x000fca0007f1e0ff */
[----:B------:R-:W-:Y:S02]  /*0100*/  IMAD.X R3, RZ, RZ, RZ, P0 ;  /* 0x000000ffff037224 */ /* 0x000fe400000e06ff */
        /* <DEDUP_REMOVED lines=30> */
[----:B------:R-:W-:Y:S01]  /*02f0*/  ISETP.NE.AND P0, PT, R42, RZ, PT ;  /* 0x000000ff2a00720c */ /* 0x000fe20003f05270 */
        /* <DEDUP_REMOVED lines=28> */
[----:B------:R0:W1:Y:S04]  /*04c0*/  LDS.64 R36, [R27] ;  /* 0x000000001b247984 */ /* 0x0000680000000a00 */
[----:B------:R0:W2:Y:S04]  /*04d0*/  LDS.64 R34, [R27+0x8] ;  /* 0x000008001b227984 */ /* 0x0000a80000000a00 */
[----:B------:R0:W3:Y:S04]  /*04e0*/  LDS.64 R32, [R27+0x10] ;  /* 0x000010001b207984 */ /* 0x0000e80000000a00 */
[----:B------:R0:W4:Y:S04]  /*04f0*/  LDS.64 R18, [R27+0x18] ;  /* 0x000018001b127984 */ /* 0x0001280000000a00 */
[----:B------:R0:W0:Y:S04]  /*0500*/  LDS.64 R14, [R27+0x20] ;  /* 0x000020001b0e7984 */ /* 0x0000280000000a00 */
[----:B------:R0:W0:Y:S04]  /*0510*/  LDS.64 R12, [R27+0x28] ;  /* 0x000028001b0c7984 */ /* 0x0000280000000a00 */
[----:B------:R0:W0:Y:S04]  /*0520*/  LDS.64 R10, [R27+0x30] ;  /* 0x000030001b0a7984 */ /* 0x0000280000000a00 */
[----:B------:R0:W0:Y:S04]  /*0530*/  LDS.64 R8, [R27+0x38] ;  /* 0x000038001b087984 */ /* 0x0000280000000a00 */
[----:B------:R0:W0:Y:S04]  /*0540*/  LDS.64 R6, [R27+0x40] ;  /* 0x000040001b067984 */ /* 0x0000280000000a00 */
[----:B------:R0:W0:Y:S04]  /*0550*/  LDS.64 R4, [R27+0x48] ;  /* 0x000048001b047984 */ /* 0x0000280000000a00 */
[----:B------:R0:W0:Y:S01]  /*0560*/  LDS.64 R2, [R27+0x50] ;  /* 0x000050001b027984 */ /* 0x0000220000000a00 */
[----:B------:R-:W-:Y:S06]  /*0570*/  BAR.SYNC.DEFER_BLOCKING 0x0 ;  /* 0x0000000000007b1d */ /* 0x000fec0000010000 */
[----:B-1----:R-:W-:Y:S05]  /*0580*/  @P0 BRA `(.L_x_95) ;  /* 0x00000004001c0947 */ /* 0x002fea0003800000 */
[----:B0-2---:R-:W-:Y:S02]  /*0590*/  IADD3 R17, PT, PT, R34, R37, R36 ;  /* 0x0000002522117210 */ /* 0x005fe40007ffe024 */
[C---:B------:R-:W-:Y:S02]  /*05a0*/  ISETP.NE.AND P1, PT, R39.reuse, 0x1f, PT ;  /* 0x0000001f2700780c */ /* 0x040fe40003f25270 */
[----:B---3--:R-:W-:Y:S02]  /*05b0*/  IADD3 R17, PT, PT, R32, R35, R17 ;  /* 0x0000002320117210 */ /* 0x008fe40007ffe011 */
[----:B------:R-:W-:Y:S02]  /*05c0*/  ISETP.GE.U32.AND P2, PT, R16, 0x20, PT ;  /* 0x000000201000780c */ /* 0x000fe40003f46070 */
[----:B----4-:R-:W-:Y:S02]  /*05d0*/  IADD3 R17, PT, PT, R18, R33, R17 ;  /* 0x0000002112117210 */ /* 0x010fe40007ffe011 */
[----:B------:R-:W-:-:S02]  /*05e0*/  ISETP.NE.AND P3, PT, R39, RZ, PT ;  /* 0x000000ff2700720c */ /* 0x000fc40003f65270 */
[----:B------:R-:W-:-:S03]  /*05f0*/  IADD3 R17, PT, PT, R14, R19, R17 ;  /* 0x000000130e117210 */ /* 0x000fc60007ffe011 */
[----:B------:R-:W-:Y:S02]  /*0600*/  @!P1 LEA R43, R40, UR4, 0x2 ;  /* 0x00000004282b9c11 */ /* 0x000fe4000f8e10ff */
[----:B------:R-:W-:-:S04]  /*0610*/  IADD3 R17, PT, PT, R12, R15, R17 ;  /* 0x0000000f0c117210 */ /* 0x000fc80007ffe011 */
[----:B------:R-:W-:-:S04]  /*0620*/  IADD3 R17, PT, PT, R10, R13, R17 ;  /* 0x0000000d0a117210 */ /* 0x000fc80007ffe011 */
[----:B------:R-:W-:-:S04]  /*0630*/  IADD3 R17, PT, PT, R8, R11, R17 ;  /* 0x0000000b08117210 */ /* 0x000fc80007ffe011 */
[----:B------:R-:W-:-:S04]  /*0640*/  IADD3 R17, PT, PT, R6, R9, R17 ;  /* 0x0000000906117210 */ /* 0x000fc80007ffe011 */
[----:B------:R-:W-:-:S04]  /*0650*/  IADD3 R17, PT, PT, R4, R7, R17 ;  /* 0x0000000704117210 */ /* 0x000fc80007ffe011 */
[----:B------:R-:W-:-:S05]  /*0660*/  IADD3 R20, PT, PT, R2, R5, R17 ;  /* 0x0000000502147210 */ /* 0x000fca0007ffe011 */
[----:B------:R-:W-:-:S05]  /*0670*/  IMAD.IADD R17, R3, 0x1, R20 ;  /* 0x0000000103117824 */ /* 0x000fca00078e0214 */
        /* <DEDUP_REMOVED lines=10> */
[----:B------:R-:W-:-:S04]  /*0720*/  ISETP.NE.AND P0, PT, R40, 0x2, PT ;  /* 0x000000022800780c */ /* 0x000fc80003f05270 */
        /* <DEDUP_REMOVED lines=8> */
[----:B------:R-:W-:Y:S01]  /*07b0*/  SEL R20, R21, R20, !P0 ;  /* 0x0000001415147207 */ /* 0x000fe20004000000 */
[----:B------:R-:W-:Y:S01]  /*07c0*/  IMAD.IADD R21, R42, 0x1, -R17 ;  /* 0x000000012a157824 */ /* 0x000fe200078e0a11 */
[----:B------:R-:W-:Y:S01]  /*07d0*/  ISETP.NE.AND P0, PT, R40, 0x3, PT ;  /* 0x000000032800780c */ /* 0x000fe20003f05270 */
[----:B------:R-:W-:-:S03]  /*07e0*/  IMAD.IADD R23, R23, 0x1, R22 ;  /* 0x0000000117177824 */ /* 0x000fc600078e0216 */
[----:B------:R-:W-:Y:S01]  /*07f0*/  SEL R20, R22, R20, !P0 ;  /* 0x0000001416147207 */ /* 0x000fe20004000000 */
[----:B-1----:R-:W-:Y:S01]  /*0800*/  IMAD.IADD R24, R23, 0x1, R24 ;  /* 0x0000000117187824 */ /* 0x002fe200078e0218 */
[C---:B------:R-:W-:Y:S02]  /*0810*/  ISETP.NE.AND P0, PT, R40.reuse, 0x4, PT ;  /* 0x000000042800780c */ /* 0x040fe40003f05270 */
[----:B------:R-:W-:Y:S01]  /*0820*/  SEL R17, R21, RZ, P3 ;  /* 0x000000ff15117207 */ /* 0x000fe20001800000 */
        /* <DEDUP_REMOVED lines=18> */
[----:B------:R-:W-:Y:S02]  /*0950*/  ISETP.NE.AND P1, PT, R40, 0xb, PT ;  /* 0x0000000b2800780c */ /* 0x000fe40003f25270 */
[----:B------:R-:W-:Y:S02]  /*0960*/  SEL R20, R29, R20, !P0 ;  /* 0x000000141d147207 */ /* 0x000fe40004000000 */
[----:B------:R-:W-:-:S02]  /*0970*/  ISETP.NE.AND P0, PT, R16, RZ, PT ;  /* 0x000000ff1000720c */ /* 0x000fc40003f05270 */
[----:B------:R-:W-:-:S05]  /*0980*/  SEL R20, R30, R20, !P1 ;  /* 0x000000141e147207 */ /* 0x000fca0004800000 */
[----:B------:R-:W-:-:S06]  /*0990*/  @P2 IMAD.IADD R21, R20, 0x1, R17 ;  /* 0x0000000114152824 */ /* 0x000fcc00078e0211 */
[----:B------:R-:W-:Y:S05]  /*09a0*/  @P0 BRA `(.L_x_96) ;  /* 0x0000000c00f00947 */ /* 0x000fea0003800000 */
[----:B------:R-:W0:Y:S01]  /*09b0*/  LDC.64 R16, c[0x0][0x390] ;  /* 0x0000e400ff107b82 */ /* 0x000e220000000a00 */
[----:B------:R-:W-:Y:S02]  /*09c0*/  IMAD.MOV.U32 R30, RZ, RZ, 0x65 ;  /* 0x00000065ff1e7424 */ /* 0x000fe400078e00ff */
[----:B------:R-:W-:-:S03]  /*09d0*/  IMAD.MOV.U32 R21, RZ, RZ, RZ ;  /* 0x000000ffff157224 */ /* 0x000fc600078e00ff */
[----:B0-----:R0:W-:Y:S01]  /*09e0*/  ST.E.64.STRONG.GPU desc[UR8][R16.64+0x100], R30 ;  /* 0x0001001e10007985 */ /* 0x0011e2000c10fb08 */
[----:B------:R-:W-:Y:S05]  /*09f0*/  BRA `(.L_x_96) ;  /* 0x0000000c00dc7947 */ /* 0x000fea0003800000 */
.L_x_95:
[----:B0-2---:R-:W-:Y:S02]  /*0a00*/  IADD3 R17, PT, PT, R34, R37, R36 ;  /* 0x0000002522117210 */ /* 0x005fe40007ffe024 */
[C---:B------:R-:W-:Y:S02]  /*0a10*/  ISETP.NE.AND P1, PT, R39.reuse, 0x1f, PT ;  /* 0x0000001f2700780c */ /* 0x040fe40003f25270 */
[----:B---3--:R-:W-:Y:S02]  /*0a20*/  IADD3 R17, PT, PT, R32, R35, R17 ;  /* 0x0000002320117210 */ /* 0x008fe40007ffe011 */
[----:B------:R-:W-:Y:S02]  /*0a30*/  ISETP.NE.AND P2, PT, R39, RZ, PT ;  /* 0x000000ff2700720c */ /* 0x000fe40003f45270 */
[----:B----4-:R-:W-:-:S04]  /*0a40*/  IADD3 R17, PT, PT, R18, R33, R17 ;  /* 0x0000002112117210 */ /* 0x010fc80007ffe011 */
        /* <DEDUP_REMOVED lines=56> */
[----:B------:R-:W-:-:S02]  /*0dd0*/  ISETP.GT.U32.AND P0, PT, R16, 0x1f, PT ;  /* 0x0000001f1000780c */ /* 0x000fc40003f04070 */
[----:B------:R-:W-:Y:S02]  /*0de0*/  SEL R20, R30, R20, !P1 ;  /* 0x000000141e147207 */ /* 0x000fe40004800000 */
[----:B------:R-:W-:-:S03]  /*0df0*/  ISETP.GE.U32.AND P1, PT, R16, 0x20, PT ;  /* 0x000000201000780c */ /* 0x000fc60003f26070 */
[----:B------:R-:W-:-:S05]  /*0e00*/  IMAD.IADD R20, R20, 0x1, R21 ;  /* 0x0000000114147824 */ /* 0x000fca00078e0215 */
[----:B------:R-:W-:Y:S01]  /*0e10*/  SEL R23, R17, R20, !P1 ;  /* 0x0000001411177207 */ /* 0x000fe20004800000 */
[----:B------:R-:W-:Y:S06]  /*0e20*/  @P0 BRA `(.L_x_97) ;  /* 0x0000000800a80947 */ /* 0x000fec0003800000 */
[----:B------:R-:W0:Y:S01]  /*0e30*/  LDC.64 R20, c[0x0][0x390] ;  /* 0x0000e400ff147b82 */ /* 0x000e220000000a00 */
[----:B------:R-:W-:Y:S02]  /*0e40*/  ISETP.NE.AND P1, PT, R16, RZ, PT ;  /* 0x000000ff1000720c */ /* 0x000fe40003f25270 */
[----:B------:R-:W-:-:S05]  /*0e50*/  LOP3.LUT R17, RZ, R16, RZ, 0x33, !PT ;  /* 0x00000010ff117212 */ /* 0x000fca00078e33ff */
[----:B------:R-:W-:-:S06]  /*0e60*/  IMAD.IADD R24, R42, 0x1, R17 ;  /* 0x000000012a187824 */ /* 0x000fcc00078e0211 */
        /* <DEDUP_REMOVED lines=11> */
.L_x_127:
[----:B------:R-:W-:Y:S05]  /*0f20*/  @!P0 BRA `(.L_x_99) ;  /* 0x0000000000748947 */ /* 0x000fea0003800000 */
[----:B------:R-:W-:-:S07]  /*0f30*/  IMAD.MOV.U32 R22, RZ, RZ, 0x3b8 ;  /* 0x000003b8ff167424 */ /* 0x000fce00078e00ff */
.L_x_101:
[----:B------:R-:W-:Y:S02]  /*0f40*/  VIADD R25, R22, 0x1 ;  /* 0x0000000116197836 */ /* 0x000fe40000000000 */
[----:B------:R-:W-:Y:S02]  /*0f50*/  IMAD R42, R42, 0x41a7, RZ ;  /* 0x000041a72a2a7824 */ /* 0x000fe400078e02ff */
[----:B------:R-:W0:Y:S01]  /*0f60*/  I2F.U32.RP R28, R25 ;  /* 0x00000019001c7306 */ /* 0x000e220000209000 */
[----:B------:R-:W-:Y:S01]  /*0f70*/  IMAD.MOV R29, RZ, RZ, -R25 ;  /* 0x000000ffff1d7224 */ /* 0x000fe200078e0a19 */
[----:B------:R-:W-:Y:S02]  /*0f80*/  ISETP.NE.U32.AND P2, PT, R25, RZ, PT ;  /* 0x000000ff1900720c */ /* 0x000fe40003f45070 */
[----:B------:R-:W-:-:S04]  /*0f90*/  LOP3.LUT R42, R42, 0x7fffffff, RZ, 0xc0, !PT ;  /* 0x7fffffff2a2a7812 */ /* 0x000fc800078ec0ff */
[----:B0-----:R-:W0:Y:S02]  /*0fa0*/  MUFU.RCP R28, R28 ;  /* 0x0000001c001c7308 */ /* 0x001e240000001000 */
[----:B0-----:R-:W-:-:S06]  /*0fb0*/  VIADD R20, R28, 0xffffffe ;  /* 0x0ffffffe1c147836 */ /* 0x001fcc0000000000 */
[----:B------:R0:W1:Y:S02]  /*0fc0*/  F2I.FTZ.U32.TRUNC.NTZ R21, R20 ;  /* 0x0000001400157305 */ /* 0x000064000021f000 */
[----:B0-----:R-:W-:Y:S02]  /*0fd0*/  IMAD.MOV.U32 R20, RZ, RZ, RZ ;  /* 0x000000ffff147224 */ /* 0x001fe400078e00ff */
[----:B-1----:R-:W-:-:S04]  /*0fe0*/  IMAD R29, R29, R21, RZ ;  /* 0x000000151d1d7224 */ /* 0x002fc800078e02ff */
[----:B------:R-:W-:-:S06]  /*0ff0*/  IMAD.HI.U32 R21, R21, R29, R20 ;  /* 0x0000001d15157227 */ /* 0x000fcc00078e0014 */
[----:B------:R-:W-:-:S04]  /*1000*/  IMAD.HI.U32 R21, R21, R42, RZ ;  /* 0x0000002a15157227 */ /* 0x000fc800078e00ff */
[----:B------:R-:W-:-:S04]  /*1010*/  IMAD.MOV R21, RZ, RZ, -R21 ;  /* 0x000000ffff157224 */ /* 0x000fc800078e0a15 */
[----:B------:R-:W-:-:S05]  /*1020*/  IMAD R28, R25, R21, R42 ;  /* 0x00000015191c7224 */ /* 0x000fca00078e022a */
[----:B------:R-:W-:-:S13]  /*1030*/  ISETP.GE.U32.AND P0, PT, R28, R25, PT ;  /* 0x000000191c00720c */ /* 0x000fda0003f06070 */
[----:B------:R-:W-:-:S05]  /*1040*/  @P0 IMAD.IADD R28, R28, 0x1, -R25 ;  /* 0x000000011c1c0824 */ /* 0x000fca00078e0a19 */
[----:B------:R-:W-:-:S13]  /*1050*/  ISETP.GE.U32.AND P0, PT, R28, R25, PT ;  /* 0x000000191c00720c */ /* 0x000fda0003f06070 */
[----:B------:R-:W-:Y:S01]  /*1060*/  @P0 IMAD.IADD R28, R28, 0x1, -R25 ;  /* 0x000000011c1c0824 */ /* 0x000fe200078e0a19 */
[----:B------:R-:W-:-:S04]  /*1070*/  @!P2 LOP3.LUT R28, RZ, R25, RZ, 0x33, !PT ;  /* 0x00000019ff1ca212 */ /* 0x000fc800078e33ff */
[----:B------:R-:W-:Y:S05]  /*1080*/  NANOSLEEP R28 ;  /* 0x0000001c0000735d */ /* 0x000fea0003800000 */
[----:B------:R-:W2:Y:S01]  /*1090*/  LD.E.64.STRONG.GPU R28, desc[UR8][R16.64+0x100] ;  /* 0x00010008101c7980 */ /* 0x000ea2000c10fb00 */
[----:B------:R-:W-:Y:S01]  /*10a0*/  UMOV UR5, 0xffffffff ;  /* 0xffffffff00057882 */ /* 0x000fe20000000000 */
[----:B------:R-:W-:Y:S02]  /*10b0*/  SHF.R.U32.HI R22, RZ, 0x1, R22 ;  /* 0x00000001ff167819 */ /* 0x000fe40000011616 */
[----:B--2---:R-:W-:Y:S01]  /*10c0*/  ISETP.NE.AND P0, PT, R28, 0x63, PT ;  /* 0x000000631c00780c */ /* 0x004fe20003f05270 */
[----:B------:R-:W-:-:S12]  /*10d0*/  BRA.DIV UR5, `(.L_x_100) ;  /* 0x00000036051c7947 */ /* 0x000fd8000b800000 */
[----:B------:R-:W-:-:S13]  /*10e0*/  VOTE.ANY P0, !P0 ;  /* 0x0000000000ff7806 */ /* 0x000fda0004000100 */
.L_x_130:
[----:B------:R-:W-:Y:S05]  /*10f0*/  @P0 BRA `(.L_x_101) ;  /* 0xfffffffc00900947 */ /* 0x000fea000383ffff */
.L_x_99:
[----:B------:R-:W-:Y:S01]  /*1100*/  UMOV UR5, 0xffffffff ;  /* 0xffffffff00057882 */ /* 0x000fe20000000000 */
[----:B------:R-:W-:Y:S02]  /*1110*/  ISETP.NE.AND P0, PT, R28, 0x65, PT ;  /* 0x000000651c00780c */ /* 0x000fe40003f05270 */
[----:B------:R-:W-:Y:S11]  /*1120*/  BRA.DIV UR5, `(.L_x_102) ;  /* 0x0000003605287947 */ /* 0x000ff6000b800000 */
[----:B------:R-:W0:Y:S01]  /*1130*/  S2R R25, SR_GEMASK ;  /* 0x0000000000197919 */ /* 0x000e220000003c00 */
[----:B------:R-:W-:Y:S01]  /*1140*/  VOTE.ANY R21, PT, !P0 ;  /* 0x0000000000157806 */ /* 0x000fe200040e0100 */
        /* <DEDUP_REMOVED lines=10> */
[----:B0-----:R-:W-:Y:S02]  /*11f0*/  IADD3 R44, P3, PT, R16, 0x100, RZ ;  /* 0x00000100102c7810 */ /* 0x001fe40007f7e0ff */
[----:B-1----:R-:W-:Y:S02]  /*1200*/  SEL R22, R22, RZ, !P0 ;  /* 0x000000ff16167207 */ /* 0x002fe40004000000 */
[----:B------:R-:W-:-:S03]  /*1210*/  ISETP.GT.AND P0, PT, R41, R48, PT ;  /* 0x000000302900720c */ /* 0x000fc60003f04270 */
[----:B------:R-:W-:-:S05]  /*1220*/  IMAD.IADD R43, R22, 0x1, R29 ;  /* 0x00000001162b7824 */ /* 0x000fca00078e021d */
[----:B------:R-:W0:Y:S02]  /*1230*/  SHFL.DOWN PT, R22, R43, 0x2, R48 ;  /* 0x084000002b167989 */ /* 0x000e2400000e0030 */
[----:B0-----:R-:W-:Y:S02]  /*1240*/  SEL R22, R22, RZ, !P0 ;  /* 0x000000ff16167207 */ /* 0x001fe40004000000 */
[----:B------:R-:W-:-:S03]  /*1250*/  ISETP.GT.AND P0, PT, R40, R48, PT ;  /* 0x000000302800720c */ /* 0x000fc60003f04270 */
[----:B------:R-:W-:Y:S02]  /*1260*/  IMAD.IADD R45, R43, 0x1, R22 ;  /* 0x000000012b2d7824 */ /* 0x000fe400078e0216 */
[----:B------:R-:W-:-:S03]  /*1270*/  VIADD R43, R39, 0x10 ;  /* 0x00000010272b7836 */ /* 0x000fc60000000000 */
[----:B------:R-:W0:Y:S02]  /*1280*/  SHFL.DOWN PT, R22, R45, 0x4, R48 ;  /* 0x088000002d167989 */ /* 0x000e2400000e0030 */
[-C--:B------:R-:W-:Y:S02]  /*1290*/  ISETP.GT.AND P2, PT, R43, R48.reuse, PT ;  /* 0x000000302b00720c */ /* 0x080fe40003f44270 */
[----:B0-----:R-:W-:Y:S02]  /*12a0*/  SEL R22, R22, RZ, !P0 ;  /* 0x000000ff16167207 */ /* 0x001fe40004000000 */
[----:B------:R-:W-:-:S03]  /*12b0*/  ISETP.GT.AND P0, PT, R30, R48, PT ;  /* 0x000000301e00720c */ /* 0x000fc60003f04270 */
[----:B------:R-:W-:Y:S02]  /*12c0*/  IMAD.IADD R29, R45, 0x1, R22 ;  /* 0x000000012d1d7824 */ /* 0x000fe400078e0216 */
[----:B------:R-:W-:-:S03]  /*12d0*/  IMAD.X R45, RZ, RZ, R17, P3 ;  /* 0x000000ffff2d7224 */ /* 0x000fc600018e0611 */
[----:B------:R-:W0:Y:S02]  /*12e0*/  SHFL.DOWN PT, R22, R29, 0x8, R48 ;  /* 0x090000001d167989 */ /* 0x000e2400000e0030 */
[----:B0-----:R-:W-:Y:S02]  /*12f0*/  SEL R22, R22, RZ, !P0 ;  /* 0x000000ff16167207 */ /* 0x001fe40004000000 */
[----:B------:R-:W-:-:S03]  /*1300*/  ISETP.NE.AND P0, PT, R28, 0x65, PT ;  /* 0x000000651c00780c */ /* 0x000fc60003f05270 */
[----:B------:R-:W-:-:S05]  /*1310*/  IMAD.IADD R47, R29, 0x1, R22 ;  /* 0x000000011d2f7824 */ /* 0x000fca00078e0216 */
[----:B------:R-:W0:Y:S05]  /*1320*/  SHFL.DOWN PT, R22, R47, 0x10, R48 ;  /* 0x0a0000002f167989 */ /* 0x000e2a00000e0030 */
[----:B------:R-:W-:Y:S02]  /*1330*/  VOTE.ALL P0, P0 ;  /* 0x0000000000ff7806 */ /* 0x000fe40000000000 */
[----:B0-----:R-:W-:-:S05]  /*1340*/  SEL R22, R22, RZ, !P2 ;  /* 0x000000ff16167207 */ /* 0x001fca0005000000 */
[----:B------:R-:W-:-:S07]  /*1350*/  IMAD.IADD R46, R47, 0x1, R22 ;  /* 0x000000012f2e7824 */ /* 0x000fce00078e0216 */
.L_x_139:
[----:B------:R-:W-:Y:S05]  /*1360*/  @!P0 BRA `(.L_x_103) ;  /* 0x00000004001c8947 */ /* 0x000fea0003800000 */
[----:B------:R-:W-:-:S07]  /*1370*/  IMAD.MOV.U32 R47, RZ, RZ, 0x3b8 ;  /* 0x000003b8ff2f7424 */ /* 0x000fce00078e00ff */
.L_x_109:
        /* <DEDUP_REMOVED lines=8> */
.L_x_142:
[----:B------:R-:W-:Y:S05]  /*1400*/  @!P0 BRA `(.L_x_105) ;  /* 0x0000000000748947 */ /* 0x000fea0003800000 */
[----:B------:R-:W-:-:S07]  /*1410*/  IMAD.MOV.U32 R22, RZ, RZ, R47 ;  /* 0x000000ffff167224 */ /* 0x000fce00078e002f */
.L_x_107:
        /* <DEDUP_REMOVED lines=27> */
.L_x_145:
[----:B------:R-:W-:Y:S05]  /*15d0*/  @P0 BRA `(.L_x_107) ;  /* 0xfffffffc00900947 */ /* 0x000fea000383ffff */
.L_x_105:
[----:B------:R-:W-:Y:S01]  /*15e0*/  UMOV UR5, 0xffffffff ;  /* 0xffffffff00057882 */ /* 0x000fe20000000000 */
[----:B------:R-:W-:Y:S02]  /*15f0*/  ISETP.NE.AND P0, PT, R28, 0x65, PT ;  /* 0x000000651c00780c */ /* 0x000fe40003f05270 */
[----:B------:R-:W-:Y:S11]  /*1600*/  BRA.DIV UR5, `(.L_x_108) ;  /* 0x0000003605387947 */ /* 0x000ff6000b800000 */
[----:B------:R-:W-:Y:S01]  /*1610*/  VOTE.ANY R21, PT, !P0 ;  /* 0x0000000000157806 */ /* 0x000fe200040e0100 */
[----:B------:R-:W-:-:S03]  /*1620*/  VIADD R24, R24, 0xffffffe0 ;  /* 0xffffffe018187836 */ /* 0x000fc60000000000 */
[----:B------:R-:W-:-:S05]  /*1630*/  LOP3.LUT R21, R21, 0x80000000, R25, 0xec, !PT ;  /* 0x8000000015157812 */ /* 0x000fca00078eec19 */
[----:B------:R-:W-:-:S05]  /*1640*/  VIADD R16, R21, 0xffffffff ;  /* 0xffffffff15107836 */ /* 0x000fca0000000000 */
[----:B------:R-:W-:-:S04]  /*1650*/  LOP3.LUT R16, R21, R16, RZ, 0xc, !PT ;  /* 0x0000001015107212 */ /* 0x000fc800078e0cff */
        /* <DEDUP_REMOVED lines=23> */
.L_x_154:
[----:B------:R-:W-:Y:S05]  /*17d0*/  @P0 BRA `(.L_x_109) ;  /* 0xfffffff800e80947 */ /* 0x000fea000383ffff */
.L_x_103:
        /* <DEDUP_REMOVED lines=8> */
[----:B0-----:R-:W-:-:S05]  /*1860*/  @!P1 LEA R16, R17, R16, 0x18 ;  /* 0x0000001011109211 */ /* 0x001fca00078ec0ff */
[----:B------:R1:W-:Y:S04]  /*1870*/  @!P1 STS [R16+0x8], R31 ;  /* 0x0000081f10009388 */ /* 0x0003e80000000800 */
[----:B------:R1:W-:Y:S01]  /*1880*/  @!P1 STS [R16+0x4], R46 ;  /* 0x0000042e10009388 */ /* 0x0003e20000000800 */
[----:B--2---:R-:W-:Y:S01]  /*1890*/  @!P0 LEA R21, R21, R20, 0x18 ;  /* 0x0000001415158211 */ /* 0x004fe200078ec0ff */
[----:B------:R-:W-:Y:S02]  /*18a0*/  IMAD.MOV.U32 R20, RZ, RZ, R23 ;  /* 0x000000ffff147224 */ /* 0x000fe400078e0017 */
[----:B------:R-:W-:Y:S02]  /*18b0*/  @!P0 IMAD.MOV.U32 R20, RZ, RZ, R46 ;  /* 0x000000ffff148224 */ /* 0x000fe400078e002e */
[----:B------:R1:W-:Y:S05]  /*18c0*/  @!P0 STS [R21+0x4c], R46 ;  /* 0x00004c2e15008388 */ /* 0x0003ea0000000800 */
.L_x_97:
[----:B------:R-:W-:Y:S05]  /*18d0*/  WARPSYNC.ALL ;  /* 0x0000000000007948 */ /* 0x000fea0003800000 */
[----:B------:R-:W0:Y:S08]  /*18e0*/  S2UR UR6, SR_CgaCtaId ;  /* 0x00000000000679c3 */ /* 0x000e300000008800 */
[----:B------:R-:W-:Y:S06]  /*18f0*/  BAR.SYNC.DEFER_BLOCKING 0x0 ;  /* 0x0000000000007b1d */ /* 0x000fec0000010000 */
[----:B------:R-:W-:Y:S01]  /*1900*/  UMOV UR5, 0x400 ;  /* 0x0000040000057882 */ /* 0x000fe20000000000 */
[----:B------:R-:W2:Y:S01]  /*1910*/  S2R R17, SR_TID.X ;  /* 0x0000000000117919 */ /* 0x000ea20000002100 */
[----:B0-----:R-:W-:-:S09]  /*1920*/  ULEA UR5, UR6, UR5, 0x18 ;  /* 0x0000000506057291 */ /* 0x001fd2000f8ec0ff */
[----:B-1----:R-:W0:Y:S01]  /*1930*/  LDS R16, [UR5+0x4c] ;  /* 0x00004c05ff107984 */ /* 0x002e220008000800 */
[----:B--2---:R-:W-:-:S04]  /*1940*/  ISETP.NE.AND P0, PT, R17, RZ, PT ;  /* 0x000000ff1100720c */ /* 0x004fc80003f05270 */
[----:B0-----:R-:W-:-:S05]  /*1950*/  SEL R21, R16, RZ, P0 ;  /* 0x000000ff10157207 */ /* 0x001fca0000000000 */
[----:B------:R-:W-:-:S07]  /*1960*/  IMAD.IADD R21, R21, 0x1, R20 ;  /* 0x0000000115157824 */ /* 0x000fce00078e0214 */
.L_x_96:
[----:B------:R-:W-:Y:S05]  /*1970*/  BSYNC.RECONVERGENT B0 ;  /* 0x0000000000007941 */ /* 0x000fea0003800200 */
.L_x_94:
[----:B------:R-:W-:Y:S01]  /*1980*/  IMAD.IADD R36, R36, 0x1, R21 ;  /* 0x0000000124247824 */ /* 0x000fe200078e0215 */
[----:B0-----:R-:W0:Y:S01]  /*1990*/  S2R R16, SR_TID.X ;  /* 0x0000000000107919 */ /* 0x001e220000002100 */
[----:B------:R-:W1:Y:S01]  /*19a0*/  S2UR UR6, SR_CgaCtaId ;  /* 0x00000000000679c3 */ /* 0x000e620000008800 */
[----:B------:R-:W-:Y:S01]  /*19b0*/  UMOV UR5, 0x400 ;  /* 0x0000040000057882 */ /* 0x000fe20000000000 */
[----:B------:R-:W-:Y:S01]  /*19c0*/  IMAD.IADD R37, R37, 0x1, R36 ;  /* 0x0000000125257824 */ /* 0x000fe200078e0224 */
[----:B------:R-:W2:Y:S03]  /*19d0*/  S2R R17, SR_LANEID ;  /* 0x0000000000117919 */ /* 0x000ea60000000000 */
[----:B------:R-:W-:Y:S02]  /*19e0*/  IMAD.IADD R34, R34, 0x1, R37 ;  /* 0x0000000122227824 */ /* 0x000fe400078e0225 */
[----:B------:R-:W-:Y:S02]  /*19f0*/  BAR.SYNC.DEFER_BLOCKING 0x0 ;  /* 0x0000000000007b1d */ /* 0x000fe40000010000 */
[----:B------:R-:W-:-:S04]  /*1a00*/  IMAD.IADD R35, R35, 0x1, R34 ;  /* 0x0000000123237824 */ /* 0x000fc800078e0222 */
[----:B------:R-:W-:-:S04]  /*1a10*/  IMAD.IADD R32, R32, 0x1, R35 ;  /* 0x0000000120207824 */ /* 0x000fc800078e0223 */
[----:B------:R-:W-:-:S04]  /*1a20*/  IMAD.IADD R33, R33, 0x1, R32 ;  /* 0x0000000121217824 */ /* 0x000fc800078e0220 */
[----:B------:R-:W-:Y:S01]  /*1a30*/  IMAD.IADD R18, R18, 0x1, R33 ;  /* 0x0000000112127824 */ /* 0x000fe200078e0221 */
[----:B-1----:R-:W-:-:S03]  /*1a40*/  ULEA UR5, UR6, UR5, 0x18 ;  /* 0x0000000506057291 */ /* 0x002fc6000f8ec0ff */
[----:B------:R-:W-:Y:S01]  /*1a50*/  IMAD.IADD R19, R19, 0x1, R18 ;  /* 0x0000000113137824 */ /* 0x000fe200078e0212 */
[----:B------:R-:W1:Y:S03]  /*1a60*/  LDCU.64 UR6, c[0x0][0x388] ;  /* 0x00007100ff0677ac */ /* 0x000e660008000a00 */
[----:B------:R-:W-:Y:S01]  /*1a70*/  IMAD.IADD R14, R14, 0x1, R19 ;  /* 0x000000010e0e7824 */ /* 0x000fe200078e0213 */
[----:B0-----:R-:W-:-:S03]  /*1a80*/  SHF.R.U32.HI R16, RZ, 0x5, R16 ;  /* 0x00000005ff107819 */ /* 0x001fc60000011610 */
[----:B------:R-:W-:Y:S02]  /*1a90*/  IMAD.IADD R15, R15, 0x1, R14 ;  /* 0x000000010f0f7824 */ /* 0x000fe400078e020e */
[----:B--2---:R-:W-:Y:S02]  /*1aa0*/  IMAD R16, R16, 0x2c0, R17 ;  /* 0x000002c010107824 */ /* 0x004fe400078e0211 */
[----:B------:R-:W-:-:S03]  /*1ab0*/  IMAD.IADD R12, R12, 0x1, R15 ;  /* 0x000000010c0c7824 */ /* 0x000fc600078e020f */
[----:B------:R-:W-:Y:S01]  /*1ac0*/  LEA R16, R16, UR5, 0x2 ;  /* 0x0000000510107c11 */ /* 0x000fe2000f8e10ff */
[----:B------:R-:W-:Y:S01]  /*1ad0*/  IMAD.IADD R13, R13, 0x1, R12 ;  /* 0x000000010d0d7824 */ /* 0x000fe200078e020c */
[----:B-1----:R-:W-:-:S03]  /*1ae0*/  IADD3 R38, P0, PT, R38, UR6, RZ ;  /* 0x0000000626267c10 */ /* 0x002fc6000ff1e0ff */
[----:B------:R-:W-:Y:S02]  /*1af0*/  IMAD.IADD R10, R10, 0x1, R13 ;  /* 0x000000010a0a7824 */ /* 0x000fe400078e020d */
[----:B------:R-:W-:Y:S01]  /*1b00*/  IMAD R20, R17, 0x54, R16 ;  /* 0x0000005411147824 */ /* 0x000fe200078e0210 */
[----:B------:R-:W-:Y:S01]  /*1b10*/  IADD3.X R39, PT, PT, R0, UR7, RZ, P0, !PT ;  /* 0x0000000700277c10 */ /* 0x000fe200087fe4ff */
[----:B------:R-:W-:-:S03]  /*1b20*/  IMAD.IADD R11, R11, 0x1, R10 ;  /* 0x000000010b0b7824 */ /* 0x000fc600078e020a */
[----:B------:R-:W-:Y:S01]  /*1b30*/  STS.64 [R20], R36 ;  /* 0x0000002414007388 */ /* 0x000fe20000000a00 */
[----:B------:R-:W-:-:S03]  /*1b40*/  IMAD.IADD R8, R8, 0x1, R11 ;  /* 0x0000000108087824 */ /* 0x000fc600078e020b */
[----:B------:R-:W-:Y:S01]  /*1b50*/  STS.64 [R20+0x8], R34 ;  /* 0x0000082214007388 */ /* 0x000fe20000000a00 */
        /* <DEDUP_REMOVED lines=13> */
[----:B------:R-:W-:Y:S04]  /*1c30*/  STS.64 [R20+0x40], R6 ;  /* 0x0000400614007388 */ /* 0x000fe80000000a00 */
[----:B------:R-:W-:Y:S04]  /*1c40*/  STS.64 [R20+0x48], R4 ;  /* 0x0000480414007388 */ /* 0x000fe80000000a00 */
[----:B------:R-:W-:Y:S01]  /*1c50*/  STS.64 [R20+0x50], R2 ;  /* 0x0000500214007388 */ /* 0x000fe20000000a00 */
        /* <DEDUP_REMOVED lines=46> */
.L_x_93:
[----:B------:R-:W-:-:S13]  /*1f40*/  ISETP.NE.AND P0, PT, R0, RZ, PT ;  /* 0x000000ff0000720c */ /* 0x000fda0003f05270 */
[----:B------:R-:W-:Y:S05]  /*1f50*/  @!P0 EXIT ;  /* 0x000000000000894d */ /* 0x000fea0003800000 */
[----:B------:R-:W0:Y:S02]  /*1f60*/  LDC.64 R4, c[0x0][0x380] ;  /* 0x0000e000ff047b82 */ /* 0x000e240000000a00 */
[----:B0-----:R-:W-:-:S05]  /*1f70*/  IMAD.WIDE.U32 R4, R3, 0x4, R4 ;  /* 0x0000000403047825 */ /* 0x001fca00078e0004 */
[----:B------:R0:W2:Y:S01]  /*1f80*/  LDG.E R6, desc[UR8][R4.64] ;  /* 0x0000000804067981 */ /* 0x0000a2000c1e1900 */
[----:B------:R-:W1:Y:S02]  /*1f90*/  S2R R2, SR_TID.X ;  /* 0x0000000000027919 */ /* 0x000e640000002100 */
[C---:B-1----:R-:W-:Y:S02]  /*1fa0*/  LOP3.LUT R3, R2.reuse, 0x1f, RZ, 0xc0, !PT ;  /* 0x0000001f02037812 */ /* 0x042fe400078ec0ff */
[----:B------:R-:W-:-:S05]  /*1fb0*/  LOP3.LUT R8, R2, 0x3e0, RZ, 0xc0, !PT ;  /* 0x000003e002087812 */ /* 0x000fca00078ec0ff */
[----:B------:R-:W-:-:S04]  /*1fc0*/  IMAD R3, R8, 0x16, R3 ;  /* 0x0000001608037824 */ /* 0x000fc800078e0203 */
[C---:B------:R-:W-:Y:S01]  /*1fd0*/  VIADD R7, R3.reuse, 0x20 ;  /* 0x0000002003077836 */ /* 0x040fe20000000000 */
[C---:B------:R-:W-:Y:S01]  /*1fe0*/  ISETP.GE.U32.AND P6, PT, R3.reuse, R0, PT ;  /* 0x000000000300720c */ /* 0x040fe20003fc6070 */
[C---:B------:R-:W-:Y:S01]  /*1ff0*/  VIADD R9, R3.reuse, 0x40 ;  /* 0x0000004003097836 */ /* 0x040fe20000000000 */
[C---:B0-----:R-:W-:Y:S01]  /*2000*/  LEA R4, P1, R3.reuse, R4, 0x2 ;  /* 0x0000000403047211 */ /* 0x041fe200078210ff */
[----:B------:R-:W-:Y:S01]  /*2010*/  VIADD R11, R3, 0x60 ;  /* 0x00000060030b7836 */ /* 0x000fe20000000000 */
[-C--:B------:R-:W-:Y:S01]  /*2020*/  ISETP.GE.U32.AND P5, PT, R7, R0.reuse, PT ;  /* 0x000000000700720c */ /* 0x080fe20003fa6070 */
[----:B------:R-:W-:Y:S01]  /*2030*/  VIADD R7, R3, 0x80 ;  /* 0x0000008003077836 */ /* 0x000fe20000000000 */
[-C--:B------:R-:W-:Y:S01]  /*2040*/  ISETP.GE.U32.AND P0, PT, R9, R0.reuse, PT ;  /* 0x000000000900720c */ /* 0x080fe20003f06070 */
[----:B------:R-:W-:Y:S01]  /*2050*/  IMAD.X R5, RZ, RZ, R5, P1 ;  /* 0x000000ffff057224 */ /* 0x000fe200008e0605 */
[-C--:B------:R-:W-:Y:S01]  /*2060*/  ISETP.GE.U32.AND P4, PT, R11, R0.reuse, PT ;  /* 0x000000000b00720c */ /* 0x080fe20003f86070 */
[----:B------:R-:W-:Y:S01]  /*2070*/  VIADD R9, R3, 0xa0 ;  /* 0x000000a003097836 */ /* 0x000fe20000000000 */
[----:B------:R-:W-:Y:S01]  /*2080*/  ISETP.GE.U32.AND P3, PT, R7, R0, PT ;  /* 0x000000000700720c */ /* 0x000fe20003f66070 */
[----:B------:R-:W-:-:S03]  /*2090*/  VIADD R7, R3, 0xc0 ;  /* 0x000000c003077836 */ /* 0x000fc60000000000 */
[-C--:B------:R-:W-:Y:S01]  /*20a0*/  ISETP.GE.U32.AND P2, PT, R9, R0.reuse, PT ;  /* 0x000000000900720c */ /* 0x080fe20003f46070 */
[----:B------:R-:W-:Y:S01]  /*20b0*/  VIADD R9, R3, 0x100 ;  /* 0x0000010003097836 */ /* 0x000fe20000000000 */
[-C--:B------:R-:W-:Y:S01]  /*20c0*/  ISETP.GE.U32.AND P1, PT, R7, R0.reuse, PT ;  /* 0x000000000700720c */ /* 0x080fe20003f26070 */
[C---:B------:R-:W-:Y:S02]  /*20d0*/  VIADD R7, R3.reuse, 0xe0 ;  /* 0x000000e003077836 */ /* 0x040fe40000000000 */
[----:B------:R-:W-:Y:S02]  /*20e0*/  VIADD R39, R3, 0x260 ;  /* 0x0000026003277836 */ /* 0x000fe40000000000 */
[----:B--2---:R-:W-:Y:S02]  /*20f0*/  IMAD.MOV.U32 R16, RZ, RZ, R6 ;  /* 0x000000ffff107224 */ /* 0x004fe400078e0006 */
[----:B------:R-:W2:Y:S01]  /*2100*/  @!P6 LDG.E R6, desc[UR8][R4.64] ;  /* 0x000000080406e981 */ /* 0x000ea2000c1e1900 */
[----:B------:R-:W-:Y:S01]  /*2110*/  ISETP.GE.U32.AND P6, PT, R7, R0, PT ;  /* 0x000000000700720c */ /* 0x000fe20003fc6070 */
[----:B------:R-:W-:-:S02]  /*2120*/  IMAD.MOV.U32 R10, RZ, RZ, R16 ;  /* 0x000000ffff0a7224 */ /* 0x000fc400078e0010 */
[----:B------:R-:W-:Y:S02]  /*2130*/  VIADD R7, R3, 0x120 ;  /* 0x0000012003077836 */ /* 0x000fe40000000000 */
[--C-:B------:R-:W-:Y:S02]  /*2140*/  IMAD.MOV.U32 R12, RZ, RZ, R16.reuse ;  /* 0x000000ffff0c7224 */ /* 0x100fe400078e0010 */
[----:B------:R-:W3:Y:S01]  /*2150*/  @!P0 LDG.E R10, desc[UR8][R4.64+0x100] ;  /* 0x00010008040a8981 */ /* 0x000ee2000c1e1900 */
[-C--:B------:R-:W-:Y:S01]  /*2160*/  ISETP.GE.U32.AND P0, PT, R7, R0.reuse, PT ;  /* 0x000000000700720c */ /* 0x080fe20003f06070 */
[----:B------:R-:W-:Y:S02]  /*2170*/  VIADD R7, R3, 0x140 ;  /* 0x0000014003077836 */ /* 0x000fe40000000000 */
[--C-:B------:R-:W-:Y:S01]  /*2180*/  IMAD.MOV.U32 R8, RZ, RZ, R16.reuse ;  /* 0x000000ffff087224 */ /* 0x100fe200078e0010 */
[----:B------:R-:W4:Y:S01]  /*2190*/  @!P4 LDG.E R12, desc[UR8][R4.64+0x180] ;  /* 0x00018008040cc981 */ /* 0x000f22000c1e1900 */
[----:B------:R-:W-:Y:S01]  /*21a0*/  IMAD.MOV.U32 R18, RZ, RZ, R16 ;  /* 0x000000ffff127224 */ /* 0x000fe200078e0010 */
[----:B------:R-:W-:Y:S01]  /*21b0*/  ISETP.GE.U32.AND P4, PT, R7, R0, PT ;  /* 0x000000000700720c */ /* 0x000fe20003f86070 */
[----:B------:R-:W-:-:S02]  /*21c0*/  VIADD R7, R3, 0x180 ;  /* 0x0000018003077836 */ /* 0x000fc40000000000 */
[----:B------:R-:W5:Y:S01]  /*21d0*/  @!P5 LDG.E R8, desc[UR8][R4.64+0x80] ;  /* 0x000080080408d981 */ /* 0x000f62000c1e1900 */
[-C--:B------:R-:W-:Y:S01]  /*21e0*/  ISETP.GE.U32.AND P5, PT, R9, R0.reuse, PT ;  /* 0x000000000900720c */ /* 0x080fe20003fa6070 */
[--C-:B------:R-:W-:Y:S02]  /*21f0*/  IMAD.MOV.U32 R20, RZ, RZ, R16.reuse ;  /* 0x000000ffff147224 */ /* 0x100fe400078e0010 */
[----:B------:R-:W5:Y:S01]  /*2200*/  @!P2 LDG.E R18, desc[UR8][R4.64+0x280] ;  /* 0x000280080412a981 */ /* 0x000f62000c1e1900 */
[-C--:B------:R-:W-:Y:S01]  /*2210*/  ISETP.GE.U32.AND P2, PT, R7, R0.reuse, PT ;  /* 0x000000000700720c */ /* 0x080fe20003f46070 */
[C---:B------:R-:W-:Y:S02]  /*2220*/  VIADD R7, R3.reuse, 0x1a0 ;  /* 0x000001a003077836 */ /* 0x040fe40000000000 */
[--C-:B------:R-:W-:Y:S01]  /*2230*/  IMAD.MOV.U32 R14, RZ, RZ, R16.reuse ;  /* 0x000000ffff0e7224 */ /* 0x100fe200078e0010 */
[----:B------:R-:W5:Y:S01]  /*2240*/  @!P1 LDG.E R20, desc[UR8][R4.64+0x300] ;  /* 0x0003000804149981 */ /* 0x000f62000c1e1900 */
[----:B------:R-:W-:Y:S01]  /*2250*/  VIADD R9, R3, 0x160 ;  /* 0x0000016003097836 */ /* 0x000fe20000000000 */
[----:B------:R-:W-:Y:S01]  /*2260*/  ISETP.GE.U32.AND P1, PT, R7, R0, PT ;  /* 0x000000000700720c */ /* 0x000fe20003f26070 */
[----:B------:R-:W-:-:S02]  /*2270*/  IMAD.MOV.U32 R24, RZ, RZ, R16 ;  /* 0x000000ffff187224 */ /* 0x000fc400078e0010 */
[----:B------:R-:W-:Y:S01]  /*2280*/  VIADD R7, R3, 0x1e0 ;  /* 0x000001e003077836 */ /* 0x000fe20000000000 */
        /* <DEDUP_REMOVED lines=17> */
[----:B------:R-:W-:Y:S02]  /*23a0*/  VIADD R7, R3, 0x280 ;  /* 0x0000028003077836 */ /* 0x000fe40000000000 */
[--C-:B------:R-:W-:Y:S01]  /*23b0*/  IMAD.MOV.U32 R28, RZ, RZ, R16.reuse ;  /* 0x000000ffff1c7224 */ /* 0x100fe200078e0010 */
[----:B------:R-:W5:Y:S01]  /*23c0*/  @!P2 LDG.E R32, desc[UR8][R4.64+0x600] ;  /* 0x000600080420a981 */ /* 0x000f62000c1e1900 */
[--C-:B------:R-:W-:Y:S01]  /*23d0*/  IMAD.MOV.U32 R34, RZ, RZ, R16.reuse ;  /* 0x000000ffff227224 */ /* 0x100fe200078e0010 */
[----:B------:R-:W-:Y:S01]  /*23e0*/  ISETP.GE.U32.AND P2, PT, R7, R0, PT ;  /* 0x000000000700720c */ /* 0x000fe20003f46070 */
[----:B------:R-:W-:-:S02]  /*23f0*/  IMAD.MOV.U32 R36, RZ, RZ, R16 ;  /* 0x000000ffff247224 */ /* 0x000fc400078e0010 */
[C---:B------:R-:W-:Y:S01]  /*2400*/  VIADD R9, R3.reuse, 0x220 ;  /* 0x0000022003097836 */ /* 0x040fe20000000000 */
[----:B------:R-:W5:Y:S01]  /*2410*/  @!P4 LDG.E R28, desc[UR8][R4.64+0x500] ;  /* 0x00050008041cc981 */ /* 0x000f62000c1e1900 */
[----:B------:R-:W-:-:S03]  /*2420*/  VIADD R7, R3, 0x2a0 ;  /* 0x000002a003077836 */ /* 0x000fc60000000000 */
[----:B------:R-:W5:Y:S01]  /*2430*/  @!P1 LDG.E R34, desc[UR8][R4.64+0x680] ;  /* 0x0006800804229981 */ /* 0x000f62000c1e1900 */
[-C--:B------:R-:W-:Y:S02]  /*2440*/  ISETP.GE.U32.AND P4, PT, R9, R0.reuse, PT ;  /* 0x000000000900720c */ /* 0x080fe40003f86070 */
[-C--:B------:R-:W-:Y:S01]  /*2450*/  ISETP.GE.U32.AND P1, PT, R39, R0.reuse, PT ;  /* 0x000000002700720c */ /* 0x080fe20003f26070 */
[----:B------:R-:W5:Y:S01]  /*2460*/  @!P6 LDG.E R36, desc[UR8][R4.64+0x700] ;  /* 0x000700080424e981 */ /* 0x000f62000c1e1900 */
[----:B------:R-:W-:Y:S01]  /*2470*/  ISETP.GE.U32.AND P6, PT, R7, R0, PT ;  /* 0x000000000700720c */ /* 0x000fe20003fc6070 */
        /* <DEDUP_REMOVED lines=16> */
[----:B------:R-:W-:Y:S01]  /*2580*/  UMOV UR4, 0x400 ;  /* 0x0000040000047882 */ /* 0x000fe20000000000 */
[----:B------:R-:W-:Y:S01]  /*2590*/  ISETP.NE.AND P0, PT, R42, RZ, PT ;  /* 0x000000ff2a00720c */ /* 0x000fe20003f05270 */
[----:B-1----:R-:W-:-:S02]  /*25a0*/  ULEA UR4, UR5, UR4, 0x18 ;  /* 0x0000000405047291 */ /* 0x002fc4000f8ec0ff */
[----:B0-----:R-:W-:-:S05]  /*25b0*/  IMAD R41, R43, 0x2c0, R38 ;  /* 0x000002c02b297824 */ /* 0x001fca00078e0226 */
        /* <DEDUP_REMOVED lines=39> */
[----:B------:R-:W-:Y:S02]  /*2830*/  ISETP.NE.AND P1, PT, R38, 0x1f, PT ;  /* 0x0000001f2600780c */ /* 0x000fe40003f25270 */
[----:B---3--:R-:W-:Y:S02]  /*2840*/  IADD3 R16, PT, PT, R8, R7, R16 ;  /* 0x0000000708107210 */ /* 0x008fe40007ffe010 */
[----:B------:R-:W-:Y:S02]  /*2850*/  ISETP.NE.AND P2, PT, R43, 0xb, PT ;  /* 0x0000000b2b00780c */ /* 0x000fe40003f45270 */
[----:B----4-:R-:W-:Y:S02]  /*2860*/  IADD3 R16, PT, PT, R10, R9, R16 ;  /* 0x000000090a107210 */ /* 0x010fe40007ffe010 */
[----:B------:R-:W-:-:S02]  /*2870*/  ISETP.GE.U32.AND P3, PT, R2, 0x20, PT ;  /* 0x000000200200780c */ /* 0x000fc40003f66070 */
        /* <DEDUP_REMOVED lines=46> */
[----:B------:R-:W-:Y:S02]  /*2b60*/  SEL R16, R22, R16, !P0 ;  /* 0x0000001016107207 */ /* 0x000fe40004000000 */
[----:B------:R-:W-:-:S04]  /*2b70*/  ISETP.NE.AND P0, PT, R43, 0x8, PT ;  /* 0x000000082b00780c */ /* 0x000fc80003f05270 */
[----:B------:R-:W-:Y:S02]  /*2b80*/  SEL R16, R23, R16, !P0 ;  /* 0x0000001017107207 */ /* 0x000fe40004000000 */
[----:B------:R-:W-:Y:S02]  /*2b90*/  ISETP.NE.AND P0, PT, R43, 0xa, PT ;  /* 0x0000000a2b00780c */ /* 0x000fe40003f05270 */
[----:B------:R-:W-:Y:S02]  /*2ba0*/  SEL R16, R24, R16, !P1 ;  /* 0x0000001018107207 */ /* 0x000fe40004800000 */
[----:B------:R-:W-:Y:S02]  /*2bb0*/  ISETP.NE.AND P1, PT, R38, RZ, PT ;  /* 0x000000ff2600720c */ /* 0x000fe40003f25270 */
[----:B------:R-:W-:Y:S01]  /*2bc0*/  SEL R16, R25, R16, !P0 ;  /* 0x0000001019107207 */ /* 0x000fe20004000000 */
[----:B------:R-:W-:Y:S01]  /*2bd0*/  @!P2 IMAD.IADD R16, R26, 0x1, R25 ;  /* 0x000000011a10a824 */ /* 0x000fe200078e0219 */
[----:B------:R-:W-:-:S02]  /*2be0*/  SEL R17, R42, RZ, P1 ;  /* 0x000000ff2a117207 */ /* 0x000fc40000800000 */
[----:B------:R-:W-:-:S03]  /*2bf0*/  ISETP.NE.AND P0, PT, R2, RZ, PT ;  /* 0x000000ff0200720c */ /* 0x000fc60003f05270 */
[----:B------:R-:W-:-:S05]  /*2c00*/  @P3 IMAD.IADD R42, R16, 0x1, R17 ;  /* 0x00000001102a3824 */ /* 0x000fca00078e0211 */
[----:B------:R-:W-:Y:S01]  /*2c10*/  SEL R17, R42, RZ, P0 ;  /* 0x000000ff2a117207 */ /* 0x000fe20000000000 */
[----:B------:R-:W-:Y:S06]  /*2c20*/  BRA `(.L_x_111) ;  /* 0x0000000c00e87947 */ /* 0x000fec0003800000 */
.L_x_110:
[----:B0-2---:R-:W-:Y:S02]  /*2c30*/  IADD3 R16, PT, PT, R6, R5, R4 ;  /* 0x0000000506107210 */ /* 0x005fe40007ffe004 */
[----:B------:R-:W-:Y:S02]  /*2c40*/  ISETP.NE.AND P1, PT, R38, 0x1f, PT ;  /* 0x0000001f2600780c */ /* 0x000fe40003f25270 */
        /* <DEDUP_REMOVED lines=52> */
[----:B------:R-:W-:Y:S01]  /*2f90*/  SEL R16, R23, R16, !P0 ;  /* 0x0000001017107207 */ /* 0x000fe20004000000 */
[----:B------:R-:W-:Y:S01]  /*2fa0*/  IMAD.IADD R23, R45, 0x1, -R44 ;  /* 0x000000012d177824 */ /* 0x000fe200078e0a2c */
[C---:B------:R-:W-:Y:S02]  /*2fb0*/  ISETP.NE.AND P0, PT, R43.reuse, 0xa, PT ;  /* 0x0000000a2b00780c */ /* 0x040fe40003f05270 */
[----:B------:R-:W-:Y:S02]  /*2fc0*/  SEL R16, R24, R16, !P1 ;  /* 0x0000001018107207 */ /* 0x000fe40004800000 */
[----:B------:R-:W-:Y:S02]  /*2fd0*/  ISETP.NE.AND P1, PT, R43, 0xb, PT ;  /* 0x0000000b2b00780c */ /* 0x000fe40003f25270 */
[----:B------:R-:W-:Y:S02]  /*2fe0*/  SEL R16, R25, R16, !P0 ;  /* 0x0000001019107207 */ /* 0x000fe40004000000 */
[----:B------:R-:W-:-:S02]  /*2ff0*/  ISETP.GT.U32.AND P0, PT, R2, 0x1f, PT ;  /* 0x0000001f0200780c */ /* 0x000fc40003f04070 */
[----:B------:R-:W-:Y:S02]  /*3000*/  SEL R17, R23, RZ, P2 ;  /* 0x000000ff17117207 */ /* 0x000fe40001000000 */
        /* <DEDUP_REMOVED lines=20> */
.L_x_157:
[----:B------:R-:W-:Y:S05]  /*3150*/  @!P0 BRA `(.L_x_114) ;  /* 0x0000000000748947 */ /* 0x000fea0003800000 */
[----:B------:R-:W-:-:S07]  /*3160*/  IMAD.MOV.U32 R20, RZ, RZ, 0x3b8 ;  /* 0x000003b8ff147424 */ /* 0x000fce00078e00ff */
.L_x_116:
        /* <DEDUP_REMOVED lines=27> */
.L_x_160:
[----:B------:R-:W-:Y:S05]  /*3320*/  @P0 BRA `(.L_x_116) ;  /* 0xfffffffc00900947 */ /* 0x000fea000383ffff */
.L_x_114:
        /* <DEDUP_REMOVED lines=23> */
[----:B------:R-:W-:-:S03]  /*34a0*/  ISETP.GT.AND P0, PT, R16, R47, PT ;  /* 0x0000002f1000720c */ /* 0x000fc60003f04270 */
[----:B------:R-:W-:-:S05]  /*34b0*/  IMAD.IADD R50, R46, 0x1, R17 ;  /* 0x000000012e327824 */ /* 0x000fca00078e0211 */
[----:B------:R-:W0:Y:S02]  /*34c0*/  SHFL.DOWN PT, R22, R50, 0x8, R47 ;  /* 0x0900000032167989 */ /* 0x000e2400000e002f */
[----:B0-----:R-:W-:Y:S02]  /*34d0*/  SEL R17, R22, RZ, !P0 ;  /* 0x000000ff16117207 */ /* 0x001fe40004000000 */
[----:B------:R-:W-:Y:S01]  /*34e0*/  ISETP.NE.AND P0, PT, R18, 0x65, PT ;  /* 0x000000651200780c */ /* 0x000fe20003f05270 */
[----:B------:R-:W-:Y:S02]  /*34f0*/  VIADD R18, R38, 0x10 ;  /* 0x0000001026127836 */ /* 0x000fe40000000000 */
[----:B------:R-:W-:Y:S02]  /*3500*/  IMAD.IADD R48, R50, 0x1, R17 ;  /* 0x0000000132307824 */ /* 0x000fe400078e0211 */
[----:B------:R-:W0:Y:S01]  /*3510*/  LDC.64 R16, c[0x0][0x390] ;  /* 0x0000e400ff107b82 */ /* 0x000e220000000a00 */
[----:B------:R-:W-:-:S02]  /*3520*/  ISETP.GT.AND P2, PT, R18, R47, PT ;  /* 0x0000002f1200720c */ /* 0x000fc40003f44270 */
[----:B------:R-:W1:Y:S05]  /*3530*/  SHFL.DOWN PT, R22, R48, 0x10, R47 ;  /* 0x0a00000030167989 */ /* 0x000e6a00000e002f */
[----:B------:R-:W-:Y:S02]  /*3540*/  VOTE.ALL P0, P0 ;  /* 0x0000000000ff7806 */ /* 0x000fe40000000000 */
[----:B0-----:R-:W-:Y:S02]  /*3550*/  IADD3 R44, P3, PT, R16, 0x100, RZ ;  /* 0x00000100102c7810 */ /* 0x001fe40007f7e0ff */
[----:B-1----:R-:W-:-:S03]  /*3560*/  SEL R19, R22, RZ, !P2 ;  /* 0x000000ff16137207 */ /* 0x002fc60005000000 */
[----:B------:R-:W-:Y:S02]  /*3570*/  IMAD.X R45, RZ, RZ, R17, P3 ;  /* 0x000000ffff2d7224 */ /* 0x000fe400018e0611 */
[----:B------:R-:W-:-:S07]  /*3580*/  IMAD.IADD R46, R48, 0x1, R19 ;  /* 0x00000001302e7824 */ /* 0x000fce00078e0213 */
.L_x_169:
[----:B------:R-:W-:Y:S05]  /*3590*/  @!P0 BRA `(.L_x_118) ;  /* 0x00000004002c8947 */ /* 0x000fea0003800000 */
[----:B------:R-:W-:-:S07]  /*35a0*/  IMAD.MOV.U32 R47, RZ, RZ, 0x3b8 ;  /* 0x000003b8ff2f7424 */ /* 0x000fce00078e00ff */
.L_x_124:
        /* <DEDUP_REMOVED lines=8> */
.L_x_172:
[----:B------:R-:W-:Y:S05]  /*3630*/  @!P0 BRA `(.L_x_120) ;  /* 0x0000000000748947 */ /* 0x000fea0003800000 */
[----:B------:R-:W-:-:S07]  /*3640*/  IMAD.MOV.U32 R20, RZ, RZ, R47 ;  /* 0x000000ffff147224 */ /* 0x000fce00078e002f */
.L_x_122:
        /* <DEDUP_REMOVED lines=27> */
.L_x_175:
[----:B------:R-:W-:Y:S05]  /*3800*/  @P0 BRA `(.L_x_122) ;  /* 0xfffffffc00900947 */ /* 0x000fea000383ffff */
.L_x_120:
[----:B------:R-:W-:Y:S01]  /*3810*/  UMOV UR5, 0xffffffff ;  /* 0xffffffff00057882 */ /* 0x000fe20000000000 */
[----:B------:R-:W-:Y:S02]  /*3820*/  ISETP.NE.AND P0, PT, R18, 0x65, PT ;  /* 0x000000651200780c */ /* 0x000fe40003f05270 */
[----:B------:R-:W-:Y:S11]  /*3830*/  BRA.DIV UR5, `(.L_x_123) ;  /* 0x0000001e051c7947 */ /* 0x000ff6000b800000 */
[----:B------:R-:W-:Y:S01]  /*3840*/  VOTE.ANY R21, PT, !P0 ;  /* 0x0000000000157806 */ /* 0x000fe200040e0100 */
[----:B------:R-:W-:Y:S02]  /*3850*/  VIADD R20, R38, 0x2 ;  /* 0x0000000226147836 */ /* 0x000fe40000000000 */
[----:B------:R-:W-:Y:S01]  /*3860*/  VIADD R43, R43, 0xffffffe0 ;  /* 0xffffffe02b2b7836 */ /* 0x000fe20000000000 */
[----:B------:R-:W-:-:S05]  /*3870*/  LOP3.LUT R21, R21, 0x80000000, R26, 0xec, !PT ;  /* 0x8000000015157812 */ /* 0x000fca00078eec1a */
        /* <DEDUP_REMOVED lines=28> */
.L_x_184:
[----:B------:R-:W-:Y:S05]  /*3a40*/  @P0 BRA `(.L_x_124) ;  /* 0xfffffff800d80947 */ /* 0x000fea000383ffff */
.L_x_118:
        /* <DEDUP_REMOVED lines=15> */
.L_x_112:
[----:B------:R-:W-:Y:S05]  /*3b40*/  WARPSYNC.ALL ;  /* 0x0000000000007948 */ /* 0x000fea0003800000 */
[----:B------:R-:W0:Y:S08]  /*3b50*/  S2UR UR5, SR_CgaCtaId ;  /* 0x00000000000579c3 */ /* 0x000e300000008800 */
[----:B------:R-:W-:Y:S01]  /*3b60*/  BAR.SYNC.DEFER_BLOCKING 0x0 ;  /* 0x0000000000007b1d */ /* 0x000fe20000010000 */
[----:B------:R-:W-:-:S05]  /*3b70*/  ISETP.NE.AND P0, PT, R2, RZ, PT ;  /* 0x000000ff0200720c */ /* 0x000fca0003f05270 */
[----:B------:R-:W-:Y:S02]  /*3b80*/  UMOV UR4, 0x400 ;  /* 0x0000040000047882 */ /* 0x000fe40000000000 */
[----:B0-----:R-:W-:-:S09]  /*3b90*/  ULEA UR4, UR5, UR4, 0x18 ;  /* 0x0000000405047291 */ /* 0x001fd2000f8ec0ff */
[----:B-1----:R-:W0:Y:S02]  /*3ba0*/  LDS R17, [UR4+0x4c] ;  /* 0x00004c04ff117984 */ /* 0x002e240008000800 */
[----:B0-----:R-:W-:-:S05]  /*3bb0*/  SEL R17, R17, RZ, P0 ;  /* 0x000000ff11117207 */ /* 0x001fca0000000000 */
[----:B------:R-:W-:-:S07]  /*3bc0*/  IMAD.IADD R17, R17, 0x1, R16 ;  /* 0x0000000111117824 */ /* 0x000fce00078e0210 */
.L_x_111:
[----:B------:R-:W-:Y:S01]  /*3bd0*/  IMAD.IADD R4, R4, 0x1, R17 ;  /* 0x0000000104047824 */ /* 0x000fe200078e0211 */
[----:B------:R-:W-:Y:S01]  /*3be0*/  BAR.SYNC.DEFER_BLOCKING 0x0 ;  /* 0x0000000000007b1d */ /* 0x000fe20000010000 */
[----:B------:R-:W-:Y:S02]  /*3bf0*/  ISETP.NE.AND P0, PT, R2, RZ, PT ;  /* 0x000000ff0200720c */ /* 0x000fe40003f05270 */
[----:B------:R-:W-:-:S05]  /*3c00*/  IMAD.IADD R5, R5, 0x1, R4 ;  /* 0x0000000105057824 */ /* 0x000fca00078e0204 */
[----:B------:R-:W0:Y:S01]  /*3c10*/  S2UR UR5, SR_CTAID.X ;  /* 0x00000000000579c3 */ /* 0x000e220000002500 */
[----:B------:R-:W-:Y:S01]  /*3c20*/  IMAD.IADD R6, R6, 0x1, R5 ;  /* 0x0000000106067824 */ /* 0x000fe200078e0205 */
[----:B------:R-:W1:Y:S03]  /*3c30*/  LDCU.64 UR6, c[0x0][0x388] ;  /* 0x00007100ff0677ac */ /* 0x000e660008000a00 */
[----:B------:R-:W-:-:S04]  /*3c40*/  IMAD.IADD R7, R7, 0x1, R6 ;  /* 0x0000000107077824 */ /* 0x000fc800078e0206 */
[----:B------:R-:W-:-:S04]  /*3c50*/  IMAD.IADD R8, R8, 0x1, R7 ;  /* 0x0000000108087824 */ /* 0x000fc800078e0207 */
[----:B------:R-:W-:-:S04]  /*3c60*/  IMAD.IADD R9, R9, 0x1, R8 ;  /* 0x0000000109097824 */ /* 0x000fc800078e0208 */
[----:B------:R-:W-:Y:S01]  /*3c70*/  IMAD.IADD R10, R10, 0x1, R9 ;  /* 0x000000010a0a7824 */ /* 0x000fe200078e0209 */
[----:B------:R2:W-:Y:S03]  /*3c80*/  STS.64 [R40], R4 ;  /* 0x0000000428007388 */ /* 0x0005e60000000a00 */
[----:B------:R-:W-:Y:S01]  /*3c90*/  IMAD.IADD R11, R11, 0x1, R10 ;  /* 0x000000010b0b7824 */ /* 0x000fe200078e020a */
[----:B------:R-:W-:Y:S03]  /*3ca0*/  STS.64 [R40+0x8], R6 ;  /* 0x0000080628007388 */ /* 0x000fe60000000a00 */
[----:B------:R-:W-:Y:S01]  /*3cb0*/  IMAD.IADD R12, R12, 0x1, R11 ;  /* 0x000000010c0c7824 */ /* 0x000fe200078e020b */
[----:B------:R3:W-:Y:S03]  /*3cc0*/  STS.64 [R40+0x10], R8 ;  /* 0x0000100828007388 */ /* 0x0007e60000000a00 */
[----:B------:R-:W-:Y:S01]  /*3cd0*/  IMAD.IADD R13, R13, 0x1, R12 ;  /* 0x000000010d0d7824 */ /* 0x000fe200078e020c */
[----:B------:R-:W-:Y:S01]  /*3ce0*/  STS.64 [R40+0x18], R10 ;  /* 0x0000180a28007388 */ /* 0x000fe20000000a00 */
[----:B--2---:R-:W0:Y:S02]  /*3cf0*/  LDC R4, c[0x0][0x398] ;  /* 0x0000e600ff047b82 */ /* 0x004e240000000800 */
[----:B------:R-:W-:Y:S01]  /*3d00*/  IMAD.IADD R14, R14, 0x1, R13 ;  /* 0x000000010e0e7824 */ /* 0x000fe200078e020d */
[----:B------:R2:W-:Y:S03]  /*3d10*/  STS.64 [R40+0x20], R12 ;  /* 0x0000200c28007388 */ /* 0x0005e60000000a00 */
[----:B------:R-:W-:Y:S01]  /*3d20*/  IMAD.IADD R15, R15, 0x1, R14 ;  /* 0x000000010f0f7824 */ /* 0x000fe200078e020e */
[----:B------:R-:W4:Y:S03]  /*3d30*/  S2R R5, SR_TID.X ;  /* 0x0000000000057919 */ /* 0x000f260000002100 */
[----:B------:R-:W-:Y:S01]  /*3d40*/  IMAD.IADD R28, R28, 0x1, R15 ;  /* 0x000000011c1c7824 */ /* 0x000fe200078e020f */
[----:B------:R-:W-:Y:S03]  /*3d50*/  STS.64 [R40+0x28], R14 ;  /* 0x0000280e28007388 */ /* 0x000fe60000000a00 */
[----:B------:R-:W-:Y:S01]  /*3d60*/  IMAD.IADD R29, R29, 0x1, R28 ;  /* 0x000000011d1d7824 */ /* 0x000fe200078e021c */
[----:B---3--:R-:W3:Y:S03]  /*3d70*/  S2R R8, SR_TID.X ;  /* 0x0000000000087919 */ /* 0x008ee60000002100 */
[----:B------:R-:W-:Y:S01]  /*3d80*/  IMAD.IADD R30, R30, 0x1, R29 ;  /* 0x000000011e1e7824 */ /* 0x000fe200078e021d */
[----:B------:R-:W-:Y:S03]  /*3d90*/  STS.64 [R40+0x30], R28 ;  /* 0x0000301c28007388 */ /* 0x000fe60000000a00 */
[----:B------:R-:W-:-:S02]  /*3da0*/  IMAD.IADD R31, R31, 0x1, R30 ;  /* 0x000000011f1f7824 */ /* 0x000fc400078e021e */
[----:B0-----:R-:W-:Y:S02]  /*3db0*/  VIADD R4, R4, UR5 ;  /* 0x0000000504047c36 */ /* 0x001fe40008000000 */
[----:B------:R-:W-:Y:S01]  /*3dc0*/  IMAD.IADD R32, R32, 0x1, R31 ;  /* 0x0000000120207824 */ /* 0x000fe200078e021f */
[----:B------:R-:W-:Y:S01]  /*3dd0*/  STS.64 [R40+0x38], R30 ;  /* 0x0000381e28007388 */ /* 0x000fe20000000a00 */
[----:B--2---:R-:W-:Y:S02]  /*3de0*/  IMAD R12, R4, 0x2100, RZ ;  /* 0x00002100040c7824 */ /* 0x004fe400078e02ff */
[----:B------:R-:W-:-:S04]  /*3df0*/  IMAD.IADD R33, R33, 0x1, R32 ;  /* 0x0000000121217824 */ /* 0x000fc800078e0220 */
[----:B------:R-:W-:Y:S01]  /*3e00*/  IMAD.IADD R34, R34, 0x1, R33 ;  /* 0x0000000122227824 */ /* 0x000fe200078e0221 */
[----:B------:R-:W-:Y:S03]  /*3e10*/  STS.64 [R40+0x40], R32 ;  /* 0x0000402028007388 */ /* 0x000fe60000000a00 */
[----:B------:R-:W-:Y:S01]  /*3e20*/  IMAD.IADD R35, R35, 0x1, R34 ;  /* 0x0000000123237824 */ /* 0x000fe200078e0222 */
[C---:B----4-:R-:W-:Y:S02]  /*3e30*/  LOP3.LUT R4, R5.reuse, 0x3e0, RZ, 0xc0, !PT ;  /* 0x000003e005047812 */ /* 0x050fe400078ec0ff */
[----:B------:R-:W-:Y:S01]  /*3e40*/  LOP3.LUT R6, R5, 0x1f, RZ, 0xc0, !PT ;  /* 0x0000001f05067812 */ /* 0x000fe200078ec0ff */
[----:B------:R-:W-:Y:S01]  /*3e50*/  IMAD.IADD R36, R36, 0x1, R35 ;  /* 0x0000000124247824 */ /* 0x000fe200078e0223 */
[----:B------:R-:W-:Y:S03]  /*3e60*/  STS.64 [R40+0x48], R34 ;  /* 0x0000482228007388 */ /* 0x000fe60000000a00 */
[----:B------:R-:W-:Y:S01]  /*3e70*/  IMAD.IADD R37, R37, 0x1, R36 ;  /* 0x0000000125257824 */ /* 0x000fe200078e0224 */
[----:B---3--:R-:W-:Y:S01]  /*3e80*/  LOP3.LUT R10, R8, 0x1f, RZ, 0xc0, !PT ;  /* 0x0000001f080a7812 */ /* 0x008fe200078ec0ff */
[----:B------:R-:W-:-:S03]  /*3e90*/  IMAD R6, R4, 0x16, R6 ;  /* 0x0000001604067824 */ /* 0x000fc600078e0206 */
[----:B------:R-:W-:Y:S01]  /*3ea0*/  STS.64 [R40+0x50], R36 ;  /* 0x0000502428007388 */ /* 0x000fe20000000a00 */
        /* <DEDUP_REMOVED lines=22> */
[----:B------:R0:W-:Y:S04]  /*4010*/  LDS R21, [R41+0xa80] ;  /* 0x000a800029157984 */ /* 0x0001e80000000800 */
[----:B------:R2:W-:Y:S01]  /*4020*/  @!P0 STS [UR4+0x8400], R0 ;  /* 0x00840000ff008988 */ /* 0x0005e20008000804 */
[----:B------:R-:W-:Y:S01]  /*4030*/  BAR.SYNC.DEFER_BLOCKING 0x0 ;  /* 0x0000000000007b1d */ /* 0x000fe20000010000 */
[----:B0-----:R-:W-:Y:S01]  /*4040*/  LOP3.LUT R41, R8, 0x3e0, RZ, 0xc0, !PT ;  /* 0x000003e008297812 */ /* 0x001fe200078ec0ff */
[----:B------:R-:W-:Y:S01]  /*4050*/  VIADD R8, R6, 0x80 ;  /* 0x0000008006087836 */ /* 0x000fe20000000000 */
[----:B------:R-:W-:-:S03]  /*4060*/  IADD3 R5, P0, PT, R12, R3, RZ ;  /* 0x000000030c057210 */ /* 0x000fc60007f1e0ff */
[----:B------:R-:W-:Y:S02]  /*4070*/  IMAD R10, R41, 0x16, R10 ;  /* 0x00000016290a7824 */ /* 0x000fe400078e020a */
[----:B------:R-:W-:Y:S02]  /*4080*/  VIADD R41, R6, 0x20 ;  /* 0x0000002006297836 */ /* 0x000fe40000000000 */
[----:B--2---:R-:W-:Y:S01]  /*4090*/  IMAD.X R0, RZ, RZ, RZ, P0 ;  /* 0x000000ffff007224 */ /* 0x004fe200000e06ff */
[----:B-1----:R-:W-:-:S04]  /*40a0*/  LEA R4, P0, R5, UR6, 0x2 ;  /* 0x0000000605047c11 */ /* 0x002fc8000f8010ff */
[----:B------:R-:W-:Y:S01]  /*40b0*/  LEA.HI.X R5, R5, UR7, R0, 0x2, P0 ;  /* 0x0000000705057c11 */ /* 0x000fe200080f1400 */
[----:B------:R-:W-:Y:S01]  /*40c0*/  VIADD R0, R10, 0xe0 ;  /* 0x000000e00a007836 */ /* 0x000fe20000000000 */
[----:B------:R-:W0:Y:S02]  /*40d0*/  LDS R2, [UR4+0x8400] ;  /* 0x00840004ff027984 */ /* 0x000e240008000800 */
[-C--:B0-----:R-:W-:Y:S01]  /*40e0*/  ISETP.GE.AND P6, PT, R3, R2.reuse, PT ;  /* 0x000000020300720c */ /* 0x081fe20003fc6270 */
[C---:B------:R-:W-:Y:S01]  /*40f0*/  VIADD R3, R6.reuse, 0xa0 ;  /* 0x000000a006037836 */ /* 0x040fe20000000000 */
[-C--:B------:R-:W-:Y:S01]  /*4100*/  ISETP.GE.AND P5, PT, R41, R2.reuse, PT ;  /* 0x000000022900720c */ /* 0x080fe20003fa6270 */
[----:B------:R-:W-:Y:S01]  /*4110*/  VIADD R41, R6, 0xc0 ;  /* 0x000000c006297836 */ /* 0x000fe20000000000 */
[-C--:B------:R-:W-:Y:S01]  /*4120*/  ISETP.GE.AND P0, PT, R8, R2.reuse, PT ;  /* 0x000000020800720c */ /* 0x080fe20003f06270 */
[----:B------:R-:W-:Y:S01]  /*4130*/  VIADD R8, R10, 0x40 ;  /* 0x000000400a087836 */ /* 0x000fe20000000000 */
[-C--:B------:R-:W-:Y:S01]  /*4140*/  ISETP.GE.AND P4, PT, R3, R2.reuse, PT ;  /* 0x000000020300720c */ /* 0x080fe20003f86270 */
[C---:B------:R-:W-:Y:S01]  /*4150*/  VIADD R3, R6.reuse, 0x100 ;  /* 0x0000010006037836 */ /* 0x040fe20000000000 */
[-C--:B------:R-:W-:Y:S01]  /*4160*/  ISETP.GE.AND P2, PT, R41, R2.reuse, PT ;  /* 0x000000022900720c */ /* 0x080fe20003f46270 */
[----:B------:R-:W-:Y:S01]  /*4170*/  VIADD R41, R6, 0x120 ;  /* 0x0000012006297836 */ /* 0x000fe20000000000 */
[----:B------:R-:W-:-:S02]  /*4180*/  ISETP.GE.AND P3, PT, R8, R2, PT ;  /* 0x000000020800720c */ /* 0x000fc40003f66270 */
[-C--:B------:R-:W-:Y:S01]  /*4190*/  ISETP.GE.AND P1, PT, R0, R2.reuse, PT ;  /* 0x000000020000720c */ /* 0x080fe20003f26270 */
[----:B------:R-:W-:Y:S01]  /*41a0*/  @!P6 STG.E desc[UR8][R4.64], R45 ;  /* 0x0000002d0400e986 */ /* 0x000fe2000c101908 */
[-C--:B------:R-:W-:Y:S01]  /*41b0*/  ISETP.GE.AND P6, PT, R3, R2.reuse, PT ;  /* 0x000000020300720c */ /* 0x080fe20003fc6270 */
[----:B------:R-:W-:Y:S02]  /*41c0*/  VIADD R3, R6, 0x140 ;  /* 0x0000014006037836 */ /* 0x000fe40000000000 */
[----:B------:R-:W-:Y:S01]  /*41d0*/  @!P5 STG.E desc[UR8][R4.64+0x80], R47 ;  /* 0x0000802f0400d986 */ /* 0x000fe2000c101908 */
[-C--:B------:R-:W-:Y:S01]  /*41e0*/  ISETP.GE.AND P5, PT, R41, R2.reuse, PT ;  /* 0x000000022900720c */ /* 0x080fe20003fa6270 */
[C---:B------:R-:W-:Y:S02]  /*41f0*/  VIADD R41, R10.reuse, 0x160 ;  /* 0x000001600a297836 */ /* 0x040fe40000000000 */
[----:B------:R-:W-:Y:S01]  /*4200*/  @!P0 STG.E desc[UR8][R4.64+0x200], R49 ;  /* 0x0002003104008986 */ /* 0x000fe2000c101908 */
[----:B------:R-:W-:Y:S01]  /*4210*/  ISETP.GE.AND P0, PT, R3, R2, PT ;  /* 0x000000020300720c */ /* 0x000fe20003f06270 */
[----:B------:R-:W-:-:S02]  /*4220*/  VIADD R3, R10, 0x180 ;  /* 0x000001800a037836 */ /* 0x000fc40000000000 */
[----:B------:R-:W-:Y:S01]  /*4230*/  @!P4 STG.E desc[UR8][R4.64+0x280], R51 ;  /* 0x000280330400c986 */ /* 0x000fe2000c101908 */
[-C--:B------:R-:W-:Y:S01]  /*4240*/  ISETP.GE.AND P4, PT, R41, R2.reuse, PT ;  /* 0x000000022900720c */ /* 0x080fe20003f86270 */
[C---:B------:R-:W-:Y:S02]  /*4250*/  VIADD R41, R10.reuse, 0x60 ;  /* 0x000000600a297836 */ /* 0x040fe40000000000 */
[----:B------:R-:W-:Y:S01]  /*4260*/  @!P2 STG.E desc[UR8][R4.64+0x300], R53 ;  /* 0x000300350400a986 */ /* 0x000fe2000c101908 */
[-C--:B------:R-:W-:Y:S01]  /*4270*/  ISETP.GE.AND P2, PT, R3, R2.reuse, PT ;  /* 0x000000020300720c */ /* 0x080fe20003f46270 */
[C---:B------:R-:W-:Y:S02]  /*4280*/  VIADD R3, R10.reuse, 0x1a0 ;  /* 0x000001a00a037836 */ /* 0x040fe40000000000 */
[----:B------:R0:W-:Y:S01]  /*4290*/  @!P3 STG.E desc[UR8][R4.64+0x100], R43 ;  /* 0x0001002b0400b986 */ /* 0x0001e2000c101908 */
[----:B------:R-:W-:Y:S01]  /*42a0*/  ISETP.GE.AND P3, PT, R41, R2, PT ;  /* 0x000000022900720c */ /* 0x000fe20003f66270 */
[----:B------:R-:W-:-:S02]  /*42b0*/  VIADD R41, R10, 0x1c0 ;  /* 0x000001c00a297836 */ /* 0x000fc40000000000 */
[----:B------:R1:W-:Y:S01]  /*42c0*/  @!P1 STG.E desc[UR8][R4.64+0x380], R37 ;  /* 0x0003802504009986 */ /* 0x0003e2000c101908 */
[-C--:B------:R-:W-:Y:S01]  /*42d0*/  ISETP.GE.AND P1, PT, R3, R2.reuse, PT ;  /* 0x000000020300720c */ /* 0x080fe20003f26270 */
[C---:B------:R-:W-:Y:S02]  /*42e0*/  VIADD R3, R6.reuse, 0x1e0 ;  /* 0x000001e006037836 */ /* 0x040fe40000000000 */
[----:B------:R1:W-:Y:S03]  /*42f0*/  @!P5 STG.E desc[UR8][R4.64+0x480], R33 ;  /* 0x000480210400d986 */ /* 0x0003e6000c101908 */
[-C--:B------:R-:W-:Y:S01]  /*4300*/  ISETP.GE.AND P5, PT, R3, R2.reuse, PT ;  /* 0x000000020300720c */ /* 0x080fe20003fa6270 */
[C---:B------:R-:W-:Y:S01]  /*4310*/  VIADD R3, R6.reuse, 0x240 ;  /* 0x0000024006037836 */ /* 0x040fe20000000000 */
[----:B------:R1:W-:Y:S01]  /*4320*/  @!P6 STG.E desc[UR8][R4.64+0x400], R35 ;  /* 0x000400230400e986 */ /* 0x0003e2000c101908 */
[----:B------:R-:W-:Y:S01]  /*4330*/  ISETP.GE.AND P6, PT, R41, R2, PT ;  /* 0x000000022900720c */ /* 0x000fe20003fc6270 */
[----:B------:R-:W-:-:S02]  /*4340*/  VIADD R41, R6, 0x200 ;  /* 0x0000020006297836 */ /* 0x000fc40000000000 */
[----:B------:R1:W-:Y:S01]  /*4350*/  @!P3 STG.E desc[UR8][R4.64+0x180], R29 ;  /* 0x0001801d0400b986 */ /* 0x0003e2000c101908 */
[-C--:B------:R-:W-:Y:S01]  /*4360*/  ISETP.GE.AND P3, PT, R3, R2.reuse, PT ;  /* 0x000000020300720c */ /* 0x080fe20003f66270 */
[----:B------:R-:W-:Y:S02]  /*4370*/  VIADD R3, R6, 0x280 ;  /* 0x0000028006037836 */ /* 0x000fe40000000000 */
[----:B------:R1:W-:Y:S01]  /*4380*/  @!P1 STG.E desc[UR8][R4.64+0x680], R25 ;  /* 0x0006801904009986 */ /* 0x0003e2000c101908 */
[----:B0-----:R-:W-:Y:S02]  /*4390*/  VIADD R43, R10, 0x220 ;  /* 0x000002200a2b7836 */ /* 0x001fe40000000000 */
[-C--:B------:R-:W-:Y:S01]  /*43a0*/  ISETP.GE.AND P1, PT, R3, R2.reuse, PT ;  /* 0x000000020300720c */ /* 0x080fe20003f26270 */
        /* <DEDUP_REMOVED lines=18> */
.L_x_98:
[----:B------:R-:W-:Y:S01]  /*44d0*/  BSSY B1, `(.L_x_125) ;  /* 0x0000006000017945 */ /* 0x000fe20003800000 */
[----:B------:R-:W-:Y:S01]  /*44e0*/  PLOP3.LUT P0, PT, P0, PT, PT, 0x8, 0x80 ;  /* 0x000000000080781c */ /* 0x000fe2000070e170 */
[----:B------:R-:W-:-:S12]  /*44f0*/  IMAD.MOV.U32 R21, RZ, RZ, -0x1 ;  /* 0xffffffffff157424 */ /* 0x000fd800078e00ff */
[----:B------:R-:W-:Y:S05]  /*4500*/  WARPSYNC.COLLECTIVE R21, `(.L_x_126) ;  /* 0x0000000015087348 */ /* 0x000fea0003c00000 */
[----:B------:R-:W-:Y:S01]  /*4510*/  VOTE.ANY P0, P0 ;  /* 0x0000000000ff7806 */ /* 0x000fe20000000100 */
[----:B------:R-:W-:-:S12]  /*4520*/  ENDCOLLECTIVE ;  /* 0x000000000000791b */ /* 0x000fd80003800000 */
.L_x_126:
[----:B------:R-:W-:Y:S05]  /*4530*/  BSYNC B1 ;  /* 0x0000000000017941 */ /* 0x000fea0003800000 */
.L_x_125:
[----:B------:R-:W-:Y:S05]  /*4540*/  BRA `(.L_x_127) ;  /* 0xffffffc800747947 */ /* 0x000fea000383ffff */
.L_x_100:
[----:B------:R-:W-:Y:S01]  /*4550*/  BSSY B1, `(.L_x_128) ;  /* 0x0000006000017945 */ /* 0x000fe20003800000 */
[----:B------:R-:W-:Y:S01]  /*4560*/  PLOP3.LUT P0, PT, P0, PT, PT, 0x8, 0x80 ;  /* 0x000000000080781c */ /* 0x000fe2000070e170 */
[----:B------:R-:W-:-:S12]  /*4570*/  IMAD.MOV.U32 R21, RZ, RZ, -0x1 ;  /* 0xffffffffff157424 */ /* 0x000fd800078e00ff */
[----:B------:R-:W-:Y:S05]  /*4580*/  WARPSYNC.COLLECTIVE R21, `(.L_x_129) ;  /* 0x0000000015087348 */ /* 0x000fea0003c00000 */
[----:B------:R-:W-:Y:S01]  /*4590*/  VOTE.ANY P0, P0 ;  /* 0x0000000000ff7806 */ /* 0x000fe20000000100 */
[----:B------:R-:W-:-:S12]  /*45a0*/  ENDCOLLECTIVE ;  /* 0x000000000000791b */ /* 0x000fd80003800000 */
.L_x_129:
[----:B------:R-:W-:Y:S05]  /*45b0*/  BSYNC B1 ;  /* 0x0000000000017941 */ /* 0x000fea0003800000 */
.L_x_128:
[----:B------:R-:W-:Y:S05]  /*45c0*/  BRA `(.L_x_130) ;  /* 0xffffffc800c87947 */ /* 0x000fea000383ffff */
.L_x_102:
[----:B------:R-:W0:Y:S01]  /*45d0*/  S2R R25, SR_GEMASK ;  /* 0x0000000000197919 */ /* 0x000e220000003c00 */
[----:B------:R-:W-:Y:S01]  /*45e0*/  BSSY B1, `(.L_x_131) ;  /* 0x0000006000017945 */ /* 0x000fe20003800000 */
[----:B------:R-:W-:Y:S01]  /*45f0*/  PLOP3.LUT P0, PT, P0, PT, PT, 0x8, 0x80 ;  /* 0x000000000080781c */ /* 0x000fe2000070e170 */
[----:B------:R-:W-:-:S12]  /*4600*/  IMAD.MOV.U32 R21, RZ, RZ, -0x1 ;  /* 0xffffffffff157424 */ /* 0x000fd800078e00ff */
[----:B0-----:R-:W-:Y:S05]  /*4610*/  WARPSYNC.COLLECTIVE R21, `(.L_x_132) ;  /* 0x0000000015087348 */ /* 0x001fea0003c00000 */
[----:B------:R-:W-:Y:S01]  /*4620*/  VOTE.ANY R21, PT, P0 ;  /* 0x0000000000157806 */ /* 0x000fe200000e0100 */
[----:B0-----:R-:W-:Y:S06]  /*4630*/  ENDCOLLECTIVE ;  /* 0x000000000000791b */ /* 0x001fec0003800000 */
.L_x_132:
[----:B------:R-:W-:Y:S05]  /*4640*/  BSYNC B1 ;  /* 0x0000000000017941 */ /* 0x000fea0003800000 */
.L_x_131:
[----:B------:R-:W-:Y:S01]  /*4650*/  LOP3.LUT R21, R21, 0x80000000, R25, 0xec, !PT ;  /* 0x8000000015157812 */ /* 0x000fe200078eec19 */
[----:B------:R-:W-:Y:S02]  /*4660*/  IMAD.MOV.U32 R20, RZ, RZ, R29 ;  /* 0x000000ffff147224 */ /* 0x000fe400078e001d */
[----:B------:R-:W-:Y:S02]  /*4670*/  VIADD R41, R39, 0x2 ;  /* 0x0000000227297836 */ /* 0x000fe40000000000 */
[----:B------:R-:W-:Y:S02]  /*4680*/  VIADD R16, R21, 0xffffffff ;  /* 0xffffffff15107836 */ /* 0x000fe40000000000 */
[C---:B------:R-:W-:Y:S02]  /*4690*/  VIADD R40, R39.reuse, 0x4 ;  /* 0x0000000427287836 */ /* 0x040fe40000000000 */
[----:B------:R-:W-:Y:S01]  /*46a0*/  VIADD R30, R39, 0x8 ;  /* 0x00000008271e7836 */ /* 0x000fe20000000000 */
[----:B------:R-:W-:Y:S01]  /*46b0*/  LOP3.LUT R48, R21, R16, RZ, 0xc, !PT ;  /* 0x0000001015307212 */ /* 0x000fe200078e0cff */
[----:B------:R-:W-:-:S02]  /*46c0*/  IMAD.MOV.U32 R16, RZ, RZ, 0x1 ;  /* 0x00000001ff107424 */ /* 0x000fc400078e00ff */
[----:B------:R-:W-:-:S03]  /*46d0*/  IMAD.MOV.U32 R21, RZ, RZ, -0x1 ;  /* 0xffffffffff157424 */ /* 0x000fc600078e00ff */
[----:B------:R-:W0:Y:S02]  /*46e0*/  POPC R48, R48 ;  /* 0x0000003000307309 */ /* 0x000e240000000000 */
[----:B0-----:R-:W-:Y:S01]  /*46f0*/  IMAD.MOV.U32 R17, RZ, RZ, R48 ;  /* 0x000000ffff117224 */ /* 0x001fe200078e0030 */
[----:B------:R-:W-:-:S13]  /*4700*/  ISETP.GE.AND P0, PT, R39, R48, PT ;  /* 0x000000302700720c */ /* 0x000fda0003f06270 */
[----:B------:R-:W-:Y:S05]  /*4710*/  WARPSYNC.COLLECTIVE R21, `(.L_x_133) ;  /* 0x0000000015087348 */ /* 0x000fea0003c00000 */
[----:B------:R0:W1:Y:S02]  /*4720*/  SHFL.DOWN P3, R22, R20, R16, R17 ;  /* 0x0800001014167389 */ /* 0x0000640000060011 */
[----:B01----:R-:W-:Y:S05]  /*4730*/  ENDCOLLECTIVE ;  /* 0x000000000000791b */ /* 0x003fea0003800000 */
.L_x_133:
        /* <DEDUP_REMOVED lines=8> */
.L_x_134:
[----:B------:R-:W-:Y:S01]  /*47c0*/  IMAD.MOV.U32 R16, RZ, RZ, 0x4 ;  /* 0x00000004ff107424 */ /* 0x000fe200078e00ff */
[----:B------:R-:W-:Y:S02]  /*47d0*/  SEL R22, R22, RZ, !P0 ;  /* 0x000000ff16167207 */ /* 0x000fe40004000000 */
[----:B------:R-:W-:-:S03]  /*47e0*/  ISETP.GT.AND P0, PT, R40, R48, PT ;  /* 0x000000302800720c */ /* 0x000fc60003f04270 */
[----:B------:R-:W-:Y:S02]  /*47f0*/  IMAD.IADD R45, R43, 0x1, R22 ;  /* 0x000000012b2d7824 */ /* 0x000fe400078e0216 */
[----:B------:R-:W-:Y:S02]  /*4800*/  VIADD R43, R39, 0x10 ;  /* 0x00000010272b7836 */ /* 0x000fe40000000000 */
[----:B------:R-:W-:-:S03]  /*4810*/  IMAD.MOV.U32 R20, RZ, RZ, R45 ;  /* 0x000000ffff147224 */ /* 0x000fc600078e002d */
[----:B------:R-:W-:-:S13]  /*4820*/  ISETP.GT.AND P2, PT, R43, R48, PT ;  /* 0x000000302b00720c */ /* 0x000fda0003f44270 */
[----:B------:R-:W-:Y:S05]  /*4830*/  WARPSYNC.COLLECTIVE R21, `(.L_x_135) ;  /* 0x0000000015087348 */ /* 0x000fea0003c00000 */
[----:B------:R0:W1:Y:S02]  /*4840*/  SHFL.DOWN P3, R22, R20, R16, R17 ;  /* 0x0800001014167389 */ /* 0x0000640000060011 */
[----:B01----:R-:W-:Y:S05]  /*4850*/  ENDCOLLECTIVE ;  /* 0x000000000000791b */ /* 0x003fea0003800000 */
.L_x_135:
        /* <DEDUP_REMOVED lines=8> */
.L_x_136:
[----:B------:R-:W-:Y:S01]  /*48e0*/  IMAD.MOV.U32 R16, RZ, RZ, 0x10 ;  /* 0x00000010ff107424 */ /* 0x000fe200078e00ff */
[----:B------:R-:W-:Y:S02]  /*48f0*/  SEL R22, R22, RZ, !P0 ;  /* 0x000000ff16167207 */ /* 0x000fe40004000000 */
[----:B------:R-:W-:-:S03]  /*4900*/  ISETP.NE.AND P0, PT, R28, 0x65, PT ;  /* 0x000000651c00780c */ /* 0x000fc60003f05270 */
[----:B------:R-:W-:Y:S02]  /*4910*/  IMAD.IADD R47, R29, 0x1, R22 ;  /* 0x000000011d2f7824 */ /* 0x000fe400078e0216 */
[----:B------:R-:W0:Y:S02]  /*4920*/  LDC.64 R28, c[0x0][0x390] ;  /* 0x0000e400ff1c7b82 */ /* 0x000e240000000a00 */
[----:B------:R-:W-:-:S07]  /*4930*/  IMAD.MOV.U32 R20, RZ, RZ, R47 ;  /* 0x000000ffff147224 */ /* 0x000fce00078e002f */
[----:B0-----:R-:W-:Y:S05]  /*4940*/  WARPSYNC.COLLECTIVE R21, `(.L_x_137) ;  /* 0x0000000015087348 */ /* 0x001fea0003c00000 */
[----:B------:R1:W2:Y:S02]  /*4950*/  SHFL.DOWN P3, R22, R20, R16, R17 ;  /* 0x0800001014167389 */ /* 0x0002a40000060011 */
[----:B012---:R-:W-:Y:S05]  /*4960*/  ENDCOLLECTIVE ;  /* 0x000000000000791b */ /* 0x007fea0003800000 */
.L_x_137:
[----:B------:R-:W-:Y:S05]  /*4970*/  WARPSYNC.COLLECTIVE R21, `(.L_x_138) ;  /* 0x0000000015087348 */ /* 0x000fea0003c00000 */
[----:B------:R-:W-:Y:S01]  /*4980*/  VOTE.ALL P0, P0 ;  /* 0x0000000000ff7806 */ /* 0x000fe20000000000 */
[----:B------:R-:W-:-:S12]  /*4990*/  ENDCOLLECTIVE ;  /* 0x000000000000791b */ /* 0x000fd80003800000 */
.L_x_138:
[----:B------:R-:W-:Y:S02]  /*49a0*/  IADD3 R44, P3, PT, R28, 0x100, RZ ;  /* 0x000001001c2c7810 */ /* 0x000fe40007f7e0ff */
[----:B------:R-:W-:-:S03]  /*49b0*/  SEL R22, R22, RZ, !P2 ;  /* 0x000000ff16167207 */ /* 0x000fc60005000000 */
[----:B------:R-:W-:Y:S02]  /*49c0*/  IMAD.X R45, RZ, RZ, R29, P3 ;  /* 0x000000ffff2d7224 */ /* 0x000fe400018e061d */
[----:B------:R-:W-:Y:S01]  /*49d0*/  IMAD.IADD R46, R47, 0x1, R22 ;  /* 0x000000012f2e7824 */ /* 0x000fe200078e0216 */
[----:B------:R-:W-:Y:S06]  /*49e0*/  BRA `(.L_x_139) ;  /* 0xffffffc8005c7947 */ /* 0x000fec000383ffff */
.L_x_104:
[----:B------:R-:W-:Y:S01]  /*49f0*/  BSSY B1, `(.L_x_140) ;  /* 0x0000006000017945 */ /* 0x000fe20003800000 */
[----:B------:R-:W-:Y:S01]  /*4a00*/  PLOP3.LUT P0, PT, P0, PT, PT, 0x8, 0x80 ;  /* 0x000000000080781c */ /* 0x000fe2000070e170 */
[----:B------:R-:W-:-:S12]  /*4a10*/  IMAD.MOV.U32 R21, RZ, RZ, -0x1 ;  /* 0xffffffffff157424 */ /* 0x000fd800078e00ff */
[----:B------:R-:W-:Y:S05]  /*4a20*/  WARPSYNC.COLLECTIVE R21, `(.L_x_141) ;  /* 0x0000000015087348 */ /* 0x000fea0003c00000 */
[----:B------:R-:W-:Y:S01]  /*4a30*/  VOTE.ANY P0, P0 ;  /* 0x0000000000ff7806 */ /* 0x000fe20000000100 */
[----:B------:R-:W-:-:S12]  /*4a40*/  ENDCOLLECTIVE ;  /* 0x000000000000791b */ /* 0x000fd80003800000 */
.L_x_141:
[----:B------:R-:W-:Y:S05]  /*4a50*/  BSYNC B1 ;  /* 0x0000000000017941 */ /* 0x000fea0003800000 */
.L_x_140:
[----:B------:R-:W-:Y:S05]  /*4a60*/  BRA `(.L_x_142) ;  /* 0xffffffc800647947 */ /* 0x000fea000383ffff */
.L_x_106:
[----:B------:R-:W-:Y:S01]  /*4a70*/  BSSY B1, `(.L_x_143) ;  /* 0x0000006000017945 */ /* 0x000fe20003800000 */
[----:B------:R-:W-:Y:S01]  /*4a80*/  PLOP3.LUT P0, PT, P0, PT, PT, 0x8, 0x80 ;  /* 0x000000000080781c */ /* 0x000fe2000070e170 */
[----:B------:R-:W-:-:S12]  /*4a90*/  IMAD.MOV.U32 R21, RZ, RZ, -0x1 ;  /* 0xffffffffff157424 */ /* 0x000fd800078e00ff */
[----:B------:R-:W-:Y:S05]  /*4aa0*/  WARPSYNC.COLLECTIVE R21, `(.L_x_144) ;  /* 0x0000000015087348 */ /* 0x000fea0003c00000 */
[----:B------:R-:W-:Y:S01]  /*4ab0*/  VOTE.ANY P0, P0 ;  /* 0x0000000000ff7806 */ /* 0x000fe20000000100 */
[----:B------:R-:W-:-:S12]  /*4ac0*/  ENDCOLLECTIVE ;  /* 0x000000000000791b */ /* 0x000fd80003800000 */
.L_x_144:
[----:B------:R-:W-:Y:S05]  /*4ad0*/  BSYNC B1 ;  /* 0x0000000000017941 */ /* 0x000fea0003800000 */
.L_x_143:
[----:B------:R-:W-:Y:S05]  /*4ae0*/  BRA `(.L_x_145) ;  /* 0xffffffc800b87947 */ /* 0x000fea000383ffff */
.L_x_108:
[----:B------:R-:W-:Y:S01]  /*4af0*/  BSSY B1, `(.L_x_146) ;  /* 0x0000006000017945 */ /* 0x000fe20003800000 */
[----:B------:R-:W-:Y:S01]  /*4b00*/  PLOP3.LUT P0, PT, P0, PT, PT, 0x8, 0x80 ;  /* 0x000000000080781c */ /* 0x000fe2000070e170 */
[----:B------:R-:W-:-:S12]  /*4b10*/  IMAD.MOV.U32 R21, RZ, RZ, -0x1 ;  /* 0xffffffffff157424 */ /* 0x000fd800078e00ff */
[----:B------:R-:W-:Y:S05]  /*4b20*/  WARPSYNC.COLLECTIVE R21, `(.L_x_147) ;  /* 0x0000000015087348 */ /* 0x000fea0003c00000 */
[----:B------:R-:W-:Y:S01]  /*4b30*/  VOTE.ANY R21, PT, P0 ;  /* 0x0000000000157806 */ /* 0x000fe200000e0100 */
[----:B------:R-:W-:Y:S06]  /*4b40*/  ENDCOLLECTIVE ;  /* 0x000000000000791b */ /* 0x000fec0003800000 */
.L_x_147:
[----:B------:R-:W-:Y:S05]  /*4b50*/  BSYNC B1 ;  /* 0x0000000000017941 */ /* 0x000fea0003800000 */
.L_x_146:
[----:B------:R-:W-:Y:S01]  /*4b60*/  LOP3.LUT R21, R21, 0x80000000, R25, 0xec, !PT ;  /* 0x8000000015157812 */ /* 0x000fe200078eec19 */
[----:B------:R-:W-:Y:S02]  /*4b70*/  IMAD.MOV.U32 R20, RZ, RZ, R29 ;  /* 0x000000ffff147224 */ /* 0x000fe400078e001d */
[----:B------:R-:W-:Y:S02]  /*4b80*/  VIADD R24, R24, 0xffffffe0 ;  /* 0xffffffe018187836 */ /* 0x000fe40000000000 */
[----:B------:R-:W-:-:S05]  /*4b90*/  VIADD R16, R21, 0xffffffff ;  /* 0xffffffff15107836 */ /* 0x000fca0000000000 */
[----:B------:R-:W-:Y:S01]  /*4ba0*/  LOP3.LUT R49, R21, R16, RZ, 0xc, !PT ;  /* 0x0000001015317212 */ /* 0x000fe200078e0cff */
[----:B------:R-:W-:Y:S02]  /*4bb0*/  IMAD.MOV.U32 R16, RZ, RZ, 0x1 ;  /* 0x00000001ff107424 */ /* 0x000fe400078e00ff */
[----:B------:R-:W-:Y:S01]  /*4bc0*/  IMAD.MOV.U32 R21, RZ, RZ, -0x1 ;  /* 0xffffffffff157424 */ /* 0x000fe200078e00ff */
[----:B------:R0:W1:Y:S06]  /*4bd0*/  POPC R17, R49 ;  /* 0x0000003100117309 */ /* 0x00006c0000000000 */
[----:B01----:R-:W-:Y:S05]  /*4be0*/  WARPSYNC.COLLECTIVE R21, `(.L_x_148) ;  /* 0x0000000015087348 */ /* 0x003fea0003c00000 */
[----:B-1----:R1:W2:Y:S02]  /*4bf0*/  SHFL.DOWN P3, R22, R20, R16, R17 ;  /* 0x0800001014167389 */ /* 0x0022a40000060011 */
[----:B012---:R-:W-:Y:S05]  /*4c00*/  ENDCOLLECTIVE ;  /* 0x000000000000791b */ /* 0x007fea0003800000 */
.L_x_148:
[----:B------:R-:W-:Y:S01]  /*4c10*/  ISETP.GE.AND P0, PT, R39, R17, PT ;  /* 0x000000112700720c */ /* 0x000fe20003f06270 */
[----:B------:R-:W-:-:S03]  /*4c20*/  IMAD.MOV.U32 R16, RZ, RZ, 0x2 ;  /* 0x00000002ff107424 */ /* 0x000fc600078e00ff */
[----:B------:R-:W-:Y:S02]  /*4c30*/  SEL R22, R22, RZ, !P0 ;  /* 0x000000ff16167207 */ /* 0x000fe40004000000 */
[----:B------:R-:W-:-:S03]  /*4c40*/  ISETP.GT.AND P0, PT, R41, R17, PT ;  /* 0x000000112900720c */ /* 0x000fc60003f04270 */
[----:B------:R-:W-:-:S04]  /*4c50*/  IMAD.IADD R48, R22, 0x1, R29 ;  /* 0x0000000116307824 */ /* 0x000fc800078e021d */
[----:B------:R-:W-:-:S07]  /*4c60*/  IMAD.MOV.U32 R20, RZ, RZ, R48 ;  /* 0x000000ffff147224 */ /* 0x000fce00078e0030 */
[----:B------:R-:W-:Y:S05]  /*4c70*/  WARPSYNC.COLLECTIVE R21, `(.L_x_149) ;  /* 0x0000000015087348 */ /* 0x000fea0003c00000 */
[----:B------:R0:W1:Y:S02]  /*4c80*/  SHFL.DOWN P3, R22, R20, R16, R17 ;  /* 0x0800001014167389 */ /* 0x0000640000060011 */
[----:B01----:R-:W-:Y:S05]  /*4c90*/  ENDCOLLECTIVE ;  /* 0x000000000000791b */ /* 0x003fea0003800000 */
.L_x_149:
        /* <DEDUP_REMOVED lines=8> */
.L_x_150:
        /* <DEDUP_REMOVED lines=8> */
.L_x_151:
        /* <DEDUP_REMOVED lines=8> */
.L_x_152:
[----:B------:R-:W-:Y:S02]  /*4e20*/  SEL R22, R22, RZ, !P0 ;  /* 0x000000ff16167207 */ /* 0x000fe40004000000 */
[----:B------:R-:W-:Y:S02]  /*4e30*/  ISETP.NE.AND P0, PT, R28, 0x65, PT ;  /* 0x000000651c00780c */ /* 0x000fe40003f05270 */
[----:B------:R-:W-:-:S11]  /*4e40*/  IADD3 R46, PT, PT, R29, R22, R46 ;  /* 0x000000161d2e7210 */ /* 0x000fd60007ffe02e */
[----:B------:R-:W-:Y:S05]  /*4e50*/  WARPSYNC.COLLECTIVE R21, `(.L_x_153) ;  /* 0x0000000015087348 */ /* 0x000fea0003c00000 */
[----:B------:R-:W-:Y:S01]  /*4e60*/  VOTE.ALL P0, P0 ;  /* 0x0000000000ff7806 */ /* 0x000fe20000000000 */
[----:B------:R-:W-:-:S12]  /*4e70*/  ENDCOLLECTIVE ;  /* 0x000000000000791b */ /* 0x000fd80003800000 */
.L_x_153:
[----:B------:R-:W-:Y:S05]  /*4e80*/  BRA `(.L_x_154) ;  /* 0xffffffc800507947 */ /* 0x000fea000383ffff */
.L_x_113:
[----:B------:R-:W-:Y:S01]  /*4e90*/  BSSY B0, `(.L_x_155) ;  /* 0x0000006000007945 */ /* 0x000fe20003800000 */
[----:B------:R-:W-:Y:S01]  /*4ea0*/  PLOP3.LUT P0, PT, P0, PT, PT, 0x8, 0x80 ;  /* 0x000000000080781c */ /* 0x000fe2000070e170 */
[----:B------:R-:W-:-:S12]  /*4eb0*/  IMAD.MOV.U32 R21, RZ, RZ, -0x1 ;  /* 0xffffffffff157424 */ /* 0x000fd800078e00ff */
[----:B------:R-:W-:Y:S05]  /*4ec0*/  WARPSYNC.COLLECTIVE R21, `(.L_x_156) ;  /* 0x0000000015087348 */ /* 0x000fea0003c00000 */
[----:B------:R-:W-:Y:S01]  /*4ed0*/  VOTE.ANY P0, P0 ;  /* 0x0000000000ff7806 */ /* 0x000fe20000000100 */
[----:B------:R-:W-:-:S12]  /*4ee0*/  ENDCOLLECTIVE ;  /* 0x000000000000791b */ /* 0x000fd80003800000 */
.L_x_156:
[----:B------:R-:W-:Y:S05]  /*4ef0*/  BSYNC B0 ;  /* 0x0000000000007941 */ /* 0x000fea0003800000 */
.L_x_155:
[----:B------:R-:W-:Y:S05]  /*4f00*/  BRA `(.L_x_157) ;  /* 0xffffffe000907947 */ /* 0x000fea000383ffff */
.L_x_115:
[----:B------:R-:W-:Y:S01]  /*4f10*/  BSSY B0, `(.L_x_158) ;  /* 0x0000006000007945 */ /* 0x000fe20003800000 */
[----:B------:R-:W-:Y:S01]  /*4f20*/  PLOP3.LUT P0, PT, P0, PT, PT, 0x8, 0x80 ;  /* 0x000000000080781c */ /* 0x000fe2000070e170 */
[----:B------:R-:W-:-:S12]  /*4f30*/  IMAD.MOV.U32 R21, RZ, RZ, -0x1 ;  /* 0xffffffffff157424 */ /* 0x000fd800078e00ff */
[----:B------:R-:W-:Y:S05]  /*4f40*/  WARPSYNC.COLLECTIVE R21, `(.L_x_159) ;  /* 0x0000000015087348 */ /* 0x000fea0003c00000 */
[----:B------:R-:W-:Y:S01]  /*4f50*/  VOTE.ANY P0, P0 ;  /* 0x0000000000ff7806 */ /* 0x000fe20000000100 */
[----:B------:R-:W-:-:S12]  /*4f60*/  ENDCOLLECTIVE ;  /* 0x000000000000791b */ /* 0x000fd80003800000 */
.L_x_159:
[----:B------:R-:W-:Y:S05]  /*4f70*/  BSYNC B0 ;  /* 0x0000000000007941 */ /* 0x000fea0003800000 */
.L_x_158:
[----:B------:R-:W-:Y:S05]  /*4f80*/  BRA `(.L_x_160) ;  /* 0xffffffe000e47947 */ /* 0x000fea000383ffff */
.L_x_117:
[----:B------:R-:W0:Y:S01]  /*4f90*/  S2R R26, SR_GEMASK ;  /* 0x00000000001a7919 */ /* 0x000e220000003c00 */
[----:B------:R-:W-:Y:S01]  /*4fa0*/  BSSY B0, `(.L_x_161) ;  /* 0x0000006000007945 */ /* 0x000fe20003800000 */
[----:B------:R-:W-:Y:S01]  /*4fb0*/  PLOP3.LUT P0, PT, P0, PT, PT, 0x8, 0x80 ;  /* 0x000000000080781c */ /* 0x000fe2000070e170 */
[----:B------:R-:W-:-:S12]  /*4fc0*/  IMAD.MOV.U32 R21, RZ, RZ, -0x1 ;  /* 0xffffffffff157424 */ /* 0x000fd800078e00ff */
[----:B0-----:R-:W-:Y:S05]  /*4fd0*/  WARPSYNC.COLLECTIVE R21, `(.L_x_162) ;  /* 0x0000000015087348 */ /* 0x001fea0003c00000 */
[----:B------:R-:W-:Y:S01]  /*4fe0*/  VOTE.ANY R21, PT, P0 ;  /* 0x0000000000157806 */ /* 0x000fe200000e0100 */
[----:B0-----:R-:W-:Y:S06]  /*4ff0*/  ENDCOLLECTIVE ;  /* 0x000000000000791b */ /* 0x001fec0003800000 */
.L_x_162:
[----:B------:R-:W-:Y:S05]  /*5000*/  BSYNC B0 ;  /* 0x0000000000007941 */ /* 0x000fea0003800000 */
.L_x_161:
[----:B------:R-:W-:Y:S01]  /*5010*/  LOP3.LUT R21, R21, 0x80000000, R26, 0xec, !PT ;  /* 0x8000000015157812 */ /* 0x000fe200078eec1a */
[----:B------:R-:W-:-:S04]  /*5020*/  IMAD.MOV.U32 R20, RZ, RZ, R19 ;  /* 0x000000ffff147224 */ /* 0x000fc800078e0013 */
[----:B------:R-:W-:-:S05]  /*5030*/  VIADD R16, R21, 0xffffffff ;  /* 0xffffffff15107836 */ /* 0x000fca0000000000 */
[----:B------:R-:W-:Y:S01]  /*5040*/  LOP3.LUT R47, R21, R16, RZ, 0xc, !PT ;  /* 0x00000010152f7212 */ /* 0x000fe200078e0cff */
[----:B------:R-:W-:Y:S02]  /*5050*/  IMAD.MOV.U32 R16, RZ, RZ, 0x1 ;  /* 0x00000001ff107424 */ /* 0x000fe400078e00ff */
[----:B------:R-:W-:-:S03]  /*5060*/  IMAD.MOV.U32 R21, RZ, RZ, -0x1 ;  /* 0xffffffffff157424 */ /* 0x000fc600078e00ff */
[----:B------:R-:W0:Y:S02]  /*5070*/  POPC R47, R47 ;  /* 0x0000002f002f7309 */ /* 0x000e240000000000 */
[----:B0-----:R-:W-:Y:S01]  /*5080*/  IMAD.MOV.U32 R17, RZ, RZ, R47 ;  /* 0x000000ffff117224 */ /* 0x001fe200078e002f */
[----:B------:R-:W-:-:S13]  /*5090*/  ISETP.GE.AND P0, PT, R38, R47, PT ;  /* 0x0000002f2600720c */ /* 0x000fda0003f06270 */
[----:B------:R-:W-:Y:S05]  /*50a0*/  WARPSYNC.COLLECTIVE R21, `(.L_x_163) ;  /* 0x0000000015087348 */ /* 0x000fea0003c00000 */
[----:B------:R0:W1:Y:S02]  /*50b0*/  SHFL.DOWN P3, R22, R20, R16, R17 ;  /* 0x0800001014167389 */ /* 0x0000640000060011 */
[----:B01----:R-:W-:Y:S05]  /*50c0*/  ENDCOLLECTIVE ;  /* 0x000000000000791b */ /* 0x003fea0003800000 */
.L_x_163:
[----:B------:R-:W-:Y:S01]  /*50d0*/  IMAD.MOV.U32 R16, RZ, RZ, 0x2 ;  /* 0x00000002ff107424 */ /* 0x000fe200078e00ff */
        /* <DEDUP_REMOVED lines=8> */
.L_x_164:
        /* <DEDUP_REMOVED lines=9> */
.L_x_165:
        /* <DEDUP_REMOVED lines=9> */
.L_x_166:
[----:B------:R-:W-:Y:S01]  /*5280*/  IMAD.MOV.U32 R16, RZ, RZ, 0x10 ;  /* 0x00000010ff107424 */ /* 0x000fe200078e00ff */
[----:B------:R-:W-:Y:S02]  /*5290*/  SEL R19, R22, RZ, !P0 ;  /* 0x000000ff16137207 */ /* 0x000fe40004000000 */
[----:B------:R-:W-:Y:S01]  /*52a0*/  ISETP.NE.AND P0, PT, R18, 0x65, PT ;  /* 0x000000651200780c */ /* 0x000fe20003f05270 */
[----:B------:R-:W-:Y:S02]  /*52b0*/  VIADD R18, R38, 0x10 ;  /* 0x0000001026127836 */ /* 0x000fe40000000000 */
[----:B------:R-:W-:-:S03]  /*52c0*/  IMAD.IADD R48, R50, 0x1, R19 ;  /* 0x0000000132307824 */ /* 0x000fc600078e0213 */
[----:B------:R-:W-:Y:S01]  /*52d0*/  ISETP.GT.AND P2, PT, R18, R47, PT ;  /* 0x0000002f1200720c */ /* 0x000fe20003f44270 */
[----:B------:R-:W-:Y:S01]  /*52e0*/  IMAD.MOV.U32 R20, RZ, RZ, R48 ;  /* 0x000000ffff147224 */ /* 0x000fe200078e0030 */
[----:B------:R-:W0:Y:S11]  /*52f0*/  LDC.64 R18, c[0x0][0x390] ;  /* 0x0000e400ff127b82 */ /* 0x000e360000000a00 */
[----:B0-----:R-:W-:Y:S05]  /*5300*/  WARPSYNC.COLLECTIVE R21, `(.L_x_167) ;  /* 0x0000000015087348 */ /* 0x001fea0003c00000 */
[----:B------:R1:W2:Y:S02]  /*5310*/  SHFL.DOWN P3, R22, R20, R16, R17 ;  /* 0x0800001014167389 */ /* 0x0002a40000060011 */
[----:B012---:R-:W-:Y:S05]  /*5320*/  ENDCOLLECTIVE ;  /* 0x000000000000791b */ /* 0x007fea0003800000 */
.L_x_167:
[----:B------:R-:W-:Y:S05]  /*5330*/  WARPSYNC.COLLECTIVE R21, `(.L_x_168) ;  /* 0x0000000015087348 */ /* 0x000fea0003c00000 */
[----:B------:R-:W-:Y:S01]  /*5340*/  VOTE.ALL P0, P0 ;  /* 0x0000000000ff7806 */ /* 0x000fe20000000000 */
[----:B------:R-:W-:-:S12]  /*5350*/  ENDCOLLECTIVE ;  /* 0x000000000000791b */ /* 0x000fd80003800000 */
.L_x_168:
[----:B------:R-:W-:Y:S02]  /*5360*/  SEL R45, R22, RZ, !P2 ;  /* 0x000000ff162d7207 */ /* 0x000fe40005000000 */
[----:B------:R-:W-:-:S03]  /*5370*/  IADD3 R44, P3, PT, R18, 0x100, RZ ;  /* 0x00000100122c7810 */ /* 0x000fc60007f7e0ff */
[----:B------:R-:W-:Y:S02]  /*5380*/  IMAD.IADD R46, R48, 0x1, R45 ;  /* 0x00000001302e7824 */ /* 0x000fe400078e022d */
[----:B------:R-:W-:Y:S01]  /*5390*/  IMAD.X R45, RZ, RZ, R19, P3 ;  /* 0x000000ffff2d7224 */ /* 0x000fe200018e0613 */
[----:B------:R-:W-:Y:S07]  /*53a0*/  BRA `(.L_x_169) ;  /* 0xffffffe000787947 */ /* 0x000fee000383ffff */
.L_x_119:
[----:B------:R-:W-:Y:S01]  /*53b0*/  BSSY B0, `(.L_x_170) ;  /* 0x0000006000007945 */ /* 0x000fe20003800000 */
[----:B------:R-:W-:Y:S01]  /*53c0*/  PLOP3.LUT P0, PT, P0, PT, PT, 0x8, 0x80 ;  /* 0x000000000080781c */ /* 0x000fe2000070e170 */
[----:B------:R-:W-:-:S12]  /*53d0*/  IMAD.MOV.U32 R21, RZ, RZ, -0x1 ;  /* 0xffffffffff157424 */ /* 0x000fd800078e00ff */
[----:B------:R-:W-:Y:S05]  /*53e0*/  WARPSYNC.COLLECTIVE R21, `(.L_x_171) ;  /* 0x0000000015087348 */ /* 0x000fea0003c00000 */
[----:B------:R-:W-:Y:S01]  /*53f0*/  VOTE.ANY P0, P0 ;  /* 0x0000000000ff7806 */ /* 0x000fe20000000100 */
[----:B------:R-:W-:-:S12]  /*5400*/  ENDCOLLECTIVE ;  /* 0x000000000000791b */ /* 0x000fd80003800000 */
.L_x_171:
[----:B------:R-:W-:Y:S05]  /*5410*/  BSYNC B0 ;  /* 0x0000000000007941 */ /* 0x000fea0003800000 */
.L_x_170:
[----:B------:R-:W-:Y:S05]  /*5420*/  BRA `(.L_x_172) ;  /* 0xffffffe000807947 */ /* 0x000fea000383ffff */
.L_x_121:
[----:B------:R-:W-:Y:S01]  /*5430*/  BSSY B0, `(.L_x_173) ;  /* 0x0000006000007945 */ /* 0x000fe20003800000 */
[----:B------:R-:W-:Y:S01]  /*5440*/  PLOP3.LUT P0, PT, P0, PT, PT, 0x8, 0x80 ;  /* 0x000000000080781c */ /* 0x000fe2000070e170 */
[----:B------:R-:W-:-:S12]  /*5450*/  IMAD.MOV.U32 R21, RZ, RZ, -0x1 ;  /* 0xffffffffff157424 */ /* 0x000fd800078e00ff */
[----:B------:R-:W-:Y:S05]  /*5460*/  WARPSYNC.COLLECTIVE R21, `(.L_x_174) ;  /* 0x0000000015087348 */ /* 0x000fea0003c00000 */
[----:B------:R-:W-:Y:S01]  /*5470*/  VOTE.ANY P0, P0 ;  /* 0x0000000000ff7806 */ /* 0x000fe20000000100 */
[----:B------:R-:W-:-:S12]  /*5480*/  ENDCOLLECTIVE ;  /* 0x000000000000791b */ /* 0x000fd80003800000 */
.L_x_174:
[----:B------:R-:W-:Y:S05]  /*5490*/  BSYNC B0 ;  /* 0x0000000000007941 */ /* 0x000fea0003800000 */
.L_x_173:
[----:B------:R-:W-:Y:S05]  /*54a0*/  BRA `(.L_x_175) ;  /* 0xffffffe000d47947 */ /* 0x000fea000383ffff */
.L_x_123:
[----:B------:R-:W-:Y:S01]  /*54b0*/  BSSY B0, `(.L_x_176) ;  /* 0x0000006000007945 */ /* 0x000fe20003800000 */
[----:B------:R-:W-:Y:S01]  /*54c0*/  PLOP3.LUT P0, PT, P0, PT, PT, 0x8, 0x80 ;  /* 0x000000000080781c */ /* 0x000fe2000070e170 */
[----:B------:R-:W-:-:S12]  /*54d0*/  IMAD.MOV.U32 R21, RZ, RZ, -0x1 ;  /* 0xffffffffff157424 */ /* 0x000fd800078e00ff */
[----:B------:R-:W-:Y:S05]  /*54e0*/  WARPSYNC.COLLECTIVE R21, `(.L_x_177) ;  /* 0x0000000015087348 */ /* 0x000fea0003c00000 */
[----:B------:R-:W-:Y:S01]  /*54f0*/  VOTE.ANY R21, PT, P0 ;  /* 0x0000000000157806 */ /* 0x000fe200000e0100 */
[----:B------:R-:W-:Y:S06]  /*5500*/  ENDCOLLECTIVE ;  /* 0x000000000000791b */ /* 0x000fec0003800000 */
.L_x_177:
[----:B------:R-:W-:Y:S05]  /*5510*/  BSYNC B0 ;  /* 0x0000000000007941 */ /* 0x000fea0003800000 */
.L_x_176:
        /* <DEDUP_REMOVED lines=11> */
.L_x_178:
        /* <DEDUP_REMOVED lines=10> */
.L_x_179:
[----:B------:R-:W-:Y:S01]  /*5670*/  IMAD.MOV.U32 R16, RZ, RZ, 0x4 ;  /* 0x00000004ff107424 */ /* 0x000fe200078e00ff */
[----:B------:R-:W-:Y:S01]  /*5680*/  SEL R19, R22, RZ, !P0 ;  /* 0x000000ff16137207 */ /* 0x000fe20004000000 */
[----:B------:R-:W-:-:S04]  /*5690*/  VIADD R22, R38, 0x4 ;  /* 0x0000000426167836 */ /* 0x000fc80000000000 */
[----:B------:R-:W-:Y:S01]  /*56a0*/  IMAD.IADD R50, R48, 0x1, R19 ;  /* 0x0000000130327824 */ /* 0x000fe200078e0213 */
[----:B------:R-:W-:Y:S01]  /*56b0*/  ISETP.GT.AND P0, PT, R22, R17, PT ;  /* 0x000000111600720c */ /* 0x000fe20003f04270 */
[----:B------:R-:W-:Y:S02]  /*56c0*/  VIADD R48, R38, 0x10 ;  /* 0x0000001026307836 */ /* 0x000fe40000000000 */
[----:B------:R-:W-:-:S10]  /*56d0*/  IMAD.MOV.U32 R20, RZ, RZ, R50 ;  /* 0x000000ffff147224 */ /* 0x000fd400078e0032 */
[----:B------:R-:W-:Y:S05]  /*56e0*/  WARPSYNC.COLLECTIVE R21, `(.L_x_180) ;  /* 0x0000000015087348 */ /* 0x000fea0003c00000 */
[----:B------:R0:W1:Y:S02]  /*56f0*/  SHFL.DOWN P3, R22, R20, R16, R17 ;  /* 0x0800001014167389 */ /* 0x0000640000060011 */
[----:B01----:R-:W-:Y:S05]  /*5700*/  ENDCOLLECTIVE ;  /* 0x000000000000791b */ /* 0x003fea0003800000 */
.L_x_180:
        /* <DEDUP_REMOVED lines=9> */
.L_x_181:
        /* <DEDUP_REMOVED lines=8> */
.L_x_182:
[----:B------:R-:W-:Y:S02]  /*5820*/  SEL R22, R22, RZ, !P0 ;  /* 0x000000ff16167207 */ /* 0x000fe40004000000 */
[----:B------:R-:W-:Y:S02]  /*5830*/  ISETP.NE.AND P0, PT, R18, 0x65, PT ;  /* 0x000000651200780c */ /* 0x000fe40003f05270 */
[----:B------:R-:W-:-:S11]  /*5840*/  IADD3 R46, PT, PT, R19, R22, R46 ;  /* 0x00000016132e7210 */ /* 0x000fd60007ffe02e */
[----:B------:R-:W-:Y:S05]  /*5850*/  WARPSYNC.COLLECTIVE R21, `(.L_x_183) ;  /* 0x0000000015087348 */ /* 0x000fea0003c00000 */
[----:B------:R-:W-:Y:S01]  /*5860*/  VOTE.ALL P0, P0 ;  /* 0x0000000000ff7806 */ /* 0x000fe20000000000 */
[----:B------:R-:W-:-:S12]  /*5870*/  ENDCOLLECTIVE ;  /* 0x000000000000791b */ /* 0x000fd80003800000 */
.L_x_183:
[----:B------:R-:W-:Y:S05]  /*5880*/  BRA `(.L_x_184) ;  /* 0xffffffe0006c7947 */ /* 0x000fea000383ffff */
.L_x_185:
        /* <DEDUP_REMOVED lines=15> */
.L_x_201:


//--------------------- .text._ZN3cub18CUB_300001_SM_10006detail4scan20DeviceScanInitKernelINS0_13ScanTileStateIiLb1EEEEEvT_i --------------------------
	.section	.text._ZN3cub18CUB_300001_SM_10006detail4scan20DeviceScanInitKernelINS0_13ScanTileStateIiLb1EEEEEvT_i,"ax",@progbits
	.align	128
        .global         _ZN3cub18CUB_300001_SM_10006detail4scan20DeviceScanInitKernelINS0_13ScanTileStateIiLb1EEEEEvT_i
        .type           _ZN3cub18CUB_300001_SM_10006detail4scan20DeviceScanInitKernelINS0_13ScanTileStateIiLb1EEEEEvT_i,@function
        .size           _ZN3cub18CUB_300001_SM_10006detail4scan20DeviceScanInitKernelINS0_13ScanTileStateIiLb1EEEEEvT_i,(.L_x_202 - _ZN3cub18CUB_300001_SM_10006detail4scan20DeviceScanInitKernelINS0_13ScanTileStateIiLb1EEEEEvT_i)
        .other          _ZN3cub18CUB_300001_SM_10006detail4scan20DeviceScanInitKernelINS0_13ScanTileStateIiLb1EEEEEvT_i,@"STO_CUDA_ENTRY STV_DEFAULT"
_ZN3cub18CUB_300001_SM_10006detail4scan20DeviceScanInitKernelINS0_13ScanTileStateIiLb1EEEEEvT_i:
.text._ZN3cub18CUB_300001_SM_10006detail4scan20DeviceScanInitKernelINS0_13ScanTileStateIiLb1EEEEEvT_i:
[----:B------:R-:W-:Y:S01]  /*0000*/  LDC R1, c[0x0][0x37c] ;  /* 0x0000df00ff017b82 */ /* 0x000fe20000000800 */
[----:B------:R-:W0:Y:S07]  /*0010*/  S2R R0, SR_TID.X ;  /* 0x0000000000007919 */ /* 0x000e2e0000002100 */
[----:B------:R-:W1:Y:S01]  /*0020*/  S2UR UR6, SR_CTAID.X ;  /* 0x00000000000679c3 */ /* 0x000e620000002500 */
[----:B------:R-:W2:Y:S07]  /*0030*/  LDCU UR4, c[0x0][0x388] ;  /* 0x00007100ff0477ac */ /* 0x000eae0008000800 */
[----:B------:R-:W1:Y:S01]  /*0040*/  LDC R5, c[0x0][0x360] ;  /* 0x0000d800ff057b82 */ /* 0x000e620000000800 */
[----:B0-----:R-:W-:Y:S01]  /*0050*/  ISETP.GT.U32.AND P0, PT, R0, 0x1f, PT ;  /* 0x0000001f0000780c */ /* 0x001fe20003f04070 */
[----:B-1----:R-:W-:-:S03]  /*0060*/  IMAD R5, R5, UR6, R0 ;  /* 0x0000000605057c24 */ /* 0x002fc6000f8e0200 */
[----:B------:R-:W-:Y:S02]  /*0070*/  ISETP.NE.OR P0, PT, RZ, UR6, P0 ;  /* 0x00000006ff007c0c */ /* 0x000fe40008705670 */
[----:B--2---:R-:W-:Y:S01]  /*0080*/  ISETP.GE.AND P1, PT, R5, UR4, PT ;  /* 0x0000000405007c0c */ /* 0x004fe2000bf26270 */
[----:B------:R-:W0:-:S12]  /*0090*/  LDCU.64 UR4, c[0x0][0x358] ;  /* 0x00006b00ff0477ac */ /* 0x000e180008000a00 */
[----:B------:R-:W1:Y:S01]  /*00a0*/  @!P1 LDC.64 R2, c[0x0][0x380] ;  /* 0x0000e000ff029b82 */ /* 0x000e620000000a00 */
[----:B------:R-:W-:Y:S01]  /*00b0*/  @!P1 MOV R4, 0x63 ;  /* 0x0000006300049802 */ /* 0x000fe20000000f00 */
[----:B-1----:R-:W-:-:S04]  /*00c0*/  @!P1 IMAD.WIDE R2, R5, 0x8, R2 ;  /* 0x0000000805029825 */ /* 0x002fc800078e0202 */
[----:B------:R-:W-:-:S05]  /*00d0*/  HFMA2 R5, -RZ, RZ, 0, 0 ;  /* 0x00000000ff057431 */ /* 0x000fca00000001ff */
[----:B0-----:R0:W-:Y:S01]  /*00e0*/  @!P1 STG.E.64 desc[UR4][R2.64+0x100], R4 ;  /* 0x0001000402009986 */ /* 0x0011e2000c101b04 */
[----:B------:R-:W-:Y:S05]  /*00f0*/  @P0 EXIT ;  /* 0x000000000000094d */ /* 0x000fea0003800000 */
[----:B0-----:R-:W0:Y:S02]  /*0100*/  LDC.64 R2, c[0x0][0x380] ;  /* 0x0000e000ff027b82 */ /* 0x001e240000000a00 */
[----:B0-----:R-:W-:-:S05]  /*0110*/  IMAD.WIDE.U32 R2, R0, 0x8, R2 ;  /* 0x0000000800027825 */ /* 0x001fca00078e0002 */
[----:B------:R-:W-:Y:S01]  /*0120*/  STG.E.64 desc[UR4][R2.64], RZ ;  /* 0x000000ff02007986 */ /* 0x000fe2000c101b04 */
[----:B------:R-:W-:Y:S05]  /*0130*/  EXIT ;  /* 0x000000000000794d */ /* 0x000fea0003800000 */
.L_x_186:
        /* <DEDUP_REMOVED lines=12> */
.L_x_202:


//--------------------- .text._ZN3cub18CUB_300001_SM_10006detail8for_each13static_kernelINS2_12policy_hub_t12policy_500_tEmN6thrust24THRUST_300001_SM_1000_NS8cuda_cub20__uninitialized_fill7functorINS7_10device_ptrIiEEiEEEEvT0_T1_ --------------------------
	.section	.text._ZN3cub18CUB_300001_SM_10006detail8for_each13static_kernelINS2_12policy_hub_t12policy_500_tEmN6thrust24THRUST_300001_SM_1000_NS8cuda_cub20__uninitialized_fill7functorINS7_10device_ptrIiEEiEEEEvT0_T1_,"ax",@progbits
	.align	128
        .global         _ZN3cub18CUB_300001_SM_10006detail8for_each13static_kernelINS2_12policy_hub_t12policy_500_tEmN6thrust24THRUST_300001_SM_1000_NS8cuda_cub20__uninitialized_fill7functorINS7_10device_ptrIiEEiEEEEvT0_T1_
        .type           _ZN3cub18CUB_300001_SM_10006detail8for_each13static_kernelINS2_12policy_hub_t12policy_500_tEmN6thrust24THRUST_300001_SM_1000_NS8cuda_cub20__uninitialized_fill7functorINS7_10device_ptrIiEEiEEEEvT0_T1_,@function
        .size           _ZN3cub18CUB_300001_SM_10006detail8for_each13static_kernelINS2_12policy_hub_t12policy_500_tEmN6thrust24THRUST_300001_SM_1000_NS8cuda_cub20__uninitialized_fill7functorINS7_10device_ptrIiEEiEEEEvT0_T1_,(.L_x_203 - _ZN3cub18CUB_300001_SM_10006detail8for_each13static_kernelINS2_12policy_hub_t12policy_500_tEmN6thrust24THRUST_300001_SM_1000_NS8cuda_cub20__uninitialized_fill7functorINS7_10device_ptrIiEEiEEEEvT0_T1_)
        .other          _ZN3cub18CUB_300001_SM_10006detail8for_each13static_kernelINS2_12policy_hub_t12policy_500_tEmN6thrust24THRUST_300001_SM_1000_NS8cuda_cub20__uninitialized_fill7functorINS7_10device_ptrIiEEiEEEEvT0_T1_,@"STO_CUDA_ENTRY STV_DEFAULT"
_ZN3cub18CUB_300001_SM_10006detail8for_each13static_kernelINS2_12policy_hub_t12policy_500_tEmN6thrust24THRUST_300001_SM_1000_NS8cuda_cub20__uninitialized_fill7functorINS7_10device_ptrIiEEiEEEEvT0_T1_:
.text._ZN3cub18CUB_300001_SM_10006detail8for_each13static_kernelINS2_12policy_hub_t12policy_500_tEmN6thrust24THRUST_300001_SM_1000_NS8cuda_cub20__uninitialized_fill7functorINS7_10device_ptrIiEEiEEEEvT0_T1_:
[----:B------:R-:W-:Y:S08]  /*0000*/  LDC R1, c[0x0][0x37c] ;  /* 0x0000df00ff017b82 */ /* 0x000ff00000000800 */
[----:B------:R-:W0:Y:S01]  /*0010*/  S2UR UR4, SR_CTAID.X ;  /* 0x00000000000479c3 */ /* 0x000e220000002500 */
[----:B------:R-:W1:Y:S01]  /*0020*/  LDCU.64 UR6, c[0x0][0x380] ;  /* 0x00007000ff0677ac */ /* 0x000e620008000a00 */
[----:B------:R-:W2:Y:S01]  /*0030*/  LDCU.64 UR8, c[0x0][0x358] ;  /* 0x00006b00ff0877ac */ /* 0x000ea20008000a00 */
[----:B0-----:R-:W-:-:S04]  /*0040*/  UIMAD.WIDE.U32 UR4, UR4, 0x200, URZ ;  /* 0x00000200040478a5 */ /* 0x001fc8000f8e00ff */
[----:B-1----:R-:W-:-:S04]  /*0050*/  UIADD3 UR6, UP0, UPT, -UR4, UR6, URZ ;  /* 0x0000000604067290 */ /* 0x002fc8000ff1e1ff */
[----:B------:R-:W-:Y:S02]  /*0060*/  UIADD3.X UR7, UPT, UPT, ~UR5, UR7, URZ, UP0, !UPT ;  /* 0x0000000705077290 */ /* 0x000fe400087fe5ff */
[----:B------:R-:W-:-:S04]  /*0070*/  UISETP.GE.U32.AND UP0, UPT, UR6, 0x200, UPT ;  /* 0x000002000600788c */ /* 0x000fc8000bf06070 */
[----:B------:R-:W-:-:S09]  /*0080*/  UISETP.GE.U32.AND.EX UP0, UPT, UR7, URZ, UPT, UP0 ;  /* 0x000000ff0700728c */ /* 0x000fd2000bf06100 */
[----:B--2---:R-:W-:Y:S05]  /*0090*/  BRA.U !UP0, `(.L_x_187) ;  /* 0x0000000108287547 */ /* 0x004fea000b800000 */
[----:B------:R-:W0:Y:S01]  /*00a0*/  S2R R0, SR_TID.X ;  /* 0x0000000000007919 */ /* 0x000e220000002100 */
[----:B------:R-:W1:Y:S01]  /*00b0*/  LDCU.64 UR6, c[0x0][0x388] ;  /* 0x00007100ff0677ac */ /* 0x000e620008000a00 */
[----:B------:R-:W2:Y:S01]  /*00c0*/  LDC R5, c[0x0][0x390] ;  /* 0x0000e400ff057b82 */ /* 0x000ea20000000800 */
[----:B0-----:R-:W-:-:S05]  /*00d0*/  IADD3 R0, P0, PT, R0, UR4, RZ ;  /* 0x0000000400007c10 */ /* 0x001fca000ff1e0ff */
[----:B------:R-:W-:Y:S01]  /*00e0*/  IMAD.X R3, RZ, RZ, UR5, P0 ;  /* 0x00000005ff037e24 */ /* 0x000fe200080e06ff */
[----:B-1----:R-:W-:-:S04]  /*00f0*/  LEA R2, P0, R0, UR6, 0x2 ;  /* 0x0000000600027c11 */ /* 0x002fc8000f8010ff */
[----:B------:R-:W-:-:S05]  /*0100*/  LEA.HI.X R3, R0, UR7, R3, 0x2, P0 ;  /* 0x0000000700037c11 */ /* 0x000fca00080f1403 */
[----:B--2---:R-:W-:Y:S04]  /*0110*/  STG.E desc[UR8][R2.64], R5 ;  /* 0x0000000502007986 */ /* 0x004fe8000c101908 */
[----:B------:R-:W-:Y:S01]  /*0120*/  STG.E desc[UR8][R2.64+0x400], R5 ;  /* 0x0004000502007986 */ /* 0x000fe2000c101908 */
[----:B------:R-:W-:Y:S05]  /*0130*/  EXIT ;  /* 0x000000000000794d */ /* 0x000fea0003800000 */
.L_x_187:
[----:B------:R-:W0:Y:S01]  /*0140*/  S2R R0, SR_TID.X ;  /* 0x0000000000007919 */ /* 0x000e220000002100 */
[----:B------:R-:W-:Y:S01]  /*0150*/  IMAD.U32 R2, RZ, RZ, UR7 ;  /* 0x00000007ff027e24 */ /* 0x000fe2000f8e00ff */
[----:B------:R-:W1:Y:S01]  /*0160*/  LDCU.64 UR10, c[0x0][0x388] ;  /* 0x00007100ff0a77ac */ /* 0x000e620008000a00 */
[----:B------:R-:W-:Y:S01]  /*0170*/  IMAD.U32 R4, RZ, RZ, UR7 ;  /* 0x00000007ff047e24 */ /* 0x000fe2000f8e00ff */
[----:B0-----:R-:W-:-:S04]  /*0180*/  ISETP.LT.U32.AND P0, PT, R0, UR6, PT ;  /* 0x0000000600007c0c */ /* 0x001fc8000bf01070 */
[----:B------:R-:W-:Y:S01]  /*0190*/  ISETP.GT.U32.AND.EX P0, PT, R2, RZ, PT, P0 ;  /* 0x000000ff0200720c */ /* 0x000fe20003f04100 */
[C---:B------:R-:W-:Y:S01]  /*01a0*/  VIADD R2, R0.reuse, 0x100 ;  /* 0x0000010000027836 */ /* 0x040fe20000000000 */
[----:B------:R-:W-:-:S04]  /*01b0*/  IADD3 R0, P2, PT, R0, UR4, RZ ;  /* 0x0000000400007c10 */ /* 0x000fc8000ff5e0ff */
[----:B------:R-:W-:Y:S01]  /*01c0*/  ISETP.LT.U32.AND P1, PT, R2, UR6, PT ;  /* 0x0000000602007c0c */ /* 0x000fe2000bf21070 */
[----:B------:R-:W-:Y:S01]  /*01d0*/  IMAD.X R3, RZ, RZ, UR5, P2 ;  /* 0x00000005ff037e24 */ /* 0x000fe200090e06ff */
[----:B-1----:R-:W-:Y:S02]  /*01e0*/  LEA R2, P2, R0, UR10, 0x2 ;  /* 0x0000000a00027c11 */ /* 0x002fe4000f8410ff */
[----:B------:R-:W-:Y:S02]  /*01f0*/  ISETP.GT.U32.AND.EX P1, PT, R4, RZ, PT, P1 ;  /* 0x000000ff0400720c */ /* 0x000fe40003f24110 */
[----:B------:R-:W-:Y:S01]  /*0200*/  LEA.HI.X R3, R0, UR11, R3, 0x2, P2 ;  /* 0x0000000b00037c11 */ /* 0x000fe200090f1403 */
[----:B------:R-:W0:Y:S04]  /*0210*/  @P0 LDC R5, c[0x0][0x390] ;  /* 0x0000e400ff050b82 */ /* 0x000e280000000800 */
[----:B0-----:R0:W-:Y:S06]  /*0220*/  @P0 STG.E desc[UR8][R2.64], R5 ;  /* 0x0000000502000986 */ /* 0x0011ec000c101908 */
[----:B------:R-:W-:Y:S05]  /*0230*/  @!P1 EXIT ;  /* 0x000000000000994d */ /* 0x000fea0003800000 */
[----:B0-----:R-:W0:Y:S02]  /*0240*/  LDC R5, c[0x0][0x390] ;  /* 0x0000e400ff057b82 */ /* 0x001e240000000800 */
[----:B0-----:R-:W-:Y:S01]  /*0250*/  STG.E desc[UR8][R2.64+0x400], R5 ;  /* 0x0004000502007986 */ /* 0x001fe2000c101908 */
[----:B------:R-:W-:Y:S05]  /*0260*/  EXIT ;  /* 0x000000000000794d */ /* 0x000fea0003800000 */
.L_x_188:
        /* <DEDUP_REMOVED lines=9> */
.L_x_203:


//--------------------- .text._ZN3cub18CUB_300001_SM_10006detail11EmptyKernelIvEEvv --------------------------
	.section	.text._ZN3cub18CUB_300001_SM_10006detail11EmptyKernelIvEEvv,"ax",@progbits
	.align	128
        .global         _ZN3cub18CUB_300001_SM_10006detail11EmptyKernelIvEEvv
        .type           _ZN3cub18CUB_300001_SM_10006detail11EmptyKernelIvEEvv,@function
        .size           _ZN3cub18CUB_300001_SM_10006detail11EmptyKernelIvEEvv,(.L_x_204 - _ZN3cub18CUB_300001_SM_10006detail11EmptyKernelIvEEvv)
        .other          _ZN3cub18CUB_300001_SM_10006detail11EmptyKernelIvEEvv,@"STO_CUDA_ENTRY STV_DEFAULT"
_ZN3cub18CUB_300001_SM_10006detail11EmptyKernelIvEEvv:
.text._ZN3cub18CUB_300001_SM_10006detail11EmptyKernelIvEEvv:
[----:B------:R-:W-:Y:S01]  /*0000*/  LDC R1, c[0x0][0x37c] ;  /* 0x0000df00ff017b82 */ /* 0x000fe20000000800 */
[----:B------:R-:W-:Y:S05]  /*0010*/  EXIT ;  /* 0x000000000000794d */ /* 0x000fea0003800000 */
.L_x_189:
        /* <DEDUP_REMOVED lines=14> */
.L_x_204:


//--------------------- .text._Z13scatterKernelPiS_S_S_S_ --------------------------
	.section	.text._Z13scatterKernelPiS_S_S_S_,"ax",@progbits
	.align	128
        .global         _Z13scatterKernelPiS_S_S_S_
        .type           _Z13scatterKernelPiS_S_S_S_,@function
        .size           _Z13scatterKernelPiS_S_S_S_,(.L_x_205 - _Z13scatterKernelPiS_S_S_S_)
        .other          _Z13scatterKernelPiS_S_S_S_,@"STO_CUDA_ENTRY STV_DEFAULT"
_Z13scatterKernelPiS_S_S_S_:
.text._Z13scatterKernelPiS_S_S_S_:
[----:B------:R-:W-:Y:S08]  /*0000*/  LDC R1, c[0x0][0x37c] ;  /* 0x0000df00ff017b82 */ /* 0x000ff00000000800 */
[----:B------:R-:W0:Y:S01]  /*0010*/  LDC.64 R2, c[0x0][0x388] ;  /* 0x0000e200ff027b82 */ /* 0x000e220000000a00 */
[----:B------:R-:W0:Y:S02]  /*0020*/  LDCU.64 UR4, c[0x0][0x358] ;  /* 0x00006b00ff0477ac */ /* 0x000e240008000a00 */
[----:B0-----:R-:W2:Y:S05]  /*0030*/  LDG.E R0, desc[UR4][R2.64] ;  /* 0x0000000402007981 */ /* 0x001eaa000c1e1900 */
[----:B------:R-:W0:Y:S01]  /*0040*/  S2UR UR6, SR_CTAID.X ;  /* 0x00000000000679c3 */ /* 0x000e220000002500 */
[----:B------:R-:W0:Y:S07]  /*0050*/  S2R R11, SR_TID.X ;  /* 0x00000000000b7919 */ /* 0x000e2e0000002100 */
[----:B------:R-:W0:Y:S02]  /*0060*/  LDC R18, c[0x0][0x360] ;  /* 0x0000d800ff127b82 */ /* 0x000e240000000800 */
[----:B0-----:R-:W-:-:S05]  /*0070*/  IMAD R11, R18, UR6, R11 ;  /* 0x00000006120b7c24 */ /* 0x001fca000f8e020b */
[----:B--2---:R-:W-:-:S13]  /*0080*/  ISETP.GE.AND P0, PT, R11, R0, PT ;  /* 0x000000000b00720c */ /* 0x004fda0003f06270 */
[----:B------:R-:W-:Y:S05]  /*0090*/  @P0 EXIT ;  /* 0x000000000000094d */ /* 0x000fea0003800000 */
[----:B------:R-:W0:Y:S01]  /*00a0*/  LDC.64 R2, c[0x0][0x380] ;  /* 0x0000e000ff027b82 */ /* 0x000e220000000a00 */
[----:B------:R-:W1:Y:S01]  /*00b0*/  LDCU UR6, c[0x0][0x370] ;  /* 0x00006e00ff0677ac */ /* 0x000e620008000800 */
[----:B------:R-:W-:-:S06]  /*00c0*/  MOV R19, R11 ;  /* 0x0000000b00137202 */ /* 0x000fcc0000000f00 */
[----:B------:R-:W2:Y:S08]  /*00d0*/  LDC.64 R4, c[0x0][0x3a0] ;  /* 0x0000e800ff047b82 */ /* 0x000eb00000000a00 */
[----:B------:R-:W3:Y:S01]  /*00e0*/  LDC.64 R6, c[0x0][0x390] ;  /* 0x0000e400ff067b82 */ /* 0x000ee20000000a00 */
[----:B-1----:R-:W-:-:S07]  /*00f0*/  IMAD R18, R18, UR6, RZ ;  /* 0x0000000612127c24 */ /* 0x002fce000f8e02ff */
[----:B------:R-:W1:Y:S02]  /*0100*/  LDC.64 R8, c[0x0][0x398] ;  /* 0x0000e600ff087b82 */ /* 0x000e640000000a00 */
.L_x_190:
[----:B0-----:R-:W-:-:S05]  /*0110*/  IMAD.WIDE R10, R19, 0x4, R2 ;  /* 0x00000004130a7825 */ /* 0x001fca00078e0202 */
[----:B----4-:R-:W3:Y:S04]  /*0120*/  LDG.E R17, desc[UR4][R10.64] ;  /* 0x000000040a117981 */ /* 0x010ee8000c1e1900 */
[----:B------:R-:W4:Y:S01]  /*0130*/  LDG.E R16, desc[UR4][R10.64+0x4] ;  /* 0x000004040a107981 */ /* 0x000f22000c1e1900 */
[----:B---3--:R-:W-:-:S06]  /*0140*/  IMAD.WIDE R12, R17, 0x4, R6 ;  /* 0x00000004110c7825 */ /* 0x008fcc00078e0206 */
[----:B------:R-:W3:Y:S01]  /*0150*/  LDG.E R13, desc[UR4][R12.64] ;  /* 0x000000040c0d7981 */ /* 0x000ee2000c1e1900 */
[----:B-1----:R-:W-:Y:S01]  /*0160*/  IMAD.WIDE R14, R19, 0x4, R8 ;  /* 0x00000004130e7825 */ /* 0x002fe200078e0208 */
[----:B----4-:R-:W-:-:S03]  /*0170*/  IADD3 R21, PT, PT, -R17, R16, RZ ;  /* 0x0000001011157210 */ /* 0x010fc60007ffe1ff */
[----:B--2---:R-:W-:Y:S01]  /*0180*/  IMAD.WIDE R16, R19, 0x4, R4 ;  /* 0x0000000413107825 */ /* 0x004fe200078e0204 */
[----:B------:R-:W-:-:S04]  /*0190*/  IADD3 R19, PT, PT, R18, R19, RZ ;  /* 0x0000001312137210 */ /* 0x000fc80007ffe0ff */
[----:B------:R-:W-:Y:S01]  /*01a0*/  ISETP.GE.AND P0, PT, R19, R0, PT ;  /* 0x000000001300720c */ /* 0x000fe20003f06270 */
[----:B---3--:R4:W-:Y:S04]  /*01b0*/  STG.E desc[UR4][R14.64], R13 ;  /* 0x0000000d0e007986 */ /* 0x0089e8000c101904 */
[----:B------:R4:W-:Y:S08]  /*01c0*/  STG.E desc[UR4][R16.64], R21 ;  /* 0x0000001510007986 */ /* 0x0009f0000c101904 */
[----:B------:R-:W-:Y:S05]  /*01d0*/  @!P0 BRA `(.L_x_190) ;  /* 0xfffffffc00cc8947 */ /* 0x000fea000383ffff */
[----:B------:R-:W-:Y:S05]  /*01e0*/  EXIT ;  /* 0x000000000000794d */ /* 0x000fea0003800000 */
.L_x_191:
        /* <DEDUP_REMOVED lines=9> */
.L_x_205:


//--------------------- .text._Z13compactKernelPiS_S_i --------------------------
	.section	.text._Z13compactKernelPiS_S_i,"ax",@progbits
	.align	128
        .global         _Z13compactKernelPiS_S_i
        .type           _Z13compactKernelPiS_S_i,@function
        .size           _Z13compactKernelPiS_S_i,(.L_x_206 - _Z13compactKernelPiS_S_i)
        .other          _Z13compactKernelPiS_S_i,@"STO_CUDA_ENTRY STV_DEFAULT"
_Z13compactKernelPiS_S_i:
.text._Z13compactKernelPiS_S_i:
[----:B------:R-:W-:Y:S01]  /*0000*/  LDC R1, c[0x0][0x37c] ;  /* 0x0000df00ff017b82 */ /* 0x000fe20000000800 */
[----:B------:R-:W0:Y:S07]  /*0010*/  S2R R9, SR_TID.X ;  /* 0x0000000000097919 */ /* 0x000e2e0000002100 */
[----:B------:R-:W0:Y:S08]  /*0020*/  S2UR UR4, SR_CTAID.X ;  /* 0x00000000000479c3 */ /* 0x000e300000002500 */
[----:B------:R-:W0:Y:S08]  /*0030*/  LDC R14, c[0x0][0x360] ;  /* 0x0000d800ff0e7b82 */ /* 0x000e300000000800 */
[----:B------:R-:W1:Y:S01]  /*0040*/  LDC R8, c[0x0][0x398] ;  /* 0x0000e600ff087b82 */ /* 0x000e620000000800 */
[----:B0-----:R-:W-:-:S05]  /*0050*/  IMAD R9, R14, UR4, R9 ;  /* 0x000000040e097c24 */ /* 0x001fca000f8e0209 */
[----:B-1----:R-:W-:-:S13]  /*0060*/  ISETP.GE.AND P0, PT, R9, R8, PT ;  /* 0x000000080900720c */ /* 0x002fda0003f06270 */
[----:B------:R-:W-:Y:S05]  /*0070*/  @P0 EXIT ;  /* 0x000000000000094d */ /* 0x000fea0003800000 */
[----:B------:R-:W0:Y:S01]  /*0080*/  LDC.64 R6, c[0x0][0x380] ;  /* 0x0000e000ff067b82 */ /* 0x000e220000000a00 */
[----:B------:R-:W1:Y:S01]  /*0090*/  LDCU UR4, c[0x0][0x370] ;  /* 0x00006e00ff0477ac */ /* 0x000e620008000800 */
[----:B------:R-:W2:Y:S06]  /*00a0*/  LDCU.64 UR6, c[0x0][0x358] ;  /* 0x00006b00ff0677ac */ /* 0x000eac0008000a00 */
[----:B------:R-:W3:Y:S01]  /*00b0*/  LDC R0, c[0x0][0x398] ;  /* 0x0000e600ff007b82 */ /* 0x000ee20000000800 */
[----:B------:R-:W4:Y:S07]  /*00c0*/  LDCU UR5, c[0x0][0x398] ;  /* 0x00007300ff0577ac */ /* 0x000f2e0008000800 */
[----:B------:R-:W2:Y:S01]  /*00d0*/  LDC.64 R2, c[0x0][0x380] ;  /* 0x0000e000ff027b82 */ /* 0x000ea20000000a00 */
[----:B-1----:R-:W-:-:S07]  /*00e0*/  IMAD R14, R14, UR4, RZ ;  /* 0x000000040e0e7c24 */ /* 0x002fce000f8e02ff */
[----:B------:R-:W1:Y:S01]  /*00f0*/  LDC.64 R4, c[0x0][0x388] ;  /* 0x0000e200ff047b82 */ /* 0x000e620000000a00 */
[C---:B0-----:R-:W-:Y:S01]  /*0100*/  IMAD.WIDE R6, R8.reuse, 0x4, R6 ;  /* 0x0000000408067825 */ /* 0x041fe200078e0206 */
[----:B----4-:R-:W-:-:S07]  /*0110*/  IADD3 R8, PT, PT, R8, -0x1, RZ ;  /* 0xffffffff08087810 */ /* 0x010fce0007ffe0ff */
.L_x_196:
[C---:B------:R-:W-:Y:S01]  /*0120*/  ISETP.NE.AND P1, PT, R9.reuse, RZ, PT ;  /* 0x000000ff0900720c */ /* 0x040fe20003f25270 */
[----:B------:R-:W-:Y:S01]  /*0130*/  BSSY.RECONVERGENT B0, `(.L_x_192) ;  /* 0x000000a000007945 */ /* 0x000fe20003800200 */
[----:B------:R-:W-:-:S11]  /*0140*/  ISETP.NE.AND P0, PT, R9, R8, PT ;  /* 0x000000080900720c */ /* 0x000fd60003f05270 */
[----:B0-----:R-:W0:Y:S02]  /*0150*/  @!P1 LDC.64 R16, c[0x0][0x388] ;  /* 0x0000e200ff109b82 */ /* 0x001e240000000a00 */
[----:B----4-:R-:W-:Y:S05]  /*0160*/  @P0 BRA `(.L_x_193) ;  /* 0x0000000000180947 */ /* 0x010fea0003800000 */
[----:B--2---:R-:W1:Y:S01]  /*0170*/  LDG.E R11, desc[UR6][R6.64+-0x4] ;  /* 0xfffffc06060b7981 */ /* 0x004e62000c1e1900 */
[----:B------:R-:W2:Y:S01]  /*0180*/  LDC.64 R12, c[0x0][0x390] ;  /* 0x0000e400ff0c7b82 */ /* 0x000ea20000000a00 */
[----:B-1----:R-:W-:-:S05]  /*0190*/  IMAD.WIDE R10, R11, 0x4, R4 ;  /* 0x000000040b0a7825 */ /* 0x002fca00078e0204 */
[----:B---3--:R4:W-:Y:S04]  /*01a0*/  STG.E desc[UR6][R10.64], R0 ;  /* 0x000000000a007986 */ /* 0x0089e8000c101906 */
[----:B------:R-:W2:Y:S04]  /*01b0*/  LDG.E R15, desc[UR6][R6.64+-0x4] ;  /* 0xfffffc06060f7981 */ /* 0x000ea8000c1e1900 */
[----:B--2---:R4:W-:Y:S02]  /*01c0*/  STG.E desc[UR6][R12.64], R15 ;  /* 0x0000000f0c007986 */ /* 0x0049e4000c101906 */
.L_x_193:
[----:B--2---:R-:W-:Y:S05]  /*01d0*/  BSYNC.RECONVERGENT B0 ;  /* 0x0000000000007941 */ /* 0x004fea0003800200 */
.L_x_192:
[----:B0-----:R0:W-:Y:S01]  /*01e0*/  @!P1 STG.E desc[UR6][R16.64], RZ ;  /* 0x000000ff10009986 */ /* 0x0011e2000c101906 */
[----:B------:R-:W-:Y:S04]  /*01f0*/  BSSY.RECONVERGENT B0, `(.L_x_194) ;  /* 0x0000009000007945 */ /* 0x000fe80003800200 */
[----:B------:R-:W-:Y:S05]  /*0200*/  @!P1 BRA `(.L_x_195) ;  /* 0x00000000001c9947 */ /* 0x000fea0003800000 */
[----:B----4-:R-:W-:-:S05]  /*0210*/  IMAD.WIDE R10, R9, 0x4, R2 ;  /* 0x00000004090a7825 */ /* 0x010fca00078e0202 */
[----:B------:R-:W2:Y:S04]  /*0220*/  LDG.E R15, desc[UR6][R10.64] ;  /* 0x000000060a0f7981 */ /* 0x000ea8000c1e1900 */
[----:B------:R-:W2:Y:S02]  /*0230*/  LDG.E R12, desc[UR6][R10.64+-0x4] ;  /* 0xfffffc060a0c7981 */ /* 0x000ea4000c1e1900 */
[----:B--2---:R-:W-:-:S13]  /*0240*/  ISETP.NE.AND P0, PT, R15, R12, PT ;  /* 0x0000000c0f00720c */ /* 0x004fda0003f05270 */
[----:B------:R-:W2:Y:S02]  /*0250*/  @P0 LDC.64 R12, c[0x0][0x388] ;  /* 0x0000e200ff0c0b82 */ /* 0x000ea40000000a00 */
[----:B--2---:R-:W-:-:S05]  /*0260*/  @P0 IMAD.WIDE R12, R15, 0x4, R12 ;  /* 0x000000040f0c0825 */ /* 0x004fca00078e020c */
[----:B------:R2:W-:Y:S02]  /*0270*/  @P0 STG.E desc[UR6][R12.64+-0x4], R9 ;  /* 0xfffffc090c000986 */ /* 0x0005e4000c101906 */
.L_x_195:
[----:B------:R-:W-:Y:S05]  /*0280*/  BSYNC.RECONVERGENT B0 ;  /* 0x0000000000007941 */ /* 0x000fea0003800200 */
.L_x_194:
[----:B--2---:R-:W-:-:S04]  /*0290*/  IADD3 R9, PT, PT, R14, R9, RZ ;  /* 0x000000090e097210 */ /* 0x004fc80007ffe0ff */
[----:B------:R-:W-:-:S13]  /*02a0*/  ISETP.GE.AND P0, PT, R9, UR5, PT ;  /* 0x0000000509007c0c */ /* 0x000fda000bf06270 */
[----:B------:R-:W-:Y:S05]  /*02b0*/  @!P0 BRA `(.L_x_196) ;  /* 0xfffffffc00988947 */ /* 0x000fea000383ffff */
[----:B------:R-:W-:Y:S05]  /*02c0*/  EXIT ;  /* 0x000000000000794d */ /* 0x000fea0003800000 */
.L_x_197:
        /* <DEDUP_REMOVED lines=11> */
.L_x_206:


//--------------------- .text._Z13maskKernelVecPiS_i --------------------------
	.section	.text._Z13maskKernelVecPiS_i,"ax",@progbits
	.align	128
        .global         _Z13maskKernelVecPiS_i
        .type           _Z13maskKernelVecPiS_i,@function
        .size           _Z13maskKernelVecPiS_i,(.L_x_207 - _Z13maskKernelVecPiS_i)
        .other          _Z13maskKernelVecPiS_i,@"STO_CUDA_ENTRY STV_DEFAULT"
_Z13maskKernelVecPiS_i:
.text._Z13maskKernelVecPiS_i:
[----:B------:R-:W-:Y:S01]  /*0000*/  LDC R1, c[0x0][0x37c] ;  /* 0x0000df00ff017b82 */ /* 0x000fe20000000800 */
[----:B------:R-:W0:Y:S07]  /*0010*/  S2R R0, SR_TID.X ;  /* 0x0000000000007919 */ /* 0x000e2e0000002100 */
[----:B------:R-:W0:Y:S01]  /*0020*/  S2UR UR4, SR_CTAID.X ;  /* 0x00000000000479c3 */ /* 0x000e220000002500 */
[----:B------:R-:W1:Y:S07]  /*0030*/  LDCU UR5, c[0x0][0x390] ;  /* 0x00007200ff0577ac */ /* 0x000e6e0008000800 */
[----:B------:R-:W0:Y:S02]  /*0040*/  LDC R9, c[0x0][0x360] ;  /* 0x0000d800ff097b82 */ /* 0x000e240000000800 */
[----:B0-----:R-:W-:-:S05]  /*0050*/  IMAD R0, R9, UR4, R0 ;  /* 0x0000000409007c24 */ /* 0x001fca000f8e0200 */
[----:B-1----:R-:W-:-:S13]  /*0060*/  ISETP.GE.AND P0, PT, R0, UR5, PT ;  /* 0x0000000500007c0c */ /* 0x002fda000bf06270 */
[----:B------:R-:W-:Y:S05]  /*0070*/  @P0 EXIT ;  /* 0x000000000000094d */ /* 0x000fea0003800000 */
[----:B------:R-:W0:Y:S01]  /*0080*/  LDCU UR4, c[0x0][0x370] ;  /* 0x00006e00ff0477ac */ /* 0x000e220008000800 */
[----:B------:R-:W1:Y:S01]  /*0090*/  LDCU.64 UR6, c[0x0][0x358] ;  /* 0x00006b00ff0677ac */ /* 0x000e620008000a00 */
[----:B------:R-:W2:Y:S01]  /*00a0*/  LDCU UR5, c[0x0][0x390] ;  /* 0x00007200ff0577ac */ /* 0x000ea20008000800 */
[----:B0-----:R-:W-:-:S07]  /*00b0*/  IMAD R9, R9, UR4, RZ ;  /* 0x0000000409097c24 */ /* 0x001fce000f8e02ff */
.L_x_198:
[----:B------:R-:W-:Y:S01]  /*00c0*/  ISETP.NE.AND P1, PT, R0, RZ, PT ;  /* 0x000000ff0000720c */ /* 0x000fe20003f25270 */
[----:B0-----:R-:W0:Y:S08]  /*00d0*/  LDC.64 R4, c[0x0][0x380] ;  /* 0x0000e000ff047b82 */ /* 0x001e300000000a00 */
[----:B------:R-:W3:Y:S04]  /*00e0*/  LDC.64 R6, c[0x0][0x388] ;  /* 0x0000e200ff067b82 */ /* 0x000ee80000000a00 */
[----:B------:R-:W-:-:S04]  /*00f0*/  @!P1 IMAD.MOV.U32 R13, RZ, RZ, 0x1 ;  /* 0x00000001ff0d9424 */ /* 0x000fc800078e00ff */
[----:B------:R-:W1:Y:S01]  /*0100*/  @!P1 LDC.64 R2, c[0x0][0x388] ;  /* 0x0000e200ff029b82 */ /* 0x000e620000000a00 */
[C---:B0-----:R-:W-:Y:S01]  /*0110*/  @P1 IMAD.WIDE R4, R0.reuse, 0x4, R4 ;  /* 0x0000000400041825 */ /* 0x041fe200078e0204 */
[----:B-1----:R0:W-:Y:S04]  /*0120*/  @!P1 STG.E desc[UR6][R2.64], R13 ;  /* 0x0000000d02009986 */ /* 0x0021e8000c101906 */
[----:B------:R-:W4:Y:S04]  /*0130*/  @P1 LDG.E R8, desc[UR6][R4.64] ;  /* 0x0000000604081981 */ /* 0x000f28000c1e1900 */
[----:B------:R-:W4:Y:S01]  /*0140*/  @P1 LDG.E R11, desc[UR6][R4.64+-0x4] ;  /* 0xfffffc06040b1981 */ /* 0x000f22000c1e1900 */
[----:B---3--:R-:W-:Y:S01]  /*0150*/  @P1 IMAD.WIDE R6, R0, 0x4, R6 ;  /* 0x0000000400061825 */ /* 0x008fe200078e0206 */
[----:B------:R-:W-:-:S02]  /*0160*/  IADD3 R0, PT, PT, R9, R0, RZ ;  /* 0x0000000009007210 */ /* 0x000fc40007ffe0ff */
[----:B----4-:R-:W-:-:S04]  /*0170*/  @P1 ISETP.NE.AND P0, PT, R8, R11, PT ;  /* 0x0000000b0800120c */ /* 0x010fc80003f05270 */
[----:B------:R-:W-:Y:S02]  /*0180*/  @P1 SEL R11, RZ, 0x1, !P0 ;  /* 0x00000001ff0b1807 */ /* 0x000fe40004000000 */
[----:B--2---:R-:W-:-:S03]  /*0190*/  ISETP.GE.AND P0, PT, R0, UR5, PT ;  /* 0x0000000500007c0c */ /* 0x004fc6000bf06270 */
[----:B------:R0:W-:Y:S10]  /*01a0*/  @P1 STG.E desc[UR6][R6.64], R11 ;  /* 0x0000000b06001986 */ /* 0x0001f4000c101906 */
[----:B------:R-:W-:Y:S05]  /*01b0*/  @!P0 BRA `(.L_x_198) ;  /* 0xfffffffc00c08947 */ /* 0x000fea000383ffff */
[----:B------:R-:W-:Y:S05]  /*01c0*/  EXIT ;  /* 0x000000000000794d */ /* 0x000fea0003800000 */
.L_x_199:
        /* <DEDUP_REMOVED lines=11> */
.L_x_207:


//--------------------- .nv.shared._ZN3cub18CUB_300001_SM_10006detail4scan16DeviceScanKernelINS2_10policy_hubIiiimN4cuda3std3__44plusIvEEE10Policy1000EN6thrust24THRUST_300001_SM_1000_NS6detail15normal_iteratorINSD_10device_ptrIiEEEESI_NS0_13ScanTileStateIiLb1EEES9_NS0_8NullTypeEmiLb0ESL_EEvT0_T1_T2_iT3_T4_T5_ --------------------------
	.section	.nv.shared._ZN3cub18CUB_300001_SM_10006detail4scan16DeviceScanKernelINS2_10policy_hubIiiimN4cuda3std3__44plusIvEEE10Policy1000EN6thrust24THRUST_300001_SM_1000_NS6detail15normal_iteratorINSD_10device_ptrIiEEEESI_NS0_13ScanTileStateIiLb1EEES9_NS0_8NullTypeEmiLb0ESL_EEvT0_T1_T2_iT3_T4_T5_,"aw",@nobits
	.sectionflags	@""
	.align	16
.nv.shared._ZN3cub18CUB_300001_SM_10006detail4scan16DeviceScanKernelINS2_10policy_hubIiiimN4cuda3std3__44plusIvEEE10Policy1000EN6thrust24THRUST_300001_SM_1000_NS6detail15normal_iteratorINSD_10device_ptrIiEEEESI_NS0_13ScanTileStateIiLb1EEES9_NS0_8NullTypeEmiLb0ESL_EEvT0_T1_T2_iT3_T4_T5_:
	.zero		32656


//--------------------- .nv.shared.reserved.0     --------------------------
	.section	.nv.shared.reserved.0,"aw",@nobits
	.weak		__nv_reservedSMEM_offset_0_alias
	.size		__nv_reservedSMEM_offset_0_alias, 0, 64
	.other		__nv_reservedSMEM_offset_0_alias,@"STO_CUDA_RESERVED_SHARED STV_DEFAULT"
__nv_reservedSMEM_offset_0_alias:
	.zero		0
	.zero		64


//--------------------- .nv.global                --------------------------
	.section	.nv.global,"aw",@nobits
.nv.global:
	.type		_ZN34_INTERNAL_aa2f7750_4_k_cu_1ac5269e6thrust24THRUST_300001_SM_1000_NS12placeholders2_8E,@object
	.size		_ZN34_INTERNAL_aa2f7750_4_k_cu_1ac5269e6thrust24THRUST_300001_SM_1000_NS12placeholders2_8E,(_ZN34_INTERNAL_aa2f7750_4_k_cu_1ac5269e4cuda3std3__436_GLOBAL__N__aa2f7750_4_k_cu_1ac5269e6ignoreE - _ZN34_INTERNAL_aa2f7750_4_k_cu_1ac5269e6thrust24THRUST_300001_SM_1000_NS12placeholders2_8E)
_ZN34_INTERNAL_aa2f7750_4_k_cu_1ac5269e6thrust24THRUST_300001_SM_1000_NS12placeholders2_8E:
	.zero		1
	.type		_ZN34_INTERNAL_aa2f7750_4_k_cu_1ac5269e4cuda3std3__436_GLOBAL__N__aa2f7750_4_k_cu_1ac5269e6ignoreE,@object
	.size		_ZN34_INTERNAL_aa2f7750_4_k_cu_1ac5269e4cuda3std3__436_GLOBAL__N__aa2f7750_4_k_cu_1ac5269e6ignoreE,(_ZN34_INTERNAL_aa2f7750_4_k_cu_1ac5269e4cuda3std6ranges3__45__cpo4dataE - _ZN34_INTERNAL_aa2f7750_4_k_cu_1ac5269e4cuda3std3__436_GLOBAL__N__aa2f7750_4_k_cu_1ac5269e6ignoreE)
_ZN34_INTERNAL_aa2f7750_4_k_cu_1ac5269e4cuda3std3__436_GLOBAL__N__aa2f7750_4_k_cu_1ac5269e6ignoreE:
	.zero		1
	.type		_ZN34_INTERNAL_aa2f7750_4_k_cu_1ac5269e4cuda3std6ranges3__45__cpo4dataE,@object
	.size		_ZN34_INTERNAL_aa2f7750_4_k_cu_1ac5269e4cuda3std6ranges3__45__cpo4dataE,(_ZN34_INTERNAL_aa2f7750_4_k_cu_1ac5269e6thrust24THRUST_300001_SM_1000_NS6system3cpp3parE - _ZN34_INTERNAL_aa2f7750_4_k_cu_1ac5269e4cuda3std6ranges3__45__cpo4dataE)
_ZN34_INTERNAL_aa2f7750_4_k_cu_1ac5269e4cuda3std6ranges3__45__cpo4dataE:
	.zero		1
	.type		_ZN34_INTERNAL_aa2f7750_4_k_cu_1ac5269e6thrust24THRUST_300001_SM_1000_NS6system3cpp3parE,@object
	.size		_ZN34_INTERNAL_aa2f7750_4_k_cu_1ac5269e6thrust24THRUST_300001_SM_1000_NS6system3cpp3parE,(_ZN34_INTERNAL_aa2f7750_4_k_cu_1ac5269e4cuda3std3__45__cpo5beginE - _ZN34_INTERNAL_aa2f7750_4_k_cu_1ac5269e6thrust24THRUST_300001_SM_1000_NS6system3cpp3parE)
_ZN34_INTERNAL_aa2f7750_4_k_cu_1ac5269e6thrust24THRUST_300001_SM_1000_NS6system3cpp3parE:
	.zero		1
	.type		_ZN34_INTERNAL_aa2f7750_4_k_cu_1ac5269e4cuda3std3__45__cpo5beginE,@object
	.size		_ZN34_INTERNAL_aa2f7750_4_k_cu_1ac5269e4cuda3std3__45__cpo5beginE,(_ZN34_INTERNAL_aa2f7750_4_k_cu_1ac5269e4cuda3std6ranges3__45__cpo5beginE - _ZN34_INTERNAL_aa2f7750_4_k_cu_1ac5269e4cuda3std3__45__cpo5beginE)
_ZN34_INTERNAL_aa2f7750_4_k_cu_1ac5269e4cuda3std3__45__cpo5beginE:
	.zero		1
	.type		_ZN34_INTERNAL_aa2f7750_4_k_cu_1ac5269e4cuda3std6ranges3__45__cpo5beginE,@object
	.size		_ZN34_INTERNAL_aa2f7750_4_k_cu_1ac5269e4cuda3std6ranges3__45__cpo5beginE,(_ZN34_INTERNAL_aa2f7750_4_k_cu_1ac5269e6thrust24THRUST_300001_SM_1000_NS6deviceE - _ZN34_INTERNAL_aa2f7750_4_k_cu_1ac5269e4cuda3std6ranges3__45__cpo5beginE)
_ZN34_INTERNAL_aa2f7750_4_k_cu_1ac5269e4cuda3std6ranges3__45__cpo5beginE:
	.zero		1
	.type		_ZN34_INTERNAL_aa2f7750_4_k_cu_1ac5269e6thrust24THRUST_300001_SM_1000_NS6deviceE,@object
	.size		_ZN34_INTERNAL_aa2f7750_4_k_cu_1ac5269e6thrust24THRUST_300001_SM_1000_NS6deviceE,(_ZN34_INTERNAL_aa2f7750_4_k_cu_1ac5269e4cuda3std3__47nulloptE - _ZN34_INTERNAL_aa2f7750_4_k_cu_1ac5269e6thrust24THRUST_300001_SM_1000_NS6deviceE)
_ZN34_INTERNAL_aa2f7750_4_k_cu_1ac5269e6thrust24THRUST_300001_SM_1000_NS6deviceE:
	.zero		1
	.type		_ZN34_INTERNAL_aa2f7750_4_k_cu_1ac5269e4cuda3std3__47nulloptE,@object
	.size		_ZN34_INTERNAL_aa2f7750_4_k_cu_1ac5269e4cuda3std3__47nulloptE,(_ZN34_INTERNAL_aa2f7750_4_k_cu_1ac5269e4cuda3std6ranges3__45__cpo8distanceE - _ZN34_INTERNAL_aa2f7750_4_k_cu_1ac5269e4cuda3std3__47nulloptE)
_ZN34_INTERNAL_aa2f7750_4_k_cu_1ac5269e4cuda3std3__47nulloptE:
	.zero		1
	.type		_ZN34_INTERNAL_aa2f7750_4_k_cu_1ac5269e4cuda3std6ranges3__45__cpo8distanceE,@object
	.size		_ZN34_INTERNAL_aa2f7750_4_k_cu_1ac5269e4cuda3std6ranges3__45__cpo8distanceE,(_ZN34_INTERNAL_aa2f7750_4_k_cu_1ac5269e6thrust24THRUST_300001_SM_1000_NS12placeholders2_4E - _ZN34_INTERNAL_aa2f7750_4_k_cu_1ac5269e4cuda3std6ranges3__45__cpo8distanceE)
_ZN34_INTERNAL_aa2f7750_4_k_cu_1ac5269e4cuda3std6ranges3__45__cpo8distanceE:
	.zero		1
	.type		_ZN34_INTERNAL_aa2f7750_4_k_cu_1ac5269e6thrust24THRUST_300001_SM_1000_NS12placeholders2_4E,@object
	.size		_ZN34_INTERNAL_aa2f7750_4_k_cu_1ac5269e6thrust24THRUST_300001_SM_1000_NS12placeholders2_4E,(_ZN34_INTERNAL_aa2f7750_4_k_cu_1ac5269e4cuda3std3__45__cpo6rbeginE - _ZN34_INTERNAL_aa2f7750_4_k_cu_1ac5269e6thrust24THRUST_300001_SM_1000_NS12placeholders2_4E)
_ZN34_INTERNAL_aa2f7750_4_k_cu_1ac5269e6thrust24THRUST_300001_SM_1000_NS12placeholders2_4E:
	.zero		1
	.type		_ZN34_INTERNAL_aa2f7750_4_k_cu_1ac5269e4cuda3std3__45__cpo6rbeginE,@object
	.size		_ZN34_INTERNAL_aa2f7750_4_k_cu_1ac5269e4cuda3std3__45__cpo6rbeginE,(_ZN34_INTERNAL_aa2f7750_4_k_cu_1ac5269e4cuda3std6ranges3__45__cpo7advanceE - _ZN34_INTERNAL_aa2f7750_4_k_cu_1ac5269e4cuda3std3__45__cpo6rbeginE)
_ZN34_INTERNAL_aa2f7750_4_k_cu_1ac5269e4cuda3std3__45__cpo6rbeginE:
	.zero		1
	.type		_ZN34_INTERNAL_aa2f7750_4_k_cu_1ac5269e4cuda3std6ranges3__45__cpo7advanceE,@object
	.size		_ZN34_INTERNAL_aa2f7750_4_k_cu_1ac5269e4cuda3std6ranges3__45__cpo7advanceE,(_ZN34_INTERNAL_aa2f7750_4_k_cu_1ac5269e6thrust24THRUST_300001_SM_1000_NS12placeholders3_10E - _ZN34_INTERNAL_aa2f7750_4_k_cu_1ac5269e4cuda3std6ranges3__45__cpo7advanceE)
_ZN34_INTERNAL_aa2f7750_4_k_cu_1ac5269e4cuda3std6ranges3__45__cpo7advanceE:
	.zero		1
	.type		_ZN34_INTERNAL_aa2f7750_4_k_cu_1ac5269e6thrust24THRUST_300001_SM_1000_NS12placeholders3_10E,@object
	.size		_ZN34_INTERNAL_aa2f7750_4_k_cu_1ac5269e6thrust24THRUST_300001_SM_1000_NS12placeholders3_10E,(_ZN34_INTERNAL_aa2f7750_4_k_cu_1ac5269e4cuda3std3__48in_placeE - _ZN34_INTERNAL_aa2f7750_4_k_cu_1ac5269e6thrust24THRUST_300001_SM_1000_NS12placeholders3_10E)
_ZN34_INTERNAL_aa2f7750_4_k_cu_1ac5269e6thrust24THRUST_300001_SM_1000_NS12placeholders3_10E:
	.zero		1
	.type		_ZN34_INTERNAL_aa2f7750_4_k_cu_1ac5269e4cuda3std3__48in_placeE,@object
	.size		_ZN34_INTERNAL_aa2f7750_4_k_cu_1ac5269e4cuda3std3__48in_placeE,(_ZN34_INTERNAL_aa2f7750_4_k_cu_1ac5269e4cuda3std6ranges3__45__cpo4sizeE - _ZN34_INTERNAL_aa2f7750_4_k_cu_1ac5269e4cuda3std3__48in_placeE)
_ZN34_INTERNAL_aa2f7750_4_k_cu_1ac5269e4cuda3std3__48in_placeE:
	.zero		1
	.type		_ZN34_INTERNAL_aa2f7750_4_k_cu_1ac5269e4cuda3std6ranges3__45__cpo4sizeE,@object
	.size		_ZN34_INTERNAL_aa2f7750_4_k_cu_1ac5269e4cuda3std6ranges3__45__cpo4sizeE,(_ZN34_INTERNAL_aa2f7750_4_k_cu_1ac5269e6thrust24THRUST_300001_SM_1000_NS12placeholders2_2E - _ZN34_INTERNAL_aa2f7750_4_k_cu_1ac5269e4cuda3std6ranges3__45__cpo4sizeE)
_ZN34_INTERNAL_aa2f7750_4_k_cu_1ac5269e4cuda3std6ranges3__45__cpo4sizeE:
	.zero		1
	.type		_ZN34_INTERNAL_aa2f7750_4_k_cu_1ac5269e6thrust24THRUST_300001_SM_1000_NS12placeholders2_2E,@object
	.size		_ZN34_INTERNAL_aa2f7750_4_k_cu_1ac5269e6thrust24THRUST_300001_SM_1000_NS12placeholders2_2E,(_ZN34_INTERNAL_aa2f7750_4_k_cu_1ac5269e4cuda3std3__45__cpo6cbeginE - _ZN34_INTERNAL_aa2f7750_4_k_cu_1ac5269e6thrust24THRUST_300001_SM_1000_NS12placeholders2_2E)
_ZN34_INTERNAL_aa2f7750_4_k_cu_1ac5269e6thrust24THRUST_300001_SM_1000_NS12placeholders2_2E:
	.zero		1
	.type		_ZN34_INTERNAL_aa2f7750_4_k_cu_1ac5269e4cuda3std3__45__cpo6cbeginE,@object
	.size		_ZN34_INTERNAL_aa2f7750_4_k_cu_1ac5269e4cuda3std3__45__cpo6cbeginE,(_ZN34_INTERNAL_aa2f7750_4_k_cu_1ac5269e4cuda3std6ranges3__45__cpo6cbeginE - _ZN34_INTERNAL_aa2f7750_4_k_cu_1ac5269e4cuda3std3__45__cpo6cbeginE)
_ZN34_INTERNAL_aa2f7750_4_k_cu_1ac5269e4cuda3std3__45__cpo6cbeginE:
	.zero		1
	.type		_ZN34_INTERNAL_aa2f7750_4_k_cu_1ac5269e4cuda3std6ranges3__45__cpo6cbeginE,@object
	.size		_ZN34_INTERNAL_aa2f7750_4_k_cu_1ac5269e4cuda3std6ranges3__45__cpo6cbeginE,(_ZN34_INTERNAL_aa2f7750_4_k_cu_1ac5269e6thrust24THRUST_300001_SM_1000_NS12placeholders2_6E - _ZN34_INTERNAL_aa2f7750_4_k_cu_1ac5269e4cuda3std6ranges3__45__cpo6cbeginE)
_ZN34_INTERNAL_aa2f7750_4_k_cu_1ac5269e4cuda3std6ranges3__45__cpo6cbeginE:
	.zero		1
	.type		_ZN34_INTERNAL_aa2f7750_4_k_cu_1ac5269e6thrust24THRUST_300001_SM_1000_NS12placeholders2_6E,@object
	.size		_ZN34_INTERNAL_aa2f7750_4_k_cu_1ac5269e6thrust24THRUST_300001_SM_1000_NS12placeholders2_6E,(_ZN34_INTERNAL_aa2f7750_4_k_cu_1ac5269e4cuda3std3__45__cpo7crbeginE - _ZN34_INTERNAL_aa2f7750_4_k_cu_1ac5269e6thrust24THRUST_300001_SM_1000_NS12placeholders2_6E)
_ZN34_INTERNAL_aa2f7750_4_k_cu_1ac5269e6thrust24THRUST_300001_SM_1000_NS12placeholders2_6E:
	.zero		1
	.type		_ZN34_INTERNAL_aa2f7750_4_k_cu_1ac5269e4cuda3std3__45__cpo7crbeginE,@object
	.size		_ZN34_INTERNAL_aa2f7750_4_k_cu_1ac5269e4cuda3std3__45__cpo7crbeginE,(_ZN34_INTERNAL_aa2f7750_4_k_cu_1ac5269e4cuda3std6ranges3__45__cpo4nextE - _ZN34_INTERNAL_aa2f7750_4_k_cu_1ac5269e4cuda3std3__45__cpo7crbeginE)
_ZN34_INTERNAL_aa2f7750_4_k_cu_1ac5269e4cuda3std3__45__cpo7crbeginE:
	.zero		1
	.type		_ZN34_INTERNAL_aa2f7750_4_k_cu_1ac5269e4cuda3std6ranges3__45__cpo4nextE,@object
	.size		_ZN34_INTERNAL_aa2f7750_4_k_cu_1ac5269e4cuda3std6ranges3__45__cpo4nextE,(_ZN34_INTERNAL_aa2f7750_4_k_cu_1ac5269e4cuda3std6ranges3__45__cpo4swapE - _ZN34_INTERNAL_aa2f7750_4_k_cu_1ac5269e4cuda3std6ranges3__45__cpo4nextE)
_ZN34_INTERNAL_aa2f7750_4_k_cu_1ac5269e4cuda3std6ranges3__45__cpo4nextE:
	.zero		1
	.type		_ZN34_INTERNAL_aa2f7750_4_k_cu_1ac5269e4cuda3std6ranges3__45__cpo4swapE,@object
	.size		_ZN34_INTERNAL_aa2f7750_4_k_cu_1ac5269e4cuda3std6ranges3__45__cpo4swapE,(_ZN34_INTERNAL_aa2f7750_4_k_cu_1ac5269e6thrust24THRUST_300001_SM_1000_NS8cuda_cub10par_nosyncE - _ZN34_INTERNAL_aa2f7750_4_k_cu_1ac5269e4cuda3std6ranges3__45__cpo4swapE)
_ZN34_INTERNAL_aa2f7750_4_k_cu_1ac5269e4cuda3std6ranges3__45__cpo4swapE:
	.zero		1
	.type		_ZN34_INTERNAL_aa2f7750_4_k_cu_1ac5269e6thrust24THRUST_300001_SM_1000_NS8cuda_cub10par_nosyncE,@object
	.size		_ZN34_INTERNAL_aa2f7750_4_k_cu_1ac5269e6thrust24THRUST_300001_SM_1000_NS8cuda_cub10par_nosyncE,(_ZN34_INTERNAL_aa2f7750_4_k_cu_1ac5269e6thrust24THRUST_300001_SM_1000_NS3seqE - _ZN34_INTERNAL_aa2f7750_4_k_cu_1ac5269e6thrust24THRUST_300001_SM_1000_NS8cuda_cub10par_nosyncE)
_ZN34_INTERNAL_aa2f7750_4_k_cu_1ac5269e6thrust24THRUST_300001_SM_1000_NS8cuda_cub10par_nosyncE:
	.zero		1
	.type		_ZN34_INTERNAL_aa2f7750_4_k_cu_1ac5269e6thrust24THRUST_300001_SM_1000_NS3seqE,@object
	.size		_ZN34_INTERNAL_aa2f7750_4_k_cu_1ac5269e6thrust24THRUST_300001_SM_1000_NS3seqE,(_ZN34_INTERNAL_aa2f7750_4_k_cu_1ac5269e4cuda3std3__420unreachable_sentinelE - _ZN34_INTERNAL_aa2f7750_4_k_cu_1ac5269e6thrust24THRUST_300001_SM_1000_NS3seqE)
_ZN34_INTERNAL_aa2f7750_4_k_cu_1ac5269e6thrust24THRUST_300001_SM_1000_NS3seqE:
	.zero		1
	.type		_ZN34_INTERNAL_aa2f7750_4_k_cu_1ac5269e4cuda3std3__420unreachable_sentinelE,@object
	.size		_ZN34_INTERNAL_aa2f7750_4_k_cu_1ac5269e4cuda3std3__420unreachable_sentinelE,(_ZN34_INTERNAL_aa2f7750_4_k_cu_1ac5269e4cuda3std6ranges3__45__cpo5ssizeE - _ZN34_INTERNAL_aa2f7750_4_k_cu_1ac5269e4cuda3std3__420unreachable_sentinelE)
_ZN34_INTERNAL_aa2f7750_4_k_cu_1ac5269e4cuda3std3__420unreachable_sentinelE:
	.zero		1
	.type		_ZN34_INTERNAL_aa2f7750_4_k_cu_1ac5269e4cuda3std6ranges3__45__cpo5ssizeE,@object
	.size		_ZN34_INTERNAL_aa2f7750_4_k_cu_1ac5269e4cuda3std6ranges3__45__cpo5ssizeE,(_ZN34_INTERNAL_aa2f7750_4_k_cu_1ac5269e6thrust24THRUST_300001_SM_1000_NS12placeholders2_3E - _ZN34_INTERNAL_aa2f7750_4_k_cu_1ac5269e4cuda3std6ranges3__45__cpo5ssizeE)
_ZN34_INTERNAL_aa2f7750_4_k_cu_1ac5269e4cuda3std6ranges3__45__cpo5ssizeE:
	.zero		1
	.type		_ZN34_INTERNAL_aa2f7750_4_k_cu_1ac5269e6thrust24THRUST_300001_SM_1000_NS12placeholders2_3E,@object
	.size		_ZN34_INTERNAL_aa2f7750_4_k_cu_1ac5269e6thrust24THRUST_300001_SM_1000_NS12placeholders2_3E,(_ZN34_INTERNAL_aa2f7750_4_k_cu_1ac5269e4cuda3std3__45__cpo4cendE - _ZN34_INTERNAL_aa2f7750_4_k_cu_1ac5269e6thrust24THRUST_300001_SM_1000_NS12placeholders2_3E)
_ZN34_INTERNAL_aa2f7750_4_k_cu_1ac5269e6thrust24THRUST_300001_SM_1000_NS12placeholders2_3E:
	.zero		1
	.type		_ZN34_INTERNAL_aa2f7750_4_k_cu_1ac5269e4cuda3std3__45__cpo4cendE,@object
	.size		_ZN34_INTERNAL_aa2f7750_4_k_cu_1ac5269e4cuda3std3__45__cpo4cendE,(_ZN34_INTERNAL_aa2f7750_4_k_cu_1ac5269e4cuda3std6ranges3__45__cpo4cendE - _ZN34_INTERNAL_aa2f7750_4_k_cu_1ac5269e4cuda3std3__45__cpo4cendE)
_ZN34_INTERNAL_aa2f7750_4_k_cu_1ac5269e4cuda3std3__45__cpo4cendE:
	.zero		1
	.type		_ZN34_INTERNAL_aa2f7750_4_k_cu_1ac5269e4cuda3std6ranges3__45__cpo4cendE,@object
	.size		_ZN34_INTERNAL_aa2f7750_4_k_cu_1ac5269e4cuda3std6ranges3__45__cpo4cendE,(_ZN34_INTERNAL_aa2f7750_4_k_cu_1ac5269e6thrust24THRUST_300001_SM_1000_NS12placeholders2_7E - _ZN34_INTERNAL_aa2f7750_4_k_cu_1ac5269e4cuda3std6ranges3__45__cpo4cendE)
_ZN34_INTERNAL_aa2f7750_4_k_cu_1ac5269e4cuda3std6ranges3__45__cpo4cendE:
	.zero		1
	.type		_ZN34_INTERNAL_aa2f7750_4_k_cu_1ac5269e6thrust24THRUST_300001_SM_1000_NS12placeholders2_7E,@object
	.size		_ZN34_INTERNAL_aa2f7750_4_k_cu_1ac5269e6thrust24THRUST_300001_SM_1000_NS12placeholders2_7E,(_ZN34_INTERNAL_aa2f7750_4_k_cu_1ac5269e4cuda3std3__45__cpo5crendE - _ZN34_INTERNAL_aa2f7750_4_k_cu_1ac5269e6thrust24THRUST_300001_SM_1000_NS12placeholders2_7E)
_ZN34_INTERNAL_aa2f7750_4_k_cu_1ac5269e6thrust24THRUST_300001_SM_1000_NS12placeholders2_7E:
	.zero		1
	.type		_ZN34_INTERNAL_aa2f7750_4_k_cu_1ac5269e4cuda3std3__45__cpo5crendE,@object
	.size		_ZN34_INTERNAL_aa2f7750_4_k_cu_1ac5269e4cuda3std3__45__cpo5crendE,(_ZN34_INTERNAL_aa2f7750_4_k_cu_1ac5269e4cuda3std6ranges3__45__cpo4prevE - _ZN34_INTERNAL_aa2f7750_4_k_cu_1ac5269e4cuda3std3__45__cpo5crendE)
_ZN34_INTERNAL_aa2f7750_4_k_cu_1ac5269e4cuda3std3__45__cpo5crendE:
	.zero		1
	.type		_ZN34_INTERNAL_aa2f7750_4_k_cu_1ac5269e4cuda3std6ranges3__45__cpo4prevE,@object
	.size		_ZN34_INTERNAL_aa2f7750_4_k_cu_1ac5269e4cuda3std6ranges3__45__cpo4prevE,(_ZN34_INTERNAL_aa2f7750_4_k_cu_1ac5269e4cuda3std6ranges3__45__cpo9iter_moveE - _ZN34_INTERNAL_aa2f7750_4_k_cu_1ac5269e4cuda3std6ranges3__45__cpo4prevE)
_ZN34_INTERNAL_aa2f7750_4_k_cu_1ac5269e4cuda3std6ranges3__45__cpo4prevE:
	.zero		1
	.type		_ZN34_INTERNAL_aa2f7750_4_k_cu_1ac5269e4cuda3std6ranges3__45__cpo9iter_moveE,@object
	.size		_ZN34_INTERNAL_aa2f7750_4_k_cu_1ac5269e4cuda3std6ranges3__45__cpo9iter_moveE,(_ZN34_INTERNAL_aa2f7750_4_k_cu_1ac5269e6thrust24THRUST_300001_SM_1000_NS6system6detail10sequential3seqE - _ZN34_INTERNAL_aa2f7750_4_k_cu_1ac5269e4cuda3std6ranges3__45__cpo9iter_moveE)
_ZN34_INTERNAL_aa2f7750_4_k_cu_1ac5269e4cuda3std6ranges3__45__cpo9iter_moveE:
	.zero		1
	.type		_ZN34_INTERNAL_aa2f7750_4_k_cu_1ac5269e6thrust24THRUST_300001_SM_1000_NS6system6detail10sequential3seqE,@object
	.size		_ZN34_INTERNAL_aa2f7750_4_k_cu_1ac5269e6thrust24THRUST_300001_SM_1000_NS6system6detail10sequential3seqE,(_ZN34_INTERNAL_aa2f7750_4_k_cu_1ac5269e6thrust24THRUST_300001_SM_1000_NS12placeholders2_9E - _ZN34_INTERNAL_aa2f7750_4_k_cu_1ac5269e6thrust24THRUST_300001_SM_1000_NS6system6detail10sequential3seqE)
_ZN34_INTERNAL_aa2f7750_4_k_cu_1ac5269e6thrust24THRUST_300001_SM_1000_NS6system6detail10sequential3seqE:
	.zero		1
	.type		_ZN34_INTERNAL_aa2f7750_4_k_cu_1ac5269e6thrust24THRUST_300001_SM_1000_NS12placeholders2_9E,@object
	.size		_ZN34_INTERNAL_aa2f7750_4_k_cu_1ac5269e6thrust24THRUST_300001_SM_1000_NS12placeholders2_9E,(_ZN34_INTERNAL_aa2f7750_4_k_cu_1ac5269e4cuda3std3__419piecewise_constructE - _ZN34_INTERNAL_aa2f7750_4_k_cu_1ac5269e6thrust24THRUST_300001_SM_1000_NS12placeholders2_9E)
_ZN34_INTERNAL_aa2f7750_4_k_cu_1ac5269e6thrust24THRUST_300001_SM_1000_NS12placeholders2_9E:
	.zero		1
	.type		_ZN34_INTERNAL_aa2f7750_4_k_cu_1ac5269e4cuda3std3__419piecewise_constructE,@object
	.size		_ZN34_INTERNAL_aa2f7750_4_k_cu_1ac5269e4cuda3std3__419piecewise_constructE,(_ZN34_INTERNAL_aa2f7750_4_k_cu_1ac5269e4cuda3std6ranges3__45__cpo5cdataE - _ZN34_INTERNAL_aa2f7750_4_k_cu_1ac5269e4cuda3std3__419piecewise_constructE)
_ZN34_INTERNAL_aa2f7750_4_k_cu_1ac5269e4cuda3std3__419piecewise_constructE:
	.zero		1
	.type		_ZN34_INTERNAL_aa2f7750_4_k_cu_1ac5269e4cuda3std6ranges3__45__cpo5cdataE,@object
	.size		_ZN34_INTERNAL_aa2f7750_4_k_cu_1ac5269e4cuda3std6ranges3__45__cpo5cdataE,(_ZN34_INTERNAL_aa2f7750_4_k_cu_1ac5269e6thrust24THRUST_300001_SM_1000_NS12placeholders2_1E - _ZN34_INTERNAL_aa2f7750_4_k_cu_1ac5269e4cuda3std6ranges3__45__cpo5cdataE)
_ZN34_INTERNAL_aa2f7750_4_k_cu_1ac5269e4cuda3std6ranges3__45__cpo5cdataE:
	.zero		1
	.type		_ZN34_INTERNAL_aa2f7750_4_k_cu_1ac5269e6thrust24THRUST_300001_SM_1000_NS12placeholders2_1E,@object
	.size		_ZN34_INTERNAL_aa2f7750_4_k_cu_1ac5269e6thrust24THRUST_300001_SM_1000_NS12placeholders2_1E,(_ZN34_INTERNAL_aa2f7750_4_k_cu_1ac5269e4cuda3std3__45__cpo3endE - _ZN34_INTERNAL_aa2f7750_4_k_cu_1ac5269e6thrust24THRUST_300001_SM_1000_NS12placeholders2_1E)
_ZN34_INTERNAL_aa2f7750_4_k_cu_1ac5269e6thrust24THRUST_300001_SM_1000_NS12placeholders2_1E:
	.zero		1
	.type		_ZN34_INTERNAL_aa2f7750_4_k_cu_1ac5269e4cuda3std3__45__cpo3endE,@object
	.size		_ZN34_INTERNAL_aa2f7750_4_k_cu_1ac5269e4cuda3std3__45__cpo3endE,(_ZN34_INTERNAL_aa2f7750_4_k_cu_1ac5269e4cuda3std6ranges3__45__cpo3endE - _ZN34_INTERNAL_aa2f7750_4_k_cu_1ac5269e4cuda3std3__45__cpo3endE)
_ZN34_INTERNAL_aa2f7750_4_k_cu_1ac5269e4cuda3std3__45__cpo3endE:
	.zero		1
	.type		_ZN34_INTERNAL_aa2f7750_4_k_cu_1ac5269e4cuda3std6ranges3__45__cpo3endE,@object
	.size		_ZN34_INTERNAL_aa2f7750_4_k_cu_1ac5269e4cuda3std6ranges3__45__cpo3endE,(_ZN34_INTERNAL_aa2f7750_4_k_cu_1ac5269e6thrust24THRUST_300001_SM_1000_NS12placeholders2_5E - _ZN34_INTERNAL_aa2f7750_4_k_cu_1ac5269e4cuda3std6ranges3__45__cpo3endE)
_ZN34_INTERNAL_aa2f7750_4_k_cu_1ac5269e4cuda3std6ranges3__45__cpo3endE:
	.zero		1
	.type		_ZN34_INTERNAL_aa2f7750_4_k_cu_1ac5269e6thrust24THRUST_300001_SM_1000_NS12placeholders2_5E,@object
	.size		_ZN34_INTERNAL_aa2f7750_4_k_cu_1ac5269e6thrust24THRUST_300001_SM_1000_NS12placeholders2_5E,(_ZN34_INTERNAL_aa2f7750_4_k_cu_1ac5269e4cuda3std3__45__cpo4rendE - _ZN34_INTERNAL_aa2f7750_4_k_cu_1ac5269e6thrust24THRUST_300001_SM_1000_NS12placeholders2_5E)
_ZN34_INTERNAL_aa2f7750_4_k_cu_1ac5269e6thrust24THRUST_300001_SM_1000_NS12placeholders2_5E:
	.zero		1
	.type		_ZN34_INTERNAL_aa2f7750_4_k_cu_1ac5269e4cuda3std3__45__cpo4rendE,@object
	.size		_ZN34_INTERNAL_aa2f7750_4_k_cu_1ac5269e4cuda3std3__45__cpo4rendE,(_ZN34_INTERNAL_aa2f7750_4_k_cu_1ac5269e4cuda3std6ranges3__45__cpo9iter_swapE - _ZN34_INTERNAL_aa2f7750_4_k_cu_1ac5269e4cuda3std3__45__cpo4rendE)
_ZN34_INTERNAL_aa2f7750_4_k_cu_1ac5269e4cuda3std3__45__cpo4rendE:
	.zero		1
	.type		_ZN34_INTERNAL_aa2f7750_4_k_cu_1ac5269e4cuda3std6ranges3__45__cpo9iter_swapE,@object
	.size		_ZN34_INTERNAL_aa2f7750_4_k_cu_1ac5269e4cuda3std6ranges3__45__cpo9iter_swapE,(_ZN34_INTERNAL_aa2f7750_4_k_cu_1ac5269e4cuda3std3__48unexpectE - _ZN34_INTERNAL_aa2f7750_4_k_cu_1ac5269e4cuda3std6ranges3__45__cpo9iter_swapE)
_ZN34_INTERNAL_aa2f7750_4_k_cu_1ac5269e4cuda3std6ranges3__45__cpo9iter_swapE:
	.zero		1
	.type		_ZN34_INTERNAL_aa2f7750_4_k_cu_1ac5269e4cuda3std3__48unexpectE,@object
	.size		_ZN34_INTERNAL_aa2f7750_4_k_cu_1ac5269e4cuda3std3__48unexpectE,(_ZN34_INTERNAL_aa2f7750_4_k_cu_1ac5269e6thrust24THRUST_300001_SM_1000_NS8cuda_cub3parE - _ZN34_INTERNAL_aa2f7750_4_k_cu_1ac5269e4cuda3std3__48unexpectE)
_ZN34_INTERNAL_aa2f7750_4_k_cu_1ac5269e4cuda3std3__48unexpectE:
	.zero		1
	.type		_ZN34_INTERNAL_aa2f7750_4_k_cu_1ac5269e6thrust24THRUST_300001_SM_1000_NS8cuda_cub3parE,@object
	.size		_ZN34_INTERNAL_aa2f7750_4_k_cu_1ac5269e6thrust24THRUST_300001_SM_1000_NS8cuda_cub3parE,(.L_29 - _ZN34_INTERNAL_aa2f7750_4_k_cu_1ac5269e6thrust24THRUST_300001_SM_1000_NS8cuda_cub3parE)
_ZN34_INTERNAL_aa2f7750_4_k_cu_1ac5269e6thrust24THRUST_300001_SM_1000_NS8cuda_cub3parE:
	.zero		1
.L_29:


//--------------------- .nv.shared._ZN3cub18CUB_300001_SM_10006detail4scan16DeviceScanKernelINS2_10policy_hubIiiijN4cuda3std3__44plusIvEEE10Policy1000EN6thrust24THRUST_300001_SM_1000_NS6detail15normal_iteratorINSD_10device_ptrIiEEEESI_NS0_13ScanTileStateIiLb1EEES9_NS0_8NullTypeEjiLb0ESL_EEvT0_T1_T2_iT3_T4_T5_ --------------------------
	.section	.nv.shared._ZN3cub18CUB_300001_SM_10006detail4scan16DeviceScanKernelINS2_10policy_hubIiiijN4cuda3std3__44plusIvEEE10Policy1000EN6thrust24THRUST_300001_SM_1000_NS6detail15normal_iteratorINSD_10device_ptrIiEEEESI_NS0_13ScanTileStateIiLb1EEES9_NS0_8NullTypeEjiLb0ESL_EEvT0_T1_T2_iT3_T4_T5_,"aw",@nobits
	.sectionflags	@""
	.align	16
.nv.shared._ZN3cub18CUB_300001_SM_10006detail4scan16DeviceScanKernelINS2_10policy_hubIiiijN4cuda3std3__44plusIvEEE10Policy1000EN6thrust24THRUST_300001_SM_1000_NS6detail15normal_iteratorINSD_10device_ptrIiEEEESI_NS0_13ScanTileStateIiLb1EEES9_NS0_8NullTypeEjiLb0ESL_EEvT0_T1_T2_iT3_T4_T5_:
	.zero		34832


//--------------------- .nv.constant0._ZN3cub18CUB_300001_SM_10006detail4scan16DeviceScanKernelINS2_10policy_hubIiiimN4cuda3std3__44plusIvEEE10Policy1000EN6thrust24THRUST_300001_SM_1000_NS6detail15normal_iteratorINSD_10device_ptrIiEEEESI_NS0_13ScanTileStateIiLb1EEES9_NS0_8NullTypeEmiLb0ESL_EEvT0_T1_T2_iT3_T4_T5_ --------------------------
	.section	.nv.constant0._ZN3cub18CUB_300001_SM_10006detail4scan16DeviceScanKernelINS2_10policy_hubIiiimN4cuda3std3__44plusIvEEE10Policy1000EN6thrust24THRUST_300001_SM_1000_NS6detail15normal_iteratorINSD_10device_ptrIiEEEESI_NS0_13ScanTileStateIiLb1EEES9_NS0_8NullTypeEmiLb0ESL_EEvT0_T1_T2_iT3_T4_T5_,"a",@progbits
	.sectionflags	@""
	.align	4
.nv.constant0._ZN3cub18CUB_300001_SM_10006detail4scan16DeviceScanKernelINS2_10policy_hubIiiimN4cuda3std3__44plusIvEEE10Policy1000EN6thrust24THRUST_300001_SM_1000_NS6detail15normal_iteratorINSD_10device_ptrIiEEEESI_NS0_13ScanTileStateIiLb1EEES9_NS0_8NullTypeEmiLb0ESL_EEvT0_T1_T2_iT3_T4_T5_:
	.zero		936


//--------------------- .nv.constant0._ZN3cub18CUB_300001_SM_10006detail4scan16DeviceScanKernelINS2_10policy_hubIiiijN4cuda3std3__44plusIvEEE10Policy1000EN6thrust24THRUST_300001_SM_1000_NS6detail15normal_iteratorINSD_10device_ptrIiEEEESI_NS0_13ScanTileStateIiLb1EEES9_NS0_8NullTypeEjiLb0ESL_EEvT0_T1_T2_iT3_T4_T5_ --------------------------
	.section	.nv.constant0._ZN3cub18CUB_300001_SM_10006detail4scan16DeviceScanKernelINS2_10policy_hubIiiijN4cuda3std3__44plusIvEEE10Policy1000EN6thrust24THRUST_300001_SM_1000_NS6detail15normal_iteratorINSD_10device_ptrIiEEEESI_NS0_13ScanTileStateIiLb1EEES9_NS0_8NullTypeEjiLb0ESL_EEvT0_T1_T2_iT3_T4_T5_,"a",@progbits
	.sectionflags	@""
	.align	4
.nv.constant0._ZN3cub18CUB_300001_SM_10006detail4scan16DeviceScanKernelINS2_10policy_hubIiiijN4cuda3std3__44plusIvEEE10Policy1000EN6thrust24THRUST_300001_SM_1000_NS6detail15normal_iteratorINSD_10device_ptrIiEEEESI_NS0_13ScanTileStateIiLb1EEES9_NS0_8NullTypeEjiLb0ESL_EEvT0_T1_T2_iT3_T4_T5_:
	.zero		932


//--------------------- .nv.constant0._ZN3cub18CUB_300001_SM_10006detail4scan20DeviceScanInitKernelINS0_13ScanTileStateIiLb1EEEEEvT_i --------------------------
	.section	.nv.constant0._ZN3cub18CUB_300001_SM_10006detail4scan20DeviceScanInitKernelINS0_13ScanTileStateIiLb1EEEEEvT_i,"a",@progbits
	.sectionflags	@""
	.align	4
.nv.constant0._ZN3cub18CUB_300001_SM_10006detail4scan20DeviceScanInitKernelINS0_13ScanTileStateIiLb1EEEEEvT_i:
	.zero		908


//--------------------- .nv.constant0._ZN3cub18CUB_300001_SM_10006detail8for_each13static_kernelINS2_12policy_hub_t12policy_500_tEmN6thrust24THRUST_300001_SM_1000_NS8cuda_cub20__uninitialized_fill7functorINS7_10device_ptrIiEEiEEEEvT0_T1_ --------------------------
	.section	.nv.constant0._ZN3cub18CUB_300001_SM_10006detail8for_each13static_kernelINS2_12policy_hub_t12policy_500_tEmN6thrust24THRUST_300001_SM_1000_NS8cuda_cub20__uninitialized_fill7functorINS7_10device_ptrIiEEiEEEEvT0_T1_,"a",@progbits
	.sectionflags	@""
	.align	4
.nv.constant0._ZN3cub18CUB_300001_SM_10006detail8for_each13static_kernelINS2_12policy_hub_t12policy_500_tEmN6thrust24THRUST_300001_SM_1000_NS8cuda_cub20__uninitialized_fill7functorINS7_10device_ptrIiEEiEEEEvT0_T1_:
	.zero		920


//--------------------- .nv.constant0._ZN3cub18CUB_300001_SM_10006detail11EmptyKernelIvEEvv --------------------------
	.section	.nv.constant0._ZN3cub18CUB_300001_SM_10006detail11EmptyKernelIvEEvv,"a",@progbits
	.sectionflags	@""
	.align	4
.nv.constant0._ZN3cub18CUB_300001_SM_10006detail11EmptyKernelIvEEvv:
	.zero		896


//--------------------- .nv.constant0._Z13scatterKernelPiS_S_S_S_ --------------------------
	.section	.nv.constant0._Z13scatterKernelPiS_S_S_S_,"a",@progbits
	.sectionflags	@""
	.align	4
.nv.constant0._Z13scatterKernelPiS_S_S_S_:
	.zero		936


//--------------------- .nv.constant0._Z13compactKernelPiS_S_i --------------------------
	.section	.nv.constant0._Z13compactKernelPiS_S_i,"a",@progbits
	.sectionflags	@""
	.align	4
.nv.constant0._Z13compactKernelPiS_S_i:
	.zero		924


//--------------------- .nv.constant0._Z13maskKernelVecPiS_i --------------------------
	.section	.nv.constant0._Z13maskKernelVecPiS_i,"a",@progbits
	.sectionflags	@""
	.align	4
.nv.constant0._Z13maskKernelVecPiS_i:
	.zero		916


//--------------------- SYMBOLS --------------------------

	.type		.nv.reservedSmem.offset0,@object
	.size		.nv.reservedSmem.offset0,0x4
	.type		.nv.reservedSmem.cap,@object
	.size		.nv.reservedSmem.cap,0x4
